	.target	sm_90a

	.elftype	@"ET_EXEC"


//--------------------- .note.nv.tkinfo           --------------------------
	.section	.note.nv.tkinfo,"",@"SHT_NOTE"
	.sectionflags	@"SHF_NOTE_NV_TKINFO"
	.tkinfo
        /*0018*/ 	.word	0x00000002
        /*0030*/ 	.string	""
        /*0030*/ 	.string	"ptxas"
        /*0030*/ 	.string	"Cuda compilation tools, release 13.0, V13.0.88"
        /*0030*/ 	.string	"Build cuda_13.0.r13.0/compiler.36424714_0"
        /*0030*/ 	.string	"-v  -suppress-debug-info  -lineinfo  -arch sm_90a "



//--------------------- .note.nv.cuinfo           --------------------------
	.section	.note.nv.cuinfo,"",@"SHT_NOTE"
	.sectionflags	@"SHF_NOTE_NV_CUINFO"
        /*0018*/ 	.short	0x0002
        /*001a*/ 	.short	0x005a
        /*001c*/ 	.short	0x0082
	.zero		2


//--------------------- .nv.info                  --------------------------
	.section	.nv.info,"",@"SHT_CUDA_INFO"
	.align	4


	//----- nvinfo : EIATTR_REGCOUNT
	.align		4
        /*0000*/ 	.byte	0x04, 0x2f
        /*0002*/ 	.short	(.L_1 - .L_0)
	.align		4
.L_0:
        /*0004*/ 	.word	index@(matmul_kernel)
        /*0008*/ 	.word	0x000000ff


	//----- nvinfo : EIATTR_FRAME_SIZE
	.align		4
.L_1:
        /*000c*/ 	.byte	0x04, 0x11
        /*000e*/ 	.short	(.L_3 - .L_2)
	.align		4
.L_2:
        /*0010*/ 	.word	index@(matmul_kernel)
        /*0014*/ 	.word	0x00002508


	//----- nvinfo : EIATTR_MIN_STACK_SIZE
	.align		4
.L_3:
        /*0018*/ 	.byte	0x04, 0x12
        /*001a*/ 	.short	(.L_5 - .L_4)
	.align		4
.L_4:
        /*001c*/ 	.word	index@(matmul_kernel)
        /*0020*/ 	.word	0x00002508
.L_5:


//--------------------- .nv.compat                --------------------------
	.section	.nv.compat,"",@"SHT_CUDA_COMPAT_INFO"
	.align	4
        /*0000*/ 	.byte	0x02, 0x09, 0x01, 0x00, 0x02, 0x02, 0x04, 0x00, 0x02, 0x05, 0x05, 0x00, 0x03, 0x07, 0x01, 0x01
        /*0010*/ 	.byte	0x02, 0x03, 0x00, 0x00, 0x02, 0x06, 0x01, 0x00, 0x04, 0x0b, 0x08, 0x00, 0x00, 0x00, 0x00, 0x00
        /*0020*/ 	.byte	0x00, 0x00, 0x00, 0x00


//--------------------- .nv.info.matmul_kernel    --------------------------
	.section	.nv.info.matmul_kernel,"",@"SHT_CUDA_INFO"
	.sectionflags	@""
	.align	4


	//----- nvinfo : EIATTR_CUDA_API_VERSION
	.align		4
        /*0000*/ 	.byte	0x04, 0x37
        /*0002*/ 	.short	(.L_7 - .L_6)
.L_6:
        /*0004*/ 	.word	0x00000082


	//----- nvinfo : EIATTR_KPARAM_INFO
	.align		4
.L_7:
        /*0008*/ 	.byte	0x04, 0x17
        /*000a*/ 	.short	(.L_9 - .L_8)
.L_8:
        /*000c*/ 	.word	0x00000000
        /*0010*/ 	.short	0x000d
        /*0012*/ 	.short	0x0048
        /*0014*/ 	.byte	0x00, 0xf4, 0x21, 0x00


	//----- nvinfo : EIATTR_KPARAM_INFO
	.align		4
.L_9:
        /*0018*/ 	.byte	0x04, 0x17
        /*001a*/ 	.short	(.L_11 - .L_10)
.L_10:
        /*001c*/ 	.word	0x00000000
        /*0020*/ 	.short	0x000c
        /*0022*/ 	.short	0x0040
        /*0024*/ 	.byte	0x00, 0xf4, 0x21, 0x00


	//----- nvinfo : EIATTR_KPARAM_INFO
	.align		4
.L_11:
        /*0028*/ 	.byte	0x04, 0x17
        /*002a*/ 	.short	(.L_13 - .L_12)
.L_12:
        /*002c*/ 	.word	0x00000000
        /*0030*/ 	.short	0x000b
        /*0032*/ 	.short	0x0038
        /*0034*/ 	.byte	0x00, 0xf0, 0x11, 0x00


	//----- nvinfo : EIATTR_KPARAM_INFO
	.align		4
.L_13:
        /*0038*/ 	.byte	0x04, 0x17
        /*003a*/ 	.short	(.L_15 - .L_14)
.L_14:
        /*003c*/ 	.word	0x00000000
        /*0040*/ 	.short	0x000a
        /*0042*/ 	.short	0x0034
        /*0044*/ 	.byte	0x00, 0xf0, 0x11, 0x00


	//----- nvinfo : EIATTR_KPARAM_INFO
	.align		4
.L_15:
        /*0048*/ 	.byte	0x04, 0x17
        /*004a*/ 	.short	(.L_17 - .L_16)
.L_16:
        /*004c*/ 	.word	0x00000000
        /*0050*/ 	.short	0x0009
        /*0052*/ 	.short	0x0030
        /*0054*/ 	.byte	0x00, 0xf0, 0x11, 0x00


	//----- nvinfo : EIATTR_KPARAM_INFO
	.align		4
.L_17:
        /*0058*/ 	.byte	0x04, 0x17
        /*005a*/ 	.short	(.L_19 - .L_18)
.L_18:
        /*005c*/ 	.word	0x00000000
        /*0060*/ 	.short	0x0008
        /*0062*/ 	.short	0x002c
        /*0064*/ 	.byte	0x00, 0xf0, 0x11, 0x00


	//----- nvinfo : EIATTR_KPARAM_INFO
	.align		4
.L_19:
        /*0068*/ 	.byte	0x04, 0x17
        /*006a*/ 	.short	(.L_21 - .L_20)
.L_20:
        /*006c*/ 	.word	0x00000000
        /*0070*/ 	.short	0x0007
        /*0072*/ 	.short	0x0028
        /*0074*/ 	.byte	0x00, 0xf0, 0x11, 0x00


	//----- nvinfo : EIATTR_KPARAM_INFO
	.align		4
.L_21:
        /*0078*/ 	.byte	0x04, 0x17
        /*007a*/ 	.short	(.L_23 - .L_22)
.L_22:
        /*007c*/ 	.word	0x00000000
        /*0080*/ 	.short	0x0006
        /*0082*/ 	.short	0x0024
        /*0084*/ 	.byte	0x00, 0xf0, 0x11, 0x00


	//----- nvinfo : EIATTR_KPARAM_INFO
	.align		4
.L_23:
        /*0088*/ 	.byte	0x04, 0x17
        /*008a*/ 	.short	(.L_25 - .L_24)
.L_24:
        /*008c*/ 	.word	0x00000000
        /*0090*/ 	.short	0x0005
        /*0092*/ 	.short	0x0020
        /*0094*/ 	.byte	0x00, 0xf0, 0x11, 0x00


	//----- nvinfo : EIATTR_KPARAM_INFO
	.align		4
.L_25:
        /*0098*/ 	.byte	0x04, 0x17
        /*009a*/ 	.short	(.L_27 - .L_26)
.L_26:
        /*009c*/ 	.word	0x00000000
        /*00a0*/ 	.short	0x0004
        /*00a2*/ 	.short	0x001c
        /*00a4*/ 	.byte	0x00, 0xf0, 0x11, 0x00


	//----- nvinfo : EIATTR_KPARAM_INFO
	.align		4
.L_27:
        /*00a8*/ 	.byte	0x04, 0x17
        /*00aa*/ 	.short	(.L_29 - .L_28)
.L_28:
        /*00ac*/ 	.word	0x00000000
        /*00b0*/ 	.short	0x0003
        /*00b2*/ 	.short	0x0018
        /*00b4*/ 	.byte	0x00, 0xf0, 0x11, 0x00


	//----- nvinfo : EIATTR_KPARAM_INFO
	.align		4
.L_29:
        /*00b8*/ 	.byte	0x04, 0x17
        /*00ba*/ 	.short	(.L_31 - .L_30)
.L_30:
        /*00bc*/ 	.word	0x00000000
        /*00c0*/ 	.short	0x0002
        /*00c2*/ 	.short	0x0010
        /*00c4*/ 	.byte	0x00, 0xf4, 0x21, 0x00


	//----- nvinfo : EIATTR_KPARAM_INFO
	.align		4
.L_31:
        /*00c8*/ 	.byte	0x04, 0x17
        /*00ca*/ 	.short	(.L_33 - .L_32)
.L_32:
        /*00cc*/ 	.word	0x00000000
        /*00d0*/ 	.short	0x0001
        /*00d2*/ 	.short	0x0008
        /*00d4*/ 	.byte	0x00, 0xf4, 0x21, 0x00


	//----- nvinfo : EIATTR_KPARAM_INFO
	.align		4
.L_33:
        /*00d8*/ 	.byte	0x04, 0x17
        /*00da*/ 	.short	(.L_35 - .L_34)
.L_34:
        /*00dc*/ 	.word	0x00000000
        /*00e0*/ 	.short	0x0000
        /*00e2*/ 	.short	0x0000
        /*00e4*/ 	.byte	0x00, 0xf4, 0x21, 0x00


	//----- nvinfo : EIATTR_SPARSE_MMA_MASK
	.align		4
.L_35:
        /*00e8*/ 	.byte	0x03, 0x50
        /*00ea*/ 	.short	0x0000


	//----- nvinfo : EIATTR_MAXREG_COUNT
	.align		4
        /*00ec*/ 	.byte	0x03, 0x1b
        /*00ee*/ 	.short	0x00ff


	//----- nvinfo : EIATTR_NUM_BARRIERS
	.align		4
        /*00f0*/ 	.byte	0x02, 0x4c
        /*00f2*/ 	.byte	0x01
	.zero		1


	//----- nvinfo : EIATTR_ANNOTATIONS
	.align		4
        /*00f4*/ 	.byte	0x04, 0x55
        /*00f6*/ 	.short	(.L_37 - .L_36)


	//   ....[0]....
.L_36:
        /*00f8*/ 	.word	0x00000001
        /*00fc*/ 	.byte	0x30, 0x01, 0x00, 0x00, 0x01, 0x00, 0x00, 0x00, 0x70, 0x07, 0x00, 0x00, 0x01, 0x00, 0x00, 0x00
        /* <DEDUP_REMOVED lines=914> */
        /*3a2c*/ 	.byte	0x00, 0xe0, 0x01, 0x00, 0x01, 0x00, 0x00, 0x00, 0x10, 0xe0, 0x01, 0x00


	//----- nvinfo : EIATTR_MERCURY_ISA_VERSION
	.align		4
.L_37:
        /*3a38*/ 	.byte	0x03, 0x5f
        /*3a3a*/ 	.short	0x0101


	//----- nvinfo : EIATTR_EXIT_INSTR_OFFSETS
	.align		4
        /*3a3c*/ 	.byte	0x04, 0x1c
        /*3a3e*/ 	.short	(.L_39 - .L_38)


	//   ....[0]....
.L_38:
        /*3a40*/ 	.word	0x0006bd30


	//   ....[1]....
        /*3a44*/ 	.word	0x0006bd50


	//----- nvinfo : EIATTR_REQNTID
	.align		4
.L_39:
        /*3a48*/ 	.byte	0x04, 0x10
        /*3a4a*/ 	.short	(.L_41 - .L_40)
.L_40:
        /*3a4c*/ 	.word	0x00000080
        /*3a50*/ 	.word	0x00000001
        /*3a54*/ 	.word	0x00000001


	//----- nvinfo : EIATTR_CBANK_PARAM_SIZE
	.align		4
.L_41:
        /*3a58*/ 	.byte	0x03, 0x19
        /*3a5a*/ 	.short	0x0050


	//----- nvinfo : EIATTR_PARAM_CBANK
	.align		4
        /*3a5c*/ 	.byte	0x04, 0x0a
        /*3a5e*/ 	.short	(.L_43 - .L_42)
	.align		4
.L_42:
        /*3a60*/ 	.word	index@(.nv.constant0.matmul_kernel)
        /*3a64*/ 	.short	0x0210
        /*3a66*/ 	.short	0x0050


	//----- nvinfo : EIATTR_SW_WAR
	.align		4
.L_43:
        /*3a68*/ 	.byte	0x04, 0x36
        /*3a6a*/ 	.short	(.L_45 - .L_44)
.L_44:
        /*3a6c*/ 	.word	0x00000008
.L_45:


//--------------------- .nv.callgraph             --------------------------
	.section	.nv.callgraph,"",@"SHT_CUDA_CALLGRAPH"
	.align	4
	.sectionentsize	8
	.align		4
        /*0000*/ 	.word	0x00000000
	.align		4
        /*0004*/ 	.word	0xffffffff
	.align		4
        /*0008*/ 	.word	0x00000000
	.align		4
        /*000c*/ 	.word	0xfffffffe
	.align		4
        /*0010*/ 	.word	0x00000000
	.align		4
        /*0014*/ 	.word	0xfffffffd
	.align		4
        /*0018*/ 	.word	0x00000000
	.align		4
        /*001c*/ 	.word	0xfffffffc


//--------------------- .text.matmul_kernel       --------------------------
	.section	.text.matmul_kernel,"ax",@progbits
	.align	128
        .global         matmul_kernel
        .type           matmul_kernel,@function
        .size           matmul_kernel,(.L_x_3 - matmul_kernel)
        .other          matmul_kernel,@"STO_CUDA_ENTRY STV_DEFAULT"
matmul_kernel:
.text.matmul_kernel:
[----:B------:R-:W1:Y:S08]  /*0000*/  LDC R1, c[0x0][0x28] ;  /* 0x00000a00ff017b82 */ /* 0x000e700000000800 */
[----:B------:R-:W2:Y:S01]  /*0010*/  LDC.64 R2, c[0x0][0x228] ;  /* 0x00008a00ff027b82 */ /* 0x000ea20000000a00 */
[----:B-1----:R-:W-:Y:S01]  /*0020*/  VIADD R1, R1, 0xffffdaf8 ;  /* 0xffffdaf801017836 */ /* 0x002fe20000000000 */
[----:B------:R-:W1:Y:S01]  /*0030*/  S2R R5, SR_CTAID.X ;  /* 0x0000000000057919 */ /* 0x000e620000002500 */
[----:B------:R-:W-:Y:S01]  /*0040*/  ULDC UR4, c[0x0][0x234] ;  /* 0x00008d0000047ab9 */ /* 0x000fe20000000800 */
[----:B------:R-:W-:Y:S01]  /*0050*/  ULDC.64 UR6, c[0x0][0x210] ;  /* 0x0000840000067ab9 */ /* 0x000fe20000000a00 */
[----:B------:R-:W-:Y:S01]  /*0060*/  ULDC.64 UR8, c[0x0][0x218] ;  /* 0x0000860000087ab9 */ /* 0x000fe20000000a00 */
[----:B------:R-:W-:Y:S01]  /*0070*/  ULDC UR5, c[0x0][0x240] ;  /* 0x0000900000057ab9 */ /* 0x000fe20000000800 */
        /* <DEDUP_REMOVED lines=10> */
[----:B--2---:R-:W-:Y:S01]  /*0120*/  IMAD.MOV.U32 R12, RZ, RZ, R3 ;  /* 0x000000ffff0c7224 */ /* 0x004fe200078e0003 */
[----:B------:R2:W-:Y:S01]  /*0130*/  STL.64 [R1+0x18e8], R2 ;  /* 0x0018e80201007387 */ /* 0x0005e20000100a00 */
[----:B------:R-:W-:-:S02]  /*0140*/  IMAD.MOV.U32 R16, RZ, RZ, R2 ;  /* 0x000000ffff107224 */ /* 0x000fc400078e0002 */
[----:B------:R-:W-:-:S03]  /*0150*/  VIADD R0, R12, 0x1ff ;  /* 0x000001ff0c007836 */ /* 0x000fc60000000000 */
[----:B------:R-:W-:Y:S02]  /*0160*/  IABS R19, R16 ;  /* 0x0000001000137213 */ /* 0x000fe40000000000 */
[----:B-1----:R-:W-:Y:S02]  /*0170*/  IABS R8, R5 ;  /* 0x0000000500087213 */ /* 0x002fe40000000000 */
[----:B--2---:R-:W-:-:S04]  /*0180*/  SHF.R.S32.HI R3, RZ, 0x1f, R0 ;  /* 0x0000001fff037819 */ /* 0x004fc80000011400 */
[----:B------:R-:W-:-:S04]  /*0190*/  LEA.HI R3, R3, R0, RZ, 0x9 ;  /* 0x0000000003037211 */ /* 0x000fc800078f48ff */
[----:B------:R-:W-:-:S04]  /*01a0*/  SHF.R.S32.HI R4, RZ, 0x9, R3 ;  /* 0x00000009ff047819 */ /* 0x000fc80000011403 */
[-C--:B------:R-:W-:Y:S02]  /*01b0*/  IABS R7, R4.reuse ;  /* 0x0000000400077213 */ /* 0x080fe40000000000 */
[----:B------:R-:W-:Y:S02]  /*01c0*/  IABS R10, R4 ;  /* 0x00000004000a7213 */ /* 0x000fe40000000000 */
[----:B------:R-:W1:Y:S08]  /*01d0*/  I2F.RP R0, R7 ;  /* 0x0000000700007306 */ /* 0x000e700000209400 */
[----:B-1----:R-:W1:Y:S02]  /*01e0*/  MUFU.RCP R0, R0 ;  /* 0x0000000000007308 */ /* 0x002e640000001000 */
[----:B-1----:R-:W-:-:S02]  /*01f0*/  VIADD R2, R0, 0xffffffe ;  /* 0x0ffffffe00027836 */ /* 0x002fc40000000000 */
[----:B------:R-:W-:-:S04]  /*0200*/  IMAD.MOV R0, RZ, RZ, -R10 ;  /* 0x000000ffff007224 */ /* 0x000fc800078e0a0a */
[----:B------:R1:W2:Y:S02]  /*0210*/  F2I.FTZ.U32.TRUNC.NTZ R3, R2 ;  /* 0x0000000200037305 */ /* 0x0002a4000021f000 */
[----:B-1----:R-:W-:Y:S02]  /*0220*/  IMAD.MOV.U32 R2, RZ, RZ, RZ ;  /* 0x000000ffff027224 */ /* 0x002fe400078e00ff */
[----:B--2---:R-:W-:-:S04]  /*0230*/  IMAD.MOV R6, RZ, RZ, -R3 ;  /* 0x000000ffff067224 */ /* 0x004fc800078e0a03 */
[----:B------:R-:W-:Y:S02]  /*0240*/  IMAD R9, R6, R7, RZ ;  /* 0x0000000706097224 */ /* 0x000fe400078e02ff */
[----:B------:R-:W-:Y:S02]  /*0250*/  IMAD.MOV.U32 R6, RZ, RZ, R8 ;  /* 0x000000ffff067224 */ /* 0x000fe400078e0008 */
[----:B------:R-:W-:-:S06]  /*0260*/  IMAD.HI.U32 R3, R3, R9, R2 ;  /* 0x0000000903037227 */ /* 0x000fcc00078e0002 */
[----:B------:R-:W-:-:S04]  /*0270*/  IMAD.HI.U32 R3, R3, R6, RZ ;  /* 0x0000000603037227 */ /* 0x000fc800078e00ff */
[----:B------:R-:W-:-:S05]  /*0280*/  IMAD R0, R3, R0, R6 ;  /* 0x0000000003007224 */ /* 0x000fca00078e0206 */
[----:B------:R-:W-:-:S13]  /*0290*/  ISETP.GT.U32.AND P1, PT, R7, R0, PT ;  /* 0x000000000700720c */ /* 0x000fda0003f24070 */
[----:B------:R-:W-:Y:S02]  /*02a0*/  @!P1 IMAD.IADD R0, R0, 0x1, -R7 ;  /* 0x0000000100009824 */ /* 0x000fe400078e0a07 */
[----:B------:R-:W-:Y:S01]  /*02b0*/  @!P1 VIADD R3, R3, 0x1 ;  /* 0x0000000103039836 */ /* 0x000fe20000000000 */
[----:B------:R-:W-:Y:S02]  /*02c0*/  ISETP.NE.AND P1, PT, R4, RZ, PT ;  /* 0x000000ff0400720c */ /* 0x000fe40003f25270 */
[----:B------:R-:W-:Y:S02]  /*02d0*/  ISETP.GE.U32.AND P0, PT, R0, R7, PT ;  /* 0x000000070000720c */ /* 0x000fe40003f06070 */
[----:B------:R-:W-:-:S04]  /*02e0*/  LOP3.LUT R0, R5, R4, RZ, 0x3c, !PT ;  /* 0x0000000405007212 */ /* 0x000fc800078e3cff */
[----:B------:R-:W-:Y:S01]  /*02f0*/  ISETP.GE.AND P2, PT, R0, RZ, PT ;  /* 0x000000ff0000720c */ /* 0x000fe20003f46270 */
[----:B------:R-:W-:-:S06]  /*0300*/  VIADD R0, R16, 0xff ;  /* 0x000000ff10007836 */ /* 0x000fcc0000000000 */
[----:B------:R-:W-:-:S04]  /*0310*/  @P0 VIADD R3, R3, 0x1 ;  /* 0x0000000103030836 */ /* 0x000fc80000000000 */
[----:B------:R-:W-:Y:S01]  /*0320*/  IMAD.MOV.U32 R7, RZ, RZ, R3 ;  /* 0x000000ffff077224 */ /* 0x000fe200078e0003 */
[----:B------:R-:W-:-:S03]  /*0330*/  SHF.R.S32.HI R3, RZ, 0x1f, R0 ;  /* 0x0000001fff037819 */ /* 0x000fc60000011400 */
[----:B------:R-:W-:Y:S01]  /*0340*/  @!P2 IMAD.MOV R7, RZ, RZ, -R7 ;  /* 0x000000ffff07a224 */ /* 0x000fe200078e0a07 */
[----:B------:R-:W-:Y:S02]  /*0350*/  LEA.HI R3, R3, R0, RZ, 0x8 ;  /* 0x0000000003037211 */ /* 0x000fe400078f40ff */
[----:B------:R-:W-:-:S04]  /*0360*/  @!P1 LOP3.LUT R7, RZ, R4, RZ, 0x33, !PT ;  /* 0x00000004ff079212 */ /* 0x000fc800078e33ff */
[----:B------:R-:W-:Y:S01]  /*0370*/  LEA.HI.SX32 R3, R3, -R7, 0x18 ;  /* 0x8000000703037211 */ /* 0x000fe200078fc2ff */
[----:B------:R-:W-:-:S03]  /*0380*/  IMAD.MOV R6, RZ, RZ, -R7 ;  /* 0x000000ffff067224 */ /* 0x000fc600078e0a07 */
[----:B------:R-:W-:Y:S01]  /*0390*/  VIMNMX R9, R3, 0x1, PT ;  /* 0x0000000103097848 */ /* 0x000fe20003fe0100 */
[----:B------:R-:W-:-:S03]  /*03a0*/  IMAD R10, R4, R6, R5 ;  /* 0x00000006040a7224 */ /* 0x000fc600078e0205 */
[-C--:B------:R-:W-:Y:S02]  /*03b0*/  IABS R8, R9.reuse ;  /* 0x0000000900087213 */ /* 0x080fe40000000000 */
[----:B------:R-:W-:Y:S02]  /*03c0*/  IABS R4, R9 ;  /* 0x0000000900047213 */ /* 0x000fe40000000000 */
[----:B------:R-:W1:Y:S08]  /*03d0*/  I2F.RP R0, R8 ;  /* 0x0000000800007306 */ /* 0x000e700000209400 */
[----:B-1----:R-:W1:Y:S02]  /*03e0*/  MUFU.RCP R0, R0 ;  /* 0x0000000000007308 */ /* 0x002e640000001000 */
[----:B-1----:R-:W-:Y:S01]  /*03f0*/  VIADD R2, R0, 0xffffffe ;  /* 0x0ffffffe00027836 */ /* 0x002fe20000000000 */
[----:B------:R-:W-:-:S05]  /*0400*/  IABS R0, R10 ;  /* 0x0000000a00007213 */ /* 0x000fca0000000000 */
[----:B------:R1:W2:Y:S02]  /*0410*/  F2I.FTZ.U32.TRUNC.NTZ R3, R2 ;  /* 0x0000000200037305 */ /* 0x0002a4000021f000 */
[----:B-1----:R-:W-:Y:S02]  /*0420*/  IMAD.MOV.U32 R2, RZ, RZ, RZ ;  /* 0x000000ffff027224 */ /* 0x002fe400078e00ff */
[----:B--2---:R-:W-:-:S04]  /*0430*/  IMAD.MOV R11, RZ, RZ, -R3 ;  /* 0x000000ffff0b7224 */ /* 0x004fc800078e0a03 */
[----:B------:R-:W-:Y:S02]  /*0440*/  IMAD R5, R11, R8, RZ ;  /* 0x000000080b057224 */ /* 0x000fe400078e02ff */
[----:B------:R-:W1:Y:S02]  /*0450*/  S2R R11, SR_TID.X ;  /* 0x00000000000b7919 */ /* 0x000e640000002100 */
[----:B------:R-:W-:-:S04]  /*0460*/  IMAD.HI.U32 R3, R3, R5, R2 ;  /* 0x0000000503037227 */ /* 0x000fc800078e0002 */
[----:B------:R-:W-:Y:S02]  /*0470*/  IMAD.MOV R5, RZ, RZ, -R4 ;  /* 0x000000ffff057224 */ /* 0x000fe400078e0a04 */
[----:B------:R-:W-:Y:S01]  /*0480*/  IMAD.HI.U32 R2, R3, R0, RZ ;  /* 0x0000000003027227 */ /* 0x000fe200078e00ff */
[----:B------:R-:W2:Y:S03]  /*0490*/  I2F.RP R4, R19 ;  /* 0x0000001300047306 */ /* 0x000ea60000209400 */
[----:B------:R-:W-:Y:S01]  /*04a0*/  IMAD R3, R2, R5, R0 ;  /* 0x0000000502037224 */ /* 0x000fe200078e0200 */
[----:B------:R-:W-:-:S04]  /*04b0*/  IABS R0, R12 ;  /* 0x0000000c00007213 */ /* 0x000fc80000000000 */
[----:B------:R-:W-:Y:S01]  /*04c0*/  ISETP.GT.U32.AND P1, PT, R8, R3, PT ;  /* 0x000000030800720c */ /* 0x000fe20003f24070 */
[----:B------:R-:W3:Y:S08]  /*04d0*/  I2F.RP R6, R0 ;  /* 0x0000000000067306 */ /* 0x000ef00000209400 */
[----:B--2---:R-:W2:Y:S04]  /*04e0*/  MUFU.RCP R4, R4 ;  /* 0x0000000400047308 */ /* 0x004ea80000001000 */
[----:B------:R-:W-:-:S02]  /*04f0*/  @!P1 IMAD.IADD R3, R3, 0x1, -R8 ;  /* 0x0000000103039824 */ /* 0x000fc400078e0a08 */
[----:B------:R-:W-:Y:S01]  /*0500*/  @!P1 VIADD R2, R2, 0x1 ;  /* 0x0000000102029836 */ /* 0x000fe20000000000 */
[----:B------:R-:W-:Y:S01]  /*0510*/  ISETP.NE.AND P1, PT, R9, RZ, PT ;  /* 0x000000ff0900720c */ /* 0x000fe20003f25270 */
[----:B---3--:R-:W3:Y:S01]  /*0520*/  MUFU.RCP R6, R6 ;  /* 0x0000000600067308 */ /* 0x008ee20000001000 */
[----:B------:R-:W-:Y:S02]  /*0530*/  ISETP.GE.U32.AND P0, PT, R3, R8, PT ;  /* 0x000000080300720c */ /* 0x000fe40003f06070 */
[----:B------:R-:W-:Y:S02]  /*0540*/  LOP3.LUT R3, R10, R9, RZ, 0x3c, !PT ;  /* 0x000000090a037212 */ /* 0x000fe400078e3cff */
[----:B-1----:R-:W-:Y:S02]  /*0550*/  LOP3.LUT R12, R11, 0x7f, RZ, 0xc0, !PT ;  /* 0x0000007f0b0c7812 */ /* 0x002fe400078ec0ff */
[----:B------:R-:W-:Y:S01]  /*0560*/  ISETP.GE.AND P2, PT, R3, RZ, PT ;  /* 0x000000ff0300720c */ /* 0x000fe20003f46270 */
[----:B--2---:R-:W-:-:S06]  /*0570*/  VIADD R3, R4, 0xffffffe ;  /* 0x0ffffffe04037836 */ /* 0x004fcc0000000000 */
[----:B------:R-:W-:Y:S01]  /*0580*/  @P0 VIADD R2, R2, 0x1 ;  /* 0x0000000102020836 */ /* 0x000fe20000000000 */
[----:B------:R-:W1:Y:S01]  /*0590*/  F2I.FTZ.U32.TRUNC.NTZ R3, R3 ;  /* 0x0000000300037305 */ /* 0x000e62000021f000 */
[----:B---3--:R-:W-:Y:S01]  /*05a0*/  VIADD R4, R6, 0xffffffe ;  /* 0x0ffffffe06047836 */ /* 0x008fe20000000000 */
[----:B------:R-:W-:Y:S01]  /*05b0*/  SHF.R.U32.HI R6, RZ, 0x6, R11 ;  /* 0x00000006ff067819 */ /* 0x000fe2000001160b */
[----:B------:R-:W-:-:S03]  /*05c0*/  IMAD.MOV.U32 R14, RZ, RZ, R2 ;  /* 0x000000ffff0e7224 */ /* 0x000fc600078e0002 */
[----:B------:R-:W-:Y:S01]  /*05d0*/  SGXT.U32 R6, R6, 0x1 ;  /* 0x000000010606781a */ /* 0x000fe20000000000 */
[----:B------:R-:W-:Y:S01]  /*05e0*/  @!P2 IMAD.MOV R14, RZ, RZ, -R14 ;  /* 0x000000ffff0ea224 */ /* 0x000fe200078e0a0e */
[----:B------:R-:W-:Y:S01]  /*05f0*/  @!P1 LOP3.LUT R14, RZ, R9, RZ, 0x33, !PT ;  /* 0x00000009ff0e9212 */ /* 0x000fe200078e33ff */
[----:B------:R2:W3:Y:S04]  /*0600*/  F2I.FTZ.U32.TRUNC.NTZ R5, R4 ;  /* 0x0000000400057305 */ /* 0x0004e8000021f000 */
[----:B------:R-:W-:Y:S02]  /*0610*/  IMAD.MOV R2, RZ, RZ, -R14 ;  /* 0x000000ffff027224 */ /* 0x000fe400078e0a0e */
[----:B-1----:R-:W-:Y:S02]  /*0620*/  IMAD.MOV R8, RZ, RZ, -R3 ;  /* 0x000000ffff087224 */ /* 0x002fe400078e0a03 */
[----:B------:R-:W-:-:S02]  /*0630*/  IMAD R2, R9, R2, R10 ;  /* 0x0000000209027224 */ /* 0x000fc400078e020a */
[----:B------:R-:W-:Y:S02]  /*0640*/  IMAD.SHL.U32 R10, R11, 0x4, RZ ;  /* 0x000000040b0a7824 */ /* 0x000fe400078e00ff */
[----:B------:R-:W-:Y:S02]  /*0650*/  IMAD.IADD R2, R7, 0x1, R2 ;  /* 0x0000000107027824 */ /* 0x000fe400078e0202 */
[----:B------:R-:W-:Y:S02]  /*0660*/  IMAD R7, R8, R19, RZ ;  /* 0x0000001308077224 */ /* 0x000fe400078e02ff */
[----:B------:R-:W-:Y:S02]  /*0670*/  IMAD R8, R2, 0x100, R12 ;  /* 0x0000010002087824 */ /* 0x000fe400078e020c */
[----:B------:R-:W-:Y:S02]  /*0680*/  IMAD.MOV.U32 R2, RZ, RZ, RZ ;  /* 0x000000ffff027224 */ /* 0x000fe400078e00ff */
[----:B------:R-:W-:Y:S01]  /*0690*/  VIADD R9, R8, 0x80 ;  /* 0x0000008008097836 */ /* 0x000fe20000000000 */
[----:B------:R-:W-:Y:S01]  /*06a0*/  IABS R12, R8 ;  /* 0x00000008000c7213 */ /* 0x000fe20000000000 */
[----:B------:R-:W-:Y:S01]  /*06b0*/  IMAD.HI.U32 R2, R3, R7, R2 ;  /* 0x0000000703027227 */ /* 0x000fe200078e0002 */
[----:B------:R-:W-:-:S02]  /*06c0*/  SHF.R.S32.HI R3, RZ, 0x6, R11 ;  /* 0x00000006ff037819 */ /* 0x000fc4000001140b */
[----:B------:R-:W-:Y:S01]  /*06d0*/  IABS R13, R9 ;  /* 0x00000009000d7213 */ /* 0x000fe20000000000 */
[----:B------:R-:W-:Y:S01]  /*06e0*/  IMAD.SHL.U32 R7, R14, 0x200, RZ ;  /* 0x000002000e077824 */ /* 0x000fe200078e00ff */
[----:B--2---:R-:W-:Y:S01]  /*06f0*/  SGXT R4, R3, 0x1 ;  /* 0x000000010304781a */ /* 0x004fe20000000200 */
[----:B------:R-:W-:-:S03]  /*0700*/  IMAD.HI.U32 R3, R2, R12, RZ ;  /* 0x0000000c02037227 */ /* 0x000fc600078e00ff */
[----:B------:R-:W-:Y:S01]  /*0710*/  LOP3.LUT R11, R4, 0x90, RZ, 0xc0, !PT ;  /* 0x00000090040b7812 */ /* 0x000fe200078ec0ff */
[----:B------:R-:W-:Y:S01]  /*0720*/  IMAD.MOV R4, RZ, RZ, -R3 ;  /* 0x000000ffff047224 */ /* 0x000fe200078e0a03 */
[----:B------:R-:W-:Y:S01]  /*0730*/  LOP3.LUT R3, R7, R6, RZ, 0xfc, !PT ;  /* 0x0000000607037212 */ /* 0x000fe200078efcff */
[----:B---3--:R-:W-:Y:S01]  /*0740*/  IMAD.MOV R15, RZ, RZ, -R5 ;  /* 0x000000ffff0f7224 */ /* 0x008fe200078e0a05 */
[----:B------:R-:W-:Y:S01]  /*0750*/  LOP3.LUT R10, R11, 0x7c, R10, 0x78, !PT ;  /* 0x0000007c0b0a7812 */ /* 0x000fe200078e780a */
[----:B------:R-:W-:Y:S01]  /*0760*/  IMAD R6, R19, R4, R12 ;  /* 0x0000000413067224 */ /* 0x000fe200078e020c */
[----:B------:R-:W-:Y:S01]  /*0770*/  STL [R1+0x1c78], R7 ;  /* 0x001c780701007387 */ /* 0x000fe20000100800 */
[----:B------:R-:W-:Y:S01]  /*0780*/  IMAD.HI.U32 R2, R2, R13, RZ ;  /* 0x0000000d02027227 */ /* 0x000fe200078e00ff */
[----:B------:R-:W-:Y:S02]  /*0790*/  LOP3.LUT R12, R3, 0x1fe, RZ, 0xfc, !PT ;  /* 0x000001fe030c7812 */ /* 0x000fe400078efcff */
[----:B------:R-:W-:Y:S01]  /*07a0*/  ISETP.GT.U32.AND P1, PT, R19, R6, PT ;  /* 0x000000061300720c */ /* 0x000fe20003f24070 */
[----:B------:R1:W-:Y:S01]  /*07b0*/  STL [R1+0x48], R10 ;  /* 0x0000480a01007387 */ /* 0x0003e20000100800 */
[----:B------:R-:W-:Y:S01]  /*07c0*/  IMAD R11, R15, R0, RZ ;  /* 0x000000000f0b7224 */ /* 0x000fe200078e02ff */
[----:B------:R-:W-:Y:S01]  /*07d0*/  ISETP.GE.AND P2, PT, R12, RZ, PT ;  /* 0x000000ff0c00720c */ /* 0x000fe20003f46270 */
[----:B------:R-:W-:Y:S01]  /*07e0*/  IMAD.MOV.U32 R4, RZ, RZ, RZ ;  /* 0x000000ffff047224 */ /* 0x000fe200078e00ff */
[C---:B------:R-:W-:Y:S01]  /*07f0*/  LOP3.LUT R14, R3.reuse, 0x6, RZ, 0xfc, !PT ;  /* 0x00000006030e7812 */ /* 0x040fe200078efcff */
[----:B------:R-:W-:Y:S01]  /*0800*/  STL.64 [R1+0x1c40], R8 ;  /* 0x001c400801007387 */ /* 0x000fe20000100a00 */
[----:B------:R-:W-:-:S02]  /*0810*/  LOP3.LUT R20, R3, 0x1e, RZ, 0xfc, !PT ;  /* 0x0000001e03147812 */ /* 0x000fc400078efcff */
[C---:B------:R-:W-:Y:S01]  /*0820*/  LOP3.LUT R18, R3.reuse, 0x1c, RZ, 0xfc, !PT ;  /* 0x0000001c03127812 */ /* 0x040fe200078efcff */
[----:B-1----:R-:W-:Y:S01]  /*0830*/  IMAD.MOV R10, RZ, RZ, -R2 ;  /* 0x000000ffff0a7224 */ /* 0x002fe200078e0a02 */
[----:B------:R-:W-:Y:S01]  /*0840*/  LOP3.LUT R32, R3, 0x32, RZ, 0xfc, !PT ;  /* 0x0000003203207812 */ /* 0x000fe200078efcff */
[----:B------:R-:W-:Y:S01]  /*0850*/  IMAD.HI.U32 R2, R5, R11, R4 ;  /* 0x0000000b05027227 */ /* 0x000fe200078e0004 */
[----:B------:R-:W-:Y:S02]  /*0860*/  IABS R11, R3 ;  /* 0x00000003000b7213 */ /* 0x000fe40000000000 */
[----:B------:R-:W-:Y:S01]  /*0870*/  LOP3.LUT R5, R3, 0x2, RZ, 0xfc, !PT ;  /* 0x0000000203057812 */ /* 0x000fe200078efcff */
[----:B------:R-:W-:Y:S01]  /*0880*/  IMAD R4, R19, R10, R13 ;  /* 0x0000000a13047224 */ /* 0x000fe200078e020d */
[----:B------:R-:W-:Y:S01]  /*0890*/  IABS R13, R12 ;  /* 0x0000000c000d7213 */ /* 0x000fe20000000000 */
[----:B------:R-:W-:Y:S01]  /*08a0*/  @!P1 IMAD.IADD R6, R6, 0x1, -R19 ;  /* 0x0000000106069824 */ /* 0x000fe200078e0a13 */
[----:B------:R-:W-:-:S02]  /*08b0*/  LOP3.LUT R12, R3, 0x4, RZ, 0xfc, !PT ;  /* 0x00000004030c7812 */ /* 0x000fc400078efcff */
[----:B------:R-:W-:Y:S01]  /*08c0*/  ISETP.GT.U32.AND P3, PT, R19, R4, PT ;  /* 0x000000041300720c */ /* 0x000fe20003f64070 */
[C---:B------:R-:W-:Y:S01]  /*08d0*/  IMAD.HI.U32 R10, R2.reuse, R13, RZ ;  /* 0x0000000d020a7227 */ /* 0x040fe200078e00ff */
[----:B------:R-:W-:Y:S02]  /*08e0*/  ISETP.GE.AND P0, PT, R5, RZ, PT ;  /* 0x000000ff0500720c */ /* 0x000fe40003f06270 */
[----:B------:R-:W-:Y:S01]  /*08f0*/  IABS R15, R5 ;  /* 0x00000005000f7213 */ /* 0x000fe20000000000 */
[----:B------:R-:W-:Y:S01]  /*0900*/  IMAD.HI.U32 R5, R2, R11, RZ ;  /* 0x0000000b02057227 */ /* 0x000fe200078e00ff */
[----:B------:R-:W-:Y:S02]  /*0910*/  ISETP.GE.AND P4, PT, R12, RZ, PT ;  /* 0x000000ff0c00720c */ /* 0x000fe40003f86270 */
[----:B------:R-:W-:Y:S01]  /*0920*/  IABS R17, R12 ;  /* 0x0000000c00117213 */ /* 0x000fe20000000000 */
[----:B------:R-:W-:Y:S01]  /*0930*/  IMAD.MOV R12, RZ, RZ, -R5 ;  /* 0x000000ffff0c7224 */ /* 0x000fe200078e0a05 */
[----:B------:R-:W-:Y:S01]  /*0940*/  ISETP.GT.U32.AND P5, PT, R19, R6, PT ;  /* 0x000000061300720c */ /* 0x000fe20003fa4070 */
[----:B------:R-:W-:Y:S01]  /*0950*/  IMAD.MOV R10, RZ, RZ, -R10 ;  /* 0x000000ffff0a7224 */ /* 0x000fe200078e0a0a */
[----:B------:R-:W-:Y:S01]  /*0960*/  IABS R29, R32 ;  /* 0x00000020001d7213 */ /* 0x000fe20000000000 */
[----:B------:R-:W-:Y:S01]  /*0970*/  IMAD R11, R0, R12, R11 ;  /* 0x0000000c000b7224 */ /* 0x000fe200078e020b */
[----:B------:R-:W-:Y:S01]  /*0980*/  IABS R12, R14 ;  /* 0x0000000e000c7213 */ /* 0x000fe20000000000 */
[----:B------:R-:W-:Y:S01]  /*0990*/  @!P3 IMAD.IADD R4, R4, 0x1, -R19 ;  /* 0x000000010404b824 */ /* 0x000fe200078e0a13 */
[----:B------:R-:W-:Y:S01]  /*09a0*/  LOP3.LUT R34, R3, 0x34, RZ, 0xfc, !PT ;  /* 0x0000003403227812 */ /* 0x000fe200078efcff */
[C---:B------:R-:W-:Y:S01]  /*09b0*/  IMAD R13, R0.reuse, R10, R13 ;  /* 0x0000000a000d7224 */ /* 0x040fe200078e020d */
[----:B------:R-:W-:Y:S01]  /*09c0*/  ISETP.GT.U32.AND P1, PT, R0, R11, PT ;  /* 0x0000000b0000720c */ /* 0x000fe20003f24070 */
[----:B------:R-:W-:Y:S01]  /*09d0*/  IMAD.HI.U32 R10, R2, R17, RZ ;  /* 0x00000011020a7227 */ /* 0x000fe200078e00ff */
[----:B------:R-:W-:-:S02]  /*09e0*/  ISETP.GT.U32.AND P6, PT, R19, R4, PT ;  /* 0x000000041300720c */ /* 0x000fc40003fc4070 */
[----:B------:R-:W-:Y:S01]  /*09f0*/  ISETP.GT.U32.AND P3, PT, R0, R13, PT ;  /* 0x0000000d0000720c */ /* 0x000fe20003f64070 */
[--C-:B------:R-:W-:Y:S01]  /*0a00*/  @!P5 IMAD.IADD R6, R6, 0x1, -R19.reuse ;  /* 0x000000010606d824 */ /* 0x100fe200078e0a13 */
[----:B------:R-:W-:Y:S01]  /*0a10*/  ISETP.GE.AND P5, PT, R8, RZ, PT ;  /* 0x000000ff0800720c */ /* 0x000fe20003fa6270 */
[----:B------:R-:W-:Y:S01]  /*0a20*/  IMAD.MOV R10, RZ, RZ, -R10 ;  /* 0x000000ffff0a7224 */ /* 0x000fe200078e0a0a */
[----:B------:R-:W-:Y:S01]  /*0a30*/  LOP3.LUT R35, R3, 0x36, RZ, 0xfc, !PT ;  /* 0x0000003603237812 */ /* 0x000fe200078efcff */
[----:B------:R-:W-:Y:S01]  /*0a40*/  IMAD.HI.U32 R5, R2, R15, RZ ;  /* 0x0000000f02057227 */ /* 0x000fe200078e00ff */
[----:B------:R-:W-:Y:S02]  /*0a50*/  IABS R31, R34 ;  /* 0x00000022001f7213 */ /* 0x000fe40000000000 */
[----:B------:R-:W-:Y:S01]  /*0a60*/  IABS R33, R35 ;  /* 0x0000002300217213 */ /* 0x000fe20000000000 */
[----:B------:R-:W-:Y:S01]  /*0a70*/  @!P1 IMAD.IADD R11, R11, 0x1, -R0 ;  /* 0x000000010b0b9824 */ /* 0x000fe200078e0a00 */
[----:B------:R-:W-:Y:S01]  /*0a80*/  LOP3.LUT R36, R3, 0x3a, RZ, 0xfc, !PT ;  /* 0x0000003a03247812 */ /* 0x000fe200078efcff */
[----:B------:R-:W-:Y:S01]  /*0a90*/  @!P6 IMAD.IADD R4, R4, 0x1, -R19 ;  /* 0x000000010404e824 */ /* 0x000fe200078e0a13 */
[----:B------:R-:W-:Y:S01]  /*0aa0*/  ISETP.GE.AND P6, PT, R9, RZ, PT ;  /* 0x000000ff0900720c */ /* 0x000fe20003fc6270 */
[----:B------:R-:W-:Y:S01]  /*0ab0*/  IMAD.MOV.U32 R19, RZ, RZ, R12 ;  /* 0x000000ffff137224 */ /* 0x000fe200078e000c */
[C---:B------:R-:W-:Y:S01]  /*0ac0*/  LOP3.LUT R44, R3.reuse, 0x4c, RZ, 0xfc, !PT ;  /* 0x0000004c032c7812 */ /* 0x040fe200078efcff */
[----:B------:R-:W-:Y:S01]  /*0ad0*/  @!P5 IMAD.MOV R6, RZ, RZ, -R6 ;  /* 0x000000ffff06d224 */ /* 0x000fe200078e0a06 */
[C---:B------:R-:W-:Y:S01]  /*0ae0*/  ISETP.GT.U32.AND P5, PT, R0.reuse, R11, PT ;  /* 0x0000000b0000720c */ /* 0x040fe20003fa4070 */
[----:B------:R-:W-:Y:S01]  /*0af0*/  IMAD R17, R0, R10, R17 ;  /* 0x0000000a00117224 */ /* 0x000fe200078e0211 */
[----:B------:R-:W-:Y:S01]  /*0b00*/  IABS R43, R44 ;  /* 0x0000002c002b7213 */ /* 0x000fe20000000000 */
[----:B------:R-:W-:Y:S01]  /*0b10*/  IMAD.HI.U32 R10, R2, R19, RZ ;  /* 0x00000013020a7227 */ /* 0x000fe200078e00ff */
[----:B------:R-:W-:-:S02]  /*0b20*/  LOP3.LUT R48, R3, 0x56, RZ, 0xfc, !PT ;  /* 0x0000005603307812 */ /* 0x000fc400078efcff */
[----:B------:R-:W-:Y:S01]  /*0b30*/  LOP3.LUT R52, R3, 0x5e, RZ, 0xfc, !PT ;  /* 0x0000005e03347812 */ /* 0x000fe200078efcff */
[----:B------:R-:W-:Y:S01]  /*0b40*/  IMAD.MOV R5, RZ, RZ, -R5 ;  /* 0x000000ffff057224 */ /* 0x000fe200078e0a05 */
[----:B------:R-:W-:Y:S01]  /*0b50*/  IABS R47, R48 ;  /* 0x00000030002f7213 */ /* 0x000fe20000000000 */
[----:B------:R-:W-:Y:S01]  /*0b60*/  IMAD.MOV R10, RZ, RZ, -R10 ;  /* 0x000000ffff0a7224 */ /* 0x000fe200078e0a0a */
[----:B------:R-:W-:Y:S01]  /*0b70*/  IABS R51, R52 ;  /* 0x0000003400337213 */ /* 0x000fe20000000000 */
[----:B------:R-:W-:Y:S01]  /*0b80*/  IMAD R15, R0, R5, R15 ;  /* 0x00000005000f7224 */ /* 0x000fe200078e020f */
[----:B------:R-:W-:Y:S01]  /*0b90*/  LOP3.LUT R5, RZ, R16, RZ, 0x33, !PT ;  /* 0x00000010ff057212 */ /* 0x000fe200078e33ff */
[----:B------:R-:W-:Y:S01]  /*0ba0*/  @!P3 IMAD.IADD R13, R13, 0x1, -R0 ;  /* 0x000000010d0db824 */ /* 0x000fe200078e0a00 */
[----:B------:R-:W-:Y:S01]  /*0bb0*/  ISETP.NE.AND P3, PT, R16, RZ, PT ;  /* 0x000000ff1000720c */ /* 0x000fe20003f65270 */
[C---:B------:R-:W-:Y:S01]  /*0bc0*/  IMAD R19, R0.reuse, R10, R19 ;  /* 0x0000000a00137224 */ /* 0x040fe200078e0213 */
[----:B------:R-:W-:Y:S01]  /*0bd0*/  LOP3.LUT R16, R3, 0x8, RZ, 0xfc, !PT ;  /* 0x0000000803107812 */ /* 0x000fe200078efcff */
[----:B------:R-:W-:Y:S01]  /*0be0*/  @!P6 IMAD.MOV R4, RZ, RZ, -R4 ;  /* 0x000000ffff04e224 */ /* 0x000fe200078e0a04 */
[C---:B------:R-:W-:Y:S01]  /*0bf0*/  ISETP.GT.U32.AND P1, PT, R0.reuse, R13, PT ;  /* 0x0000000d0000720c */ /* 0x040fe20003f24070 */
[----:B------:R-:W-:Y:S01]  /*0c00*/  @!P5 IMAD.IADD R11, R11, 0x1, -R0 ;  /* 0x000000010b0bd824 */ /* 0x000fe200078e0a00 */
[----:B------:R-:W-:-:S02]  /*0c10*/  ISETP.GT.U32.AND P5, PT, R0, R19, PT ;  /* 0x000000130000720c */ /* 0x000fc40003fa4070 */
[----:B------:R-:W-:Y:S02]  /*0c20*/  IABS R12, R16 ;  /* 0x00000010000c7213 */ /* 0x000fe40000000000 */
[C---:B------:R-:W-:Y:S02]  /*0c30*/  ISETP.GT.U32.AND P6, PT, R0.reuse, R15, PT ;  /* 0x0000000f0000720c */ /* 0x040fe40003fc4070 */
[C---:B------:R-:W-:Y:S02]  /*0c40*/  SEL R6, R5.reuse, R6, !P3 ;  /* 0x0000000605067207 */ /* 0x040fe40005800000 */
[----:B------:R-:W-:Y:S01]  /*0c50*/  SEL R4, R5, R4, !P3 ;  /* 0x0000000405047207 */ /* 0x000fe20005800000 */
[----:B------:R-:W-:Y:S01]  /*0c60*/  IMAD.MOV.U32 R5, RZ, RZ, R12 ;  /* 0x000000ffff057224 */ /* 0x000fe200078e000c */
[C---:B------:R-:W-:Y:S01]  /*0c70*/  ISETP.GT.U32.AND P3, PT, R0.reuse, R17, PT ;  /* 0x000000110000720c */ /* 0x040fe20003f64070 */
[----:B------:R1:W-:Y:S01]  /*0c80*/  STL [R1+0x80], R6 ;  /* 0x0000800601007387 */ /* 0x0003e20000100800 */
[--C-:B------:R-:W-:Y:S01]  /*0c90*/  @!P1 IMAD.IADD R13, R13, 0x1, -R0.reuse ;  /* 0x000000010d0d9824 */ /* 0x100fe200078e0a00 */
[----:B------:R-:W-:Y:S01]  /*0ca0*/  LOP3.LUT R10, R3, 0xc, RZ, 0xfc, !PT ;  /* 0x0000000c030a7812 */ /* 0x000fe200078efcff */
[--C-:B------:R-:W-:Y:S01]  /*0cb0*/  @!P5 IMAD.IADD R19, R19, 0x1, -R0.reuse ;  /* 0x000000011313d824 */ /* 0x100fe200078e0a00 */
[----:B------:R2:W-:Y:S01]  /*0cc0*/  STL [R1+0x7c], R4 ;  /* 0x00007c0401007387 */ /* 0x0005e20000100800 */
[----:B------:R-:W-:Y:S01]  /*0cd0*/  @!P2 IMAD.MOV R13, RZ, RZ, -R13 ;  /* 0x000000ffff0da224 */ /* 0x000fe200078e0a0d */
[----:B------:R-:W-:Y:S01]  /*0ce0*/  IABS R23, R10 ;  /* 0x0000000a00177213 */ /* 0x000fe20000000000 */
[----:B------:R-:W-:Y:S01]  /*0cf0*/  @!P6 IMAD.IADD R15, R15, 0x1, -R0 ;  /* 0x000000010f0fe824 */ /* 0x000fe200078e0a00 */
[----:B------:R-:W-:-:S02]  /*0d00*/  ISETP.GT.U32.AND P5, PT, R0, R19, PT ;  /* 0x000000130000720c */ /* 0x000fc40003fa4070 */
[----:B-1----:R-:W-:Y:S01]  /*0d10*/  LOP3.LUT R6, R3, 0xa, RZ, 0xfc, !PT ;  /* 0x0000000a03067812 */ /* 0x002fe200078efcff */
[----:B------:R1:W-:Y:S01]  /*0d20*/  STL [R1+0x1c90], R13 ;  /* 0x001c900d01007387 */ /* 0x0003e20000100800 */
[----:B------:R-:W-:Y:S01]  /*0d30*/  @!P3 IMAD.IADD R17, R17, 0x1, -R0 ;  /* 0x000000011111b824 */ /* 0x000fe200078e0a00 */
[----:B------:R-:W-:Y:S01]  /*0d40*/  ISETP.GT.U32.AND P3, PT, R0, R15, PT ;  /* 0x0000000f0000720c */ /* 0x000fe20003f64070 */
[----:B--2---:R-:W-:Y:S01]  /*0d50*/  IMAD.HI.U32 R4, R2, R5, RZ ;  /* 0x0000000502047227 */ /* 0x004fe200078e00ff */
[----:B------:R-:W-:Y:S02]  /*0d60*/  IABS R21, R6 ;  /* 0x0000000600157213 */ /* 0x000fe40000000000 */
[C---:B------:R-:W-:Y:S01]  /*0d70*/  ISETP.GT.U32.AND P2, PT, R0.reuse, R17, PT ;  /* 0x000000110000720c */ /* 0x040fe20003f44070 */
[----:B------:R-:W-:Y:S01]  /*0d80*/  IMAD.MOV R4, RZ, RZ, -R4 ;  /* 0x000000ffff047224 */ /* 0x000fe200078e0a04 */
[C---:B------:R-:W-:Y:S01]  /*0d90*/  LOP3.LUT R12, R3.reuse, 0xe, RZ, 0xfc, !PT ;  /* 0x0000000e030c7812 */ /* 0x040fe200078efcff */
[----:B-1----:R-:W-:Y:S01]  /*0da0*/  IMAD.MOV.U32 R13, RZ, RZ, R11 ;  /* 0x000000ffff0d7224 */ /* 0x002fe200078e000b */
[C---:B------:R-:W-:Y:S01]  /*0db0*/  ISETP.GE.AND P6, PT, R3.reuse, RZ, PT ;  /* 0x000000ff0300720c */ /* 0x040fe20003fc6270 */
[----:B------:R-:W-:Y:S01]  /*0dc0*/  IMAD R5, R0, R4, R5 ;  /* 0x0000000400057224 */ /* 0x000fe200078e0205 */
[----:B------:R-:W-:Y:S01]  /*0dd0*/  ISETP.GE.AND P1, PT, R14, RZ, PT ;  /* 0x000000ff0e00720c */ /* 0x000fe20003f26270 */
[----:B------:R-:W-:Y:S01]  /*0de0*/  IMAD.HI.U32 R4, R2, R21, RZ ;  /* 0x0000001502047227 */ /* 0x000fe200078e00ff */
[----:B------:R-:W-:-:S02]  /*0df0*/  LOP3.LUT R14, R3, 0x10, RZ, 0xfc, !PT ;  /* 0x00000010030e7812 */ /* 0x000fc400078efcff */
[C---:B------:R-:W-:Y:S01]  /*0e00*/  LOP3.LUT R53, R3.reuse, 0x60, RZ, 0xfc, !PT ;  /* 0x0000006003357812 */ /* 0x040fe200078efcff */
[----:B------:R-:W-:Y:S01]  /*0e10*/  IMAD.MOV R4, RZ, RZ, -R4 ;  /* 0x000000ffff047224 */ /* 0x000fe200078e0a04 */
[----:B------:R-:W-:Y:S01]  /*0e20*/  LOP3.LUT R63, R3, 0x70, RZ, 0xfc, !PT ;  /* 0x00000070033f7812 */ /* 0x000fe200078efcff */
[--C-:B------:R-:W-:Y:S01]  /*0e30*/  @!P5 IMAD.IADD R19, R19, 0x1, -R0.reuse ;  /* 0x000000011313d824 */ /* 0x100fe200078e0a00 */
[----:B------:R-:W-:Y:S01]  /*0e40*/  LOP3.LUT R62, R3, 0x6e, RZ, 0xfc, !PT ;  /* 0x0000006e033e7812 */ /* 0x000fe200078efcff */
[C---:B------:R-:W-:Y:S01]  /*0e50*/  IMAD R11, R0.reuse, R4, R21 ;  /* 0x00000004000b7224 */ /* 0x040fe200078e0215 */
[----:B------:R-:W-:Y:S01]  /*0e60*/  IABS R21, R12 ;  /* 0x0000000c00157213 */ /* 0x000fe20000000000 */
[----:B------:R-:W-:Y:S01]  /*0e70*/  @!P3 IMAD.IADD R15, R15, 0x1, -R0 ;  /* 0x000000010f0fb824 */ /* 0x000fe200078e0a00 */
[----:B------:R-:W-:Y:S01]  /*0e80*/  ISETP.GT.U32.AND P3, PT, R0, R5, PT ;  /* 0x000000050000720c */ /* 0x000fe20003f64070 */
[----:B------:R-:W-:Y:S01]  /*0e90*/  IMAD.HI.U32 R4, R2, R23, RZ ;  /* 0x0000001702047227 */ /* 0x000fe200078e00ff */
[----:B------:R-:W-:-:S02]  /*0ea0*/  ISETP.GT.U32.AND P5, PT, R0, R11, PT ;  /* 0x0000000b0000720c */ /* 0x000fc40003fa4070 */
[----:B------:R-:W-:Y:S01]  /*0eb0*/  IABS R61, R63 ;  /* 0x0000003f003d7213 */ /* 0x000fe20000000000 */
[----:B------:R-:W-:Y:S01]  /*0ec0*/  IMAD.MOV R4, RZ, RZ, -R4 ;  /* 0x000000ffff047224 */ /* 0x000fe200078e0a04 */
[----:B------:R-:W-:Y:S01]  /*0ed0*/  IABS R59, R62 ;  /* 0x0000003e003b7213 */ /* 0x000fe20000000000 */
[----:B------:R-:W-:Y:S01]  /*0ee0*/  IMAD.MOV.U32 R7, RZ, RZ, R15 ;  /* 0x000000ffff077224 */ /* 0x000fe200078e000f */
[----:B------:R-:W-:Y:S01]  /*0ef0*/  LOP3.LUT R73, R3, 0x84, RZ, 0xfc, !PT ;  /* 0x0000008403497812 */ /* 0x000fe200078efcff */
[--C-:B------:R-:W-:Y:S01]  /*0f00*/  @!P2 IMAD.IADD R17, R17, 0x1, -R0.reuse ;  /* 0x000000011111a824 */ /* 0x100fe200078e0a00 */
[----:B------:R-:W-:Y:S01]  /*0f10*/  ISETP.GE.AND P2, PT, R6, RZ, PT ;  /* 0x000000ff0600720c */ /* 0x000fe20003f46270 */
[----:B------:R-:W-:Y:S01]  /*0f20*/  IMAD R15, R0, R4, R23 ;  /* 0x00000004000f7224 */ /* 0x000fe200078e0217 */
[----:B------:R-:W-:Y:S01]  /*0f30*/  IABS R6, R14 ;  /* 0x0000000e00067213 */ /* 0x000fe20000000000 */
[--C-:B------:R-:W-:Y:S01]  /*0f40*/  @!P3 IMAD.IADD R5, R5, 0x1, -R0.reuse ;  /* 0x000000010505b824 */ /* 0x100fe200078e0a00 */
[----:B------:R-:W-:Y:S01]  /*0f50*/  ISETP.GE.AND P3, PT, R10, RZ, PT ;  /* 0x000000ff0a00720c */ /* 0x000fe20003f66270 */
[----:B------:R-:W-:Y:S01]  /*0f60*/  @!P5 IMAD.IADD R11, R11, 0x1, -R0 ;  /* 0x000000010b0bd824 */ /* 0x000fe200078e0a00 */
[C---:B------:R-:W-:Y:S01]  /*0f70*/  LOP3.LUT R10, R3.reuse, 0x12, RZ, 0xfc, !PT ;  /* 0x00000012030a7812 */ /* 0x040fe200078efcff */
[----:B------:R-:W-:Y:S01]  /*0f80*/  IMAD.HI.U32 R4, R2, R21, RZ ;  /* 0x0000001502047227 */ /* 0x000fe200078e00ff */
[----:B------:R-:W-:-:S02]  /*0f90*/  LOP3.LUT R72, R3, 0x82, RZ, 0xfc, !PT ;  /* 0x0000008203487812 */ /* 0x000fc400078efcff */
[C---:B------:R-:W-:Y:S01]  /*0fa0*/  ISETP.GT.U32.AND P5, PT, R0.reuse, R11, PT ;  /* 0x0000000b0000720c */ /* 0x040fe20003fa4070 */
[----:B------:R-:W-:Y:S01]  /*0fb0*/  @!P0 IMAD.MOV R7, RZ, RZ, -R7 ;  /* 0x000000ffff078224 */ /* 0x000fe200078e0a07 */
[C---:B------:R-:W-:Y:S01]  /*0fc0*/  ISETP.GT.U32.AND P0, PT, R0.reuse, R5, PT ;  /* 0x000000050000720c */ /* 0x040fe20003f04070 */
[----:B------:R-:W-:Y:S01]  /*0fd0*/  IMAD.MOV.U32 R8, RZ, RZ, R17 ;  /* 0x000000ffff087224 */ /* 0x000fe200078e0011 */
[----:B------:R-:W-:Y:S01]  /*0fe0*/  IABS R69, R72 ;  /* 0x0000004800457213 */ /* 0x000fe20000000000 */
[----:B------:R-:W-:Y:S01]  /*0ff0*/  IMAD.MOV R4, RZ, RZ, -R4 ;  /* 0x000000ffff047224 */ /* 0x000fe200078e0a04 */
[C---:B------:R-:W-:Y:S01]  /*1000*/  LOP3.LUT R76, R3.reuse, 0x8e, RZ, 0xfc, !PT ;  /* 0x0000008e034c7812 */ /* 0x040fe200078efcff */
[----:B------:R-:W-:Y:S01]  /*1010*/  @!P4 IMAD.MOV R8, RZ, RZ, -R8 ;  /* 0x000000ffff08c224 */ /* 0x000fe200078e0a08 */
[C---:B------:R-:W-:Y:S01]  /*1020*/  ISETP.GT.U32.AND P4, PT, R0.reuse, R15, PT ;  /* 0x0000000f0000720c */ /* 0x040fe20003f84070 */
[----:B------:R-:W-:Y:S01]  /*1030*/  IMAD.MOV.U32 R23, RZ, RZ, R6 ;  /* 0x000000ffff177224 */ /* 0x000fe200078e0006 */
[----:B------:R-:W-:Y:S01]  /*1040*/  IABS R75, R76 ;  /* 0x0000004c004b7213 */ /* 0x000fe20000000000 */
[----:B------:R-:W-:Y:S01]  /*1050*/  IMAD R17, R0, R4, R21 ;  /* 0x0000000400117224 */ /* 0x000fe200078e0215 */
[----:B------:R-:W-:Y:S01]  /*1060*/  IABS R21, R10 ;  /* 0x0000000a00157213 */ /* 0x000fe20000000000 */
[----:B------:R-:W-:Y:S01]  /*1070*/  @!P6 IMAD.MOV R13, RZ, RZ, -R13 ;  /* 0x000000ffff0de224 */ /* 0x000fe200078e0a0d */
[----:B------:R-:W-:Y:S01]  /*1080*/  ISETP.GE.AND P6, PT, R16, RZ, PT ;  /* 0x000000ff1000720c */ /* 0x000fe20003fc6270 */
[----:B------:R-:W-:Y:S01]  /*1090*/  IMAD.HI.U32 R6, R2, R23, RZ ;  /* 0x0000001702067227 */ /* 0x000fe200078e00ff */
[----:B------:R-:W-:-:S02]  /*10a0*/  LOP3.LUT R84, R3, 0x9e, RZ, 0xfc, !PT ;  /* 0x0000009e03547812 */ /* 0x000fc400078efcff */
[----:B------:R-:W-:Y:S01]  /*10b0*/  STL [R1+0x1c94], R13 ;  /* 0x001c940d01007387 */ /* 0x000fe20000100800 */
[----:B------:R-:W-:Y:S01]  /*10c0*/  @!P5 IMAD.IADD R11, R11, 0x1, -R0 ;  /* 0x000000010b0bd824 */ /* 0x000fe200078e0a00 */
[----:B------:R-:W-:Y:S01]  /*10d0*/  ISETP.GT.U32.AND P5, PT, R0, R17, PT ;  /* 0x000000110000720c */ /* 0x000fe20003fa4070 */
[----:B------:R-:W-:Y:S01]  /*10e0*/  IMAD.MOV R6, RZ, RZ, -R6 ;  /* 0x000000ffff067224 */ /* 0x000fe200078e0a06 */
[----:B------:R1:W-:Y:S01]  /*10f0*/  STL [R1+0x20], R7 ;  /* 0x0000200701007387 */ /* 0x0003e20000100800 */
[--C-:B------:R-:W-:Y:S01]  /*1100*/  @!P0 IMAD.IADD R5, R5, 0x1, -R0.reuse ;  /* 0x0000000105058824 */ /* 0x100fe200078e0a00 */
[----:B------:R-:W-:Y:S01]  /*1110*/  ISETP.GE.AND P0, PT, R14, RZ, PT ;  /* 0x000000ff0e00720c */ /* 0x000fe20003f06270 */
[----:B------:R-:W-:Y:S01]  /*1120*/  @!P4 IMAD.IADD R15, R15, 0x1, -R0 ;  /* 0x000000010f0fc824 */ /* 0x000fe200078e0a00 */
[----:B------:R2:W-:Y:S01]  /*1130*/  STL [R1+0x1c], R8 ;  /* 0x00001c0801007387 */ /* 0x0005e20000100800 */
[----:B------:R-:W-:Y:S01]  /*1140*/  IMAD.HI.U32 R4, R2, R21, RZ ;  /* 0x0000001502047227 */ /* 0x000fe200078e00ff */
[----:B------:R-:W-:-:S02]  /*1150*/  LOP3.LUT R14, R3, 0x16, RZ, 0xfc, !PT ;  /* 0x00000016030e7812 */ /* 0x000fc400078efcff */
[C---:B------:R-:W-:Y:S01]  /*1160*/  ISETP.GT.U32.AND P4, PT, R0.reuse, R15, PT ;  /* 0x0000000f0000720c */ /* 0x040fe20003f84070 */
[----:B-1----:R-:W-:Y:S01]  /*1170*/  IMAD.MOV.U32 R7, RZ, RZ, R19 ;  /* 0x000000ffff077224 */ /* 0x002fe200078e0013 */
[----:B------:R-:W-:Y:S01]  /*1180*/  LOP3.LUT R86, R3, 0xa0, RZ, 0xfc, !PT ;  /* 0x000000a003567812 */ /* 0x000fe200078efcff */
[----:B------:R-:W-:Y:S01]  /*1190*/  IMAD R19, R0, R6, R23 ;  /* 0x0000000600137224 */ /* 0x000fe200078e0217 */
[----:B------:R-:W-:Y:S01]  /*11a0*/  IABS R23, R14 ;  /* 0x0000000e00177213 */ /* 0x000fe20000000000 */
[----:B--2---:R-:W-:Y:S01]  /*11b0*/  IMAD.MOV.U32 R8, RZ, RZ, R5 ;  /* 0x000000ffff087224 */ /* 0x004fe200078e0005 */
[----:B------:R-:W-:Y:S01]  /*11c0*/  IABS R85, R86 ;  /* 0x0000005600557213 */ /* 0x000fe20000000000 */
[----:B------:R-:W-:Y:S01]  /*11d0*/  @!P1 IMAD.MOV R7, RZ, RZ, -R7 ;  /* 0x000000ffff079224 */ /* 0x000fe200078e0a07 */
[----:B------:R-:W-:Y:S01]  /*11e0*/  ISETP.GE.AND P1, PT, R12, RZ, PT ;  /* 0x000000ff0c00720c */ /* 0x000fe20003f26270 */
[----:B------:R-:W-:Y:S01]  /*11f0*/  @!P6 IMAD.MOV R8, RZ, RZ, -R8 ;  /* 0x000000ffff08e224 */ /* 0x000fe200078e0a08 */
[C---:B------:R-:W-:Y:S01]  /*1200*/  ISETP.GT.U32.AND P6, PT, R0.reuse, R19, PT ;  /* 0x000000130000720c */ /* 0x040fe20003fc4070 */
[--C-:B------:R-:W-:Y:S01]  /*1210*/  @!P5 IMAD.IADD R17, R17, 0x1, -R0.reuse ;  /* 0x000000011111d824 */ /* 0x100fe200078e0a00 */
[----:B------:R-:W-:Y:S01]  /*1220*/  LOP3.LUT R12, R3, 0x14, RZ, 0xfc, !PT ;  /* 0x00000014030c7812 */ /* 0x000fe200078efcff */
[----:B------:R1:W-:Y:S01]  /*1230*/  STL [R1+0x18], R7 ;  /* 0x0000180701007387 */ /* 0x0003e20000100800 */
[----:B------:R-:W-:Y:S01]  /*1240*/  @!P4 IMAD.IADD R15, R15, 0x1, -R0 ;  /* 0x000000010f0fc824 */ /* 0x000fe200078e0a00 */
[C---:B------:R-:W-:Y:S01]  /*1250*/  LOP3.LUT R91, R3.reuse, 0xa8, RZ, 0xfc, !PT ;  /* 0x000000a8035b7812 */ /* 0x040fe200078efcff */
[----:B------:R-:W-:Y:S01]  /*1260*/  IMAD.MOV R5, RZ, RZ, -R4 ;  /* 0x000000ffff057224 */ /* 0x000fe200078e0a04 */
[----:B------:R-:W-:Y:S01]  /*1270*/  IABS R6, R12 ;  /* 0x0000000c00067213 */ /* 0x000fe20000000000 */
[----:B------:R-:W-:Y:S01]  /*1280*/  STL [R1+0x14], R8 ;  /* 0x0000140801007387 */ /* 0x000fe20000100800 */
[C---:B------:R-:W-:Y:S01]  /*1290*/  ISETP.GT.U32.AND P5, PT, R0.reuse, R17, PT ;  /* 0x000000110000720c */ /* 0x040fe20003fa4070 */
[----:B------:R-:W-:Y:S01]  /*12a0*/  IMAD R5, R0, R5, R21 ;  /* 0x0000000500057224 */ /* 0x000fe200078e0215 */
[----:B------:R-:W-:Y:S01]  /*12b0*/  ISETP.GE.AND P4, PT, R12, RZ, PT ;  /* 0x000000ff0c00720c */ /* 0x000fe20003f86270 */
[----:B-1----:R-:W-:Y:S01]  /*12c0*/  IMAD.MOV.U32 R7, RZ, RZ, R11 ;  /* 0x000000ffff077224 */ /* 0x002fe200078e000b */
[----:B------:R-:W-:Y:S01]  /*12d0*/  LOP3.LUT R12, R3, 0x1a, RZ, 0xfc, !PT ;  /* 0x0000001a030c7812 */ /* 0x000fe200078efcff */
[----:B------:R-:W-:Y:S01]  /*12e0*/  IMAD.MOV.U32 R11, RZ, RZ, R6 ;  /* 0x000000ffff0b7224 */ /* 0x000fe200078e0006 */
[----:B------:R-:W-:Y:S01]  /*12f0*/  IABS R21, R18 ;  /* 0x0000001200157213 */ /* 0x000fe20000000000 */
[----:B------:R-:W-:Y:S01]  /*1300*/  @!P2 IMAD.MOV R7, RZ, RZ, -R7 ;  /* 0x000000ffff07a224 */ /* 0x000fe200078e0a07 */
[----:B------:R-:W-:Y:S01]  /*1310*/  ISETP.GE.AND P2, PT, R10, RZ, PT ;  /* 0x000000ff0a00720c */ /* 0x000fe20003f46270 */
[----:B------:R-:W-:Y:S01]  /*1320*/  @!P6 IMAD.IADD R19, R19, 0x1, -R0 ;  /* 0x000000011313e824 */ /* 0x000fe200078e0a00 */
[----:B------:R-:W-:Y:S01]  /*1330*/  IABS R10, R20 ;  /* 0x00000014000a7213 */ /* 0x000fe20000000000 */
[----:B------:R-:W-:Y:S01]  /*1340*/  IMAD.HI.U32 R4, R2, R11, RZ ;  /* 0x0000000b02047227 */ /* 0x000fe200078e00ff */
[----:B------:R1:W-:Y:S01]  /*1350*/  STL [R1+0x10], R7 ;  /* 0x0000100701007387 */ /* 0x0003e20000100800 */
[----:B------:R-:W-:-:S02]  /*1360*/  IABS R89, R91 ;  /* 0x0000005b00597213 */ /* 0x000fc40000000000 */
[C---:B------:R-:W-:Y:S01]  /*1370*/  ISETP.GT.U32.AND P6, PT, R0.reuse, R19, PT ;  /* 0x000000130000720c */ /* 0x040fe20003fc4070 */
[----:B------:R-:W-:Y:S01]  /*1380*/  IMAD.MOV R4, RZ, RZ, -R4 ;  /* 0x000000ffff047224 */ /* 0x000fe200078e0a04 */
[----:B------:R-:W-:Y:S01]  /*1390*/  LOP3.LUT R90, R3, 0xa6, RZ, 0xfc, !PT ;  /* 0x000000a6035a7812 */ /* 0x000fe200078efcff */
[----:B------:R-:W-:Y:S01]  /*13a0*/  @!P5 IMAD.IADD R17, R17, 0x1, -R0 ;  /* 0x000000011111d824 */ /* 0x000fe200078e0a00 */
[----:B------:R-:W-:Y:S01]  /*13b0*/  ISETP.GT.U32.AND P5, PT, R0, R5, PT ;  /* 0x000000050000720c */ /* 0x000fe20003fa4070 */
[----:B------:R-:W-:Y:S01]  /*13c0*/  IMAD.HI.U32 R6, R2, R23, RZ ;  /* 0x0000001702067227 */ /* 0x000fe200078e00ff */
[----:B------:R-:W-:Y:S02]  /*13d0*/  IABS R87, R90 ;  /* 0x0000005a00577213 */ /* 0x000fe40000000000 */
[C---:B------:R-:W-:Y:S01]  /*13e0*/  LOP3.LUT R94, R3.reuse, 0xb0, RZ, 0xfc, !PT ;  /* 0x000000b0035e7812 */ /* 0x040fe200078efcff */
[----:B-1----:R-:W-:Y:S01]  /*13f0*/  IMAD.MOV.U32 R7, RZ, RZ, R15 ;  /* 0x000000ffff077224 */ /* 0x002fe200078e000f */
[C---:B------:R-:W-:Y:S01]  /*1400*/  LOP3.LUT R106, R3.reuse, 0xc0, RZ, 0xfc, !PT ;  /* 0x000000c0036a7812 */ /* 0x040fe200078efcff */
[----:B------:R-:W-:Y:S01]  /*1410*/  IMAD.MOV.U32 R9, RZ, RZ, R17 ;  /* 0x000000ffff097224 */ /* 0x000fe200078e0011 */
[----:B------:R-:W-:Y:S01]  /*1420*/  IABS R17, R12 ;  /* 0x0000000c00117213 */ /* 0x000fe20000000000 */
[----:B------:R-:W-:Y:S01]  /*1430*/  @!P3 IMAD.MOV R7, RZ, RZ, -R7 ;  /* 0x000000ffff07b224 */ /* 0x000fe200078e0a07 */
[----:B------:R-:W-:Y:S01]  /*1440*/  ISETP.GE.AND P3, PT, R14, RZ, PT ;  /* 0x000000ff0e00720c */ /* 0x000fe20003f66270 */
[C---:B------:R-:W-:Y:S01]  /*1450*/  IMAD R14, R0.reuse, R4, R11 ;  /* 0x00000004000e7224 */ /* 0x040fe200078e020b */
[----:B------:R-:W-:Y:S01]  /*1460*/  LOP3.LUT R4, R3, 0x18, RZ, 0xfc, !PT ;  /* 0x0000001803047812 */ /* 0x000fe200078efcff */
[----:B------:R-:W-:Y:S01]  /*1470*/  @!P1 IMAD.MOV R9, RZ, RZ, -R9 ;  /* 0x000000ffff099224 */ /* 0x000fe200078e0a09 */
[----:B------:R1:W-:Y:S01]  /*1480*/  STL [R1+0xc], R7 ;  /* 0x00000c0701007387 */ /* 0x0003e20000100800 */
[----:B------:R-:W-:Y:S01]  /*1490*/  IMAD.MOV R6, RZ, RZ, -R6 ;  /* 0x000000ffff067224 */ /* 0x000fe200078e0a06 */
[C---:B------:R-:W-:Y:S01]  /*14a0*/  ISETP.GT.U32.AND P1, PT, R0.reuse, R14, PT ;  /* 0x0000000e0000720c */ /* 0x040fe20003f24070 */
[--C-:B------:R-:W-:Y:S01]  /*14b0*/  @!P6 IMAD.IADD R19, R19, 0x1, -R0.reuse ;  /* 0x000000011313e824 */ /* 0x100fe200078e0a00 */
[----:B------:R-:W-:Y:S01]  /*14c0*/  IABS R11, R4 ;  /* 0x00000004000b7213 */ /* 0x000fe20000000000 */
[----:B------:R-:W-:Y:S01]  /*14d0*/  IMAD R15, R0, R6, R23 ;  /* 0x00000006000f7224 */ /* 0x000fe200078e0217 */
[----:B------:R-:W-:Y:S01]  /*14e0*/  ISETP.GE.AND P6, PT, R4, RZ, PT ;  /* 0x000000ff0400720c */ /* 0x000fe20003fc6270 */
[----:B------:R-:W-:Y:S01]  /*14f0*/  IMAD.MOV.U32 R8, RZ, RZ, R19 ;  /* 0x000000ffff087224 */ /* 0x000fe200078e0013 */
[----:B------:R-:W-:Y:S01]  /*1500*/  LOP3.LUT R104, R3, 0xbe, RZ, 0xfc, !PT ;  /* 0x000000be03687812 */ /* 0x000fe200078efcff */
[----:B------:R-:W-:Y:S01]  /*1510*/  @!P5 IMAD.IADD R5, R5, 0x1, -R0 ;  /* 0x000000010505d824 */ /* 0x000fe200078e0a00 */
[----:B------:R-:W-:Y:S01]  /*1520*/  IABS R101, R106 ;  /* 0x0000006a00657213 */ /* 0x000fe20000000000 */
[----:B------:R-:W-:Y:S01]  /*1530*/  @!P0 IMAD.MOV R8, RZ, RZ, -R8 ;  /* 0x000000ffff088224 */ /* 0x000fe200078e0a08 */
[----:B------:R-:W-:Y:S01]  /*1540*/  ISETP.GT.U32.AND P0, PT, R0, R15, PT ;  /* 0x0000000f0000720c */ /* 0x000fe20003f04070 */
[----:B------:R-:W-:Y:S01]  /*1550*/  IMAD.HI.U32 R4, R2, R11, RZ ;  /* 0x0000000b02047227 */ /* 0x000fe200078e00ff */
[----:B------:R-:W-:Y:S01]  /*1560*/  ISETP.GT.U32.AND P5, PT, R0, R5, PT ;  /* 0x000000050000720c */ /* 0x000fe20003fa4070 */
[----:B------:R2:W-:Y:S01]  /*1570*/  STL [R1+0x1c80], R9 ;  /* 0x001c800901007387 */ /* 0x0005e20000100800 */
[----:B------:R-:W-:Y:S01]  /*1580*/  IABS R99, R104 ;  /* 0x0000006800637213 */ /* 0x000fe20000000000 */
[----:B------:R-:W-:Y:S01]  /*1590*/  @!P1 IMAD.IADD R14, R14, 0x1, -R0 ;  /* 0x000000010e0e9824 */ /* 0x000fe200078e0a00 */
[C---:B------:R-:W-:Y:S01]  /*15a0*/  LOP3.LUT R107, R3.reuse, 0xc8, RZ, 0xfc, !PT ;  /* 0x000000c8036b7812 */ /* 0x040fe200078efcff */
[----:B------:R-:W-:Y:S01]  /*15b0*/  IMAD.HI.U32 R6, R2, R17, RZ ;  /* 0x0000001102067227 */ /* 0x000fe200078e00ff */
[----:B------:R-:W-:Y:S01]  /*15c0*/  LOP3.LUT R108, R3, 0xcc, RZ, 0xfc, !PT ;  /* 0x000000cc036c7812 */ /* 0x000fe200078efcff */
[----:B------:R-:W-:Y:S01]  /*15d0*/  STL [R1+0x1c84], R8 ;  /* 0x001c840801007387 */ /* 0x000fe20000100800 */
[C---:B------:R-:W-:Y:S01]  /*15e0*/  ISETP.GT.U32.AND P1, PT, R0.reuse, R14, PT ;  /* 0x0000000e0000720c */ /* 0x040fe20003f24070 */
[----:B------:R-:W-:Y:S01]  /*15f0*/  IMAD.MOV R16, RZ, RZ, -R4 ;  /* 0x000000ffff107224 */ /* 0x000fe200078e0a04 */
[----:B------:R-:W-:Y:S01]  /*1600*/  IABS R105, R107 ;  /* 0x0000006b00697213 */ /* 0x000fe20000000000 */
[----:B------:R-:W-:Y:S01]  /*1610*/  @!P0 IMAD.IADD R15, R15, 0x1, -R0 ;  /* 0x000000010f0f8824 */ /* 0x000fe200078e0a00 */
[C---:B------:R-:W-:Y:S01]  /*1620*/  LOP3.LUT R118, R3.reuse, 0xde, RZ, 0xfc, !PT ;  /* 0x000000de03767812 */ /* 0x040fe200078efcff */
[----:B------:R-:W-:Y:S01]  /*1630*/  IMAD.MOV R6, RZ, RZ, -R6 ;  /* 0x000000ffff067224 */ /* 0x000fe200078e0a06 */
[C---:B------:R-:W-:Y:S01]  /*1640*/  LOP3.LUT R119, R3.reuse, 0xe0, RZ, 0xfc, !PT ;  /* 0x000000e003777812 */ /* 0x040fe200078efcff */
[C---:B------:R-:W-:Y:S01]  /*1650*/  IMAD R16, R0.reuse, R16, R11 ;  /* 0x0000001000107224 */ /* 0x040fe200078e020b */
[----:B------:R-:W-:Y:S01]  /*1660*/  ISETP.GT.U32.AND P0, PT, R0, R15, PT ;  /* 0x0000000f0000720c */ /* 0x000fe20003f04070 */
[----:B------:R-:W-:Y:S01]  /*1670*/  IMAD.MOV.U32 R19, RZ, RZ, R10 ;  /* 0x000000ffff137224 */ /* 0x000fe200078e000a */
[----:B------:R-:W-:Y:S01]  /*1680*/  LOP3.LUT R10, R3, 0x20, RZ, 0xfc, !PT ;  /* 0x00000020030a7812 */ /* 0x000fe200078efcff */
[--C-:B------:R-:W-:Y:S01]  /*1690*/  @!P5 IMAD.IADD R5, R5, 0x1, -R0.reuse ;  /* 0x000000010505d824 */ /* 0x100fe200078e0a00 */
[----:B------:R-:W-:Y:S01]  /*16a0*/  ISETP.GE.AND P5, PT, R12, RZ, PT ;  /* 0x000000ff0c00720c */ /* 0x000fe20003fa6270 */
[----:B------:R-:W-:Y:S01]  /*16b0*/  IMAD R17, R0, R6, R17 ;  /* 0x0000000600117224 */ /* 0x000fe200078e0211 */
[----:B------:R-:W-:Y:S01]  /*16c0*/  LOP3.LUT R12, R3, 0x24, RZ, 0xfc, !PT ;  /* 0x00000024030c7812 */ /* 0x000fe200078efcff */
[----:B------:R-:W-:Y:S01]  /*16d0*/  @!P1 IMAD.IADD R14, R14, 0x1, -R0 ;  /* 0x000000010e0e9824 */ /* 0x000fe200078e0a00 */
[----:B------:R-:W-:Y:S01]  /*16e0*/  ISETP.GT.U32.AND P1, PT, R0, R16, PT ;  /* 0x000000100000720c */ /* 0x000fe20003f24070 */
[----:B------:R-:W-:Y:S01]  /*16f0*/  IMAD.HI.U32 R6, R2, R19, RZ ;  /* 0x0000001302067227 */ /* 0x000fe200078e00ff */
[----:B------:R-:W-:-:S02]  /*1700*/  IABS R11, R12 ;  /* 0x0000000c000b7213 */ /* 0x000fc40000000000 */
[----:B------:R-:W-:Y:S01]  /*1710*/  IABS R115, R118 ;  /* 0x0000007600737213 */ /* 0x000fe20000000000 */
[----:B-1----:R-:W-:Y:S01]  /*1720*/  IMAD.MOV.U32 R7, RZ, RZ, R5 ;  /* 0x000000ffff077224 */ /* 0x002fe200078e0005 */
[----:B------:R-:W-:Y:S01]  /*1730*/  IADD3 R6, -R6, RZ, RZ ;  /* 0x000000ff06067210 */ /* 0x000fe20007ffe1ff */
[--C-:B------:R-:W-:Y:S01]  /*1740*/  @!P0 IMAD.IADD R15, R15, 0x1, -R0.reuse ;  /* 0x000000010f0f8824 */ /* 0x100fe200078e0a00 */
[----:B------:R-:W-:Y:S01]  /*1750*/  IABS R5, R10 ;  /* 0x0000000a00057213 */ /* 0x000fe20000000000 */
[----:B------:R-:W-:Y:S01]  /*1760*/  @!P2 IMAD.MOV R7, RZ, RZ, -R7 ;  /* 0x000000ffff07a224 */ /* 0x000fe200078e0a07 */
[C---:B------:R-:W-:Y:S01]  /*1770*/  ISETP.GT.U32.AND P2, PT, R0.reuse, R17, PT ;  /* 0x000000110000720c */ /* 0x040fe20003f44070 */
[----:B------:R-:W-:Y:S01]  /*1780*/  IMAD R19, R0, R6, R19 ;  /* 0x0000000600137224 */ /* 0x000fe200078e0213 */
[C---:B------:R-:W-:Y:S01]  /*1790*/  LOP3.LUT R6, R3.reuse, 0x22, RZ, 0xfc, !PT ;  /* 0x0000002203067812 */ /* 0x040fe200078efcff */
[----:B------:R-:W-:Y:S01]  /*17a0*/  @!P1 IMAD.IADD R16, R16, 0x1, -R0 ;  /* 0x0000000110109824 */ /* 0x000fe200078e0a00 */
[C---:B------:R-:W-:Y:S01]  /*17b0*/  LOP3.LUT R124, R3.reuse, 0xea, RZ, 0xfc, !PT ;  /* 0x000000ea037c7812 */ /* 0x040fe200078efcff */
[----:B------:R-:W-:Y:S01]  /*17c0*/  @!P3 IMAD.MOV R15, RZ, RZ, -R15 ;  /* 0x000000ffff0fb224 */ /* 0x000fe200078e0a0f */
[----:B------:R-:W-:Y:S01]  /*17d0*/  ISETP.GT.U32.AND P3, PT, R0, R19, PT ;  /* 0x000000130000720c */ /* 0x000fe20003f64070 */
[----:B------:R-:W-:Y:S01]  /*17e0*/  IMAD.HI.U32 R4, R2, R21, RZ ;  /* 0x0000001502047227 */ /* 0x000fe200078e00ff */
[----:B------:R-:W-:Y:S01]  /*17f0*/  ISETP.GT.U32.AND P1, PT, R0, R16, PT ;  /* 0x000000100000720c */ /* 0x000fe20003f24070 */
[----:B------:R-:W-:Y:S01]  /*1800*/  STL [R1+0x1c88], R7 ;  /* 0x001c880701007387 */ /* 0x000fe20000100800 */
[----:B------:R-:W-:Y:S01]  /*1810*/  IABS R121, R124 ;  /* 0x0000007c00797213 */ /* 0x000fe20000000000 */
[----:B------:R-:W-:Y:S01]  /*1820*/  IMAD.MOV R4, RZ, RZ, -R4 ;  /* 0x000000ffff047224 */ /* 0x000fe200078e0a04 */
[----:B------:R-:W-:Y:S01]  /*1830*/  LOP3.LUT R136, R3, 0x104, RZ, 0xfc, !PT ;  /* 0x0000010403887812 */ /* 0x000fe200078efcff */
[----:B------:R-:W-:Y:S01]  /*1840*/  @!P2 IMAD.IADD R17, R17, 0x1, -R0 ;  /* 0x000000011111a824 */ /* 0x000fe200078e0a00 */
[----:B------:R-:W-:Y:S01]  /*1850*/  LOP3.LUT R148, R3, 0x116, RZ, 0xfc, !PT ;  /* 0x0000011603947812 */ /* 0x000fe200078efcff */
[----:B------:R-:W-:Y:S01]  /*1860*/  @!P4 IMAD.MOV R14, RZ, RZ, -R14 ;  /* 0x000000ffff0ec224 */ /* 0x000fe200078e0a0e */
[----:B------:R-:W-:Y:S01]  /*1870*/  ISETP.GE.AND P4, PT, R18, RZ, PT ;  /* 0x000000ff1200720c */ /* 0x000fe20003f86270 */
[C---:B------:R-:W-:Y:S01]  /*1880*/  IMAD R18, R0.reuse, R4, R21 ;  /* 0x0000000400127224 */ /* 0x040fe200078e0215 */
[----:B------:R-:W-:Y:S01]  /*1890*/  ISETP.GT.U32.AND P2, PT, R0, R17, PT ;  /* 0x000000110000720c */ /* 0x000fe20003f44070 */
[----:B------:R-:W-:Y:S01]  /*18a0*/  IMAD.HI.U32 R4, R2, R5, RZ ;  /* 0x0000000502047227 */ /* 0x000fe200078e00ff */
[----:B------:R-:W-:Y:S01]  /*18b0*/  IABS R21, R6 ;  /* 0x0000000600157213 */ /* 0x000fe20000000000 */
[----:B------:R-:W-:Y:S01]  /*18c0*/  STL [R1+0x1c8c], R14 ;  /* 0x001c8c0e01007387 */ /* 0x000fe20000100800 */
[----:B------:R-:W-:Y:S01]  /*18d0*/  ISETP.GT.U32.AND P0, PT, R0, R18, PT ;  /* 0x000000120000720c */ /* 0x000fe20003f04070 */
[----:B------:R-:W-:Y:S01]  /*18e0*/  @!P3 IMAD.IADD R19, R19, 0x1, -R0 ;  /* 0x000000011313b824 */ /* 0x000fe200078e0a00 */
[----:B------:R-:W-:Y:S01]  /*18f0*/  IABS R135, R136 ;  /* 0x0000008800877213 */ /* 0x000fe20000000000 */
[----:B------:R-:W-:Y:S01]  /*1900*/  IMAD.MOV R4, RZ, RZ, -R4 ;  /* 0x000000ffff047224 */ /* 0x000fe200078e0a04 */
[C---:B------:R-:W-:Y:S01]  /*1910*/  LOP3.LUT R150, R3.reuse, 0x118, RZ, 0xfc, !PT ;  /* 0x0000011803967812 */ /* 0x040fe200078efcff */
[--C-:B------:R-:W-:Y:S01]  /*1920*/  @!P1 IMAD.IADD R16, R16, 0x1, -R0.reuse ;  /* 0x0000000110109824 */ /* 0x100fe200078e0a00 */
[----:B------:R-:W-:Y:S01]  /*1930*/  ISETP.GE.AND P1, PT, R20, RZ, PT ;  /* 0x000000ff1400720c */ /* 0x000fe20003f26270 */
[C---:B------:R-:W-:Y:S01]  /*1940*/  IMAD R20, R0.reuse, R4, R5 ;  /* 0x0000000400147224 */ /* 0x040fe200078e0205 */
[----:B------:R-:W-:Y:S01]  /*1950*/  ISETP.GT.U32.AND P3, PT, R0, R19, PT ;  /* 0x000000130000720c */ /* 0x000fe20003f64070 */
[----:B------:R-:W-:Y:S01]  /*1960*/  IMAD.HI.U32 R4, R2, R21, RZ ;  /* 0x0000001502047227 */ /* 0x000fe200078e00ff */
[C---:B------:R-:W-:Y:S01]  /*1970*/  LOP3.LUT R151, R3.reuse, 0x11a, RZ, 0xfc, !PT ;  /* 0x0000011a03977812 */ /* 0x040fe200078efcff */
[----:B------:R-:W-:Y:S01]  /*1980*/  STL [R1+0x1c98], R15 ;  /* 0x001c980f01007387 */ /* 0x000fe20000100800 */
[----:B------:R-:W-:Y:S01]  /*1990*/  LOP3.LUT R152, R3, 0x11c, RZ, 0xfc, !PT ;  /* 0x0000011c03987812 */ /* 0x000fe200078efcff */
[----:B------:R-:W-:Y:S01]  /*19a0*/  @!P2 IMAD.IADD R17, R17, 0x1, -R0 ;  /* 0x000000011111a824 */ /* 0x000fe200078e0a00 */
[----:B------:R-:W-:Y:S01]  /*19b0*/  ISETP.GT.U32.AND P2, PT, R0, R20, PT ;  /* 0x000000140000720c */ /* 0x000fe20003f44070 */
[----:B------:R-:W-:Y:S01]  /*19c0*/  IMAD.MOV R4, RZ, RZ, -R4 ;  /* 0x000000ffff047224 */ /* 0x000fe200078e0a04 */
[----:B------:R-:W-:Y:S01]  /*19d0*/  IABS R145, R150 ;  /* 0x0000009600917213 */ /* 0x000fe20000000000 */
[--C-:B------:R-:W-:Y:S01]  /*19e0*/  @!P0 IMAD.IADD R18, R18, 0x1, -R0.reuse ;  /* 0x0000000112128824 */ /* 0x100fe200078e0a00 */
[----:B------:R-:W-:Y:S01]  /*19f0*/  IABS R147, R151 ;  /* 0x0000009700937213 */ /* 0x000fe20000000000 */
[C---:B------:R-:W-:Y:S01]  /*1a00*/  IMAD R21, R0.reuse, R4, R21 ;  /* 0x0000000400157224 */ /* 0x040fe200078e0215 */
[----:B------:R-:W-:Y:S01]  /*1a10*/  LOP3.LUT R4, R3, 0x26, RZ, 0xfc, !PT ;  /* 0x0000002603047812 */ /* 0x000fe200078efcff */
[----:B------:R-:W-:Y:S01]  /*1a20*/  @!P3 IMAD.IADD R19, R19, 0x1, -R0 ;  /* 0x000000011313b824 */ /* 0x000fe200078e0a00 */
[----:B------:R-:W-:Y:S01]  /*1a30*/  ISETP.GT.U32.AND P0, PT, R0, R18, PT ;  /* 0x000000120000720c */ /* 0x000fe20003f04070 */
[----:B------:R-:W-:Y:S01]  /*1a40*/  IMAD.HI.U32 R5, R2, R11, RZ ;  /* 0x0000000b02057227 */ /* 0x000fe200078e00ff */
[----:B------:R-:W-:-:S02]  /*1a50*/  ISETP.GT.U32.AND P3, PT, R0, R21, PT ;  /* 0x000000150000720c */ /* 0x000fc40003f64070 */
[----:B------:R-:W-:Y:S01]  /*1a60*/  IABS R23, R4 ;  /* 0x0000000400177213 */ /* 0x000fe20000000000 */
[----:B------:R-:W-:Y:S01]  /*1a70*/  @!P2 IMAD.IADD R20, R20, 0x1, -R0 ;  /* 0x000000011414a824 */ /* 0x000fe200078e0a00 */
[----:B------:R-:W-:Y:S01]  /*1a80*/  IABS R149, R152 ;  /* 0x0000009800957213 */ /* 0x000fe20000000000 */
[----:B------:R-:W-:Y:S01]  /*1a90*/  IMAD.MOV R5, RZ, RZ, -R5 ;  /* 0x000000ffff057224 */ /* 0x000fe200078e0a05 */
[C---:B------:R-:W-:Y:S01]  /*1aa0*/  LOP3.LUT R158, R3.reuse, 0x130, RZ, 0xfc, !PT ;  /* 0x00000130039e7812 */ /* 0x040fe200078efcff */
[----:B------:R-:W-:Y:S01]  /*1ab0*/  @!P6 IMAD.MOV R16, RZ, RZ, -R16 ;  /* 0x000000ffff10e224 */ /* 0x000fe200078e0a10 */
[C---:B------:R-:W-:Y:S01]  /*1ac0*/  ISETP.GT.U32.AND P2, PT, R0.reuse, R20, PT ;  /* 0x000000140000720c */ /* 0x040fe20003f44070 */
[----:B------:R-:W-:Y:S01]  /*1ad0*/  IMAD R22, R0, R5, R11 ;  /* 0x0000000500167224 */ /* 0x000fe200078e020b */
[----:B------:R-:W-:Y:S01]  /*1ae0*/  LOP3.LUT R5, R3, 0x28, RZ, 0xfc, !PT ;  /* 0x0000002803057812 */ /* 0x000fe200078efcff */
[--C-:B------:R-:W-:Y:S01]  /*1af0*/  @!P0 IMAD.IADD R18, R18, 0x1, -R0.reuse ;  /* 0x0000000112128824 */ /* 0x100fe200078e0a00 */
[----:B------:R-:W-:Y:S01]  /*1b00*/  ISETP.GE.AND P6, PT, R10, RZ, PT ;  /* 0x000000ff0a00720c */ /* 0x000fe20003fc6270 */
[----:B------:R-:W-:Y:S01]  /*1b10*/  @!P3 IMAD.IADD R21, R21, 0x1, -R0 ;  /* 0x000000011515b824 */ /* 0x000fe200078e0a00 */
[----:B------:R-:W-:Y:S01]  /*1b20*/  IABS R11, R5 ;  /* 0x00000005000b7213 */ /* 0x000fe20000000000 */
[----:B------:R-:W-:Y:S01]  /*1b30*/  @!P4 IMAD.MOV R18, RZ, RZ, -R18 ;  /* 0x000000ffff12c224 */ /* 0x000fe200078e0a12 */
[----:B------:R-:W-:Y:S01]  /*1b40*/  ISETP.GE.AND P4, PT, R4, RZ, PT ;  /* 0x000000ff0400720c */ /* 0x000fe20003f86270 */
[----:B------:R-:W-:Y:S01]  /*1b50*/  IMAD.HI.U32 R4, R2, R23, RZ ;  /* 0x0000001702047227 */ /* 0x000fe200078e00ff */
[----:B------:R-:W-:Y:S01]  /*1b60*/  ISETP.GT.U32.AND P3, PT, R0, R21, PT ;  /* 0x000000150000720c */ /* 0x000fe20003f64070 */
[----:B------:R-:W-:Y:S01]  /*1b70*/  STL [R1+0x1c9c], R16 ;  /* 0x001c9c1001007387 */ /* 0x000fe20000100800 */
[----:B------:R-:W-:Y:S01]  /*1b80*/  LOP3.LUT R10, R3, 0x2c, RZ, 0xfc, !PT ;  /* 0x0000002c030a7812 */ /* 0x000fe200078efcff */
[----:B------:R-:W-:Y:S01]  /*1b90*/  @!P2 IMAD.IADD R20, R20, 0x1, -R0 ;  /* 0x000000011414a824 */ /* 0x000fe200078e0a00 */
[----:B------:R-:W-:Y:S01]  /*1ba0*/  ISETP.GT.U32.AND P2, PT, R0, R22, PT ;  /* 0x000000160000720c */ /* 0x000fe20003f44070 */
[----:B------:R-:W-:Y:S01]  /*1bb0*/  IMAD.MOV R4, RZ, RZ, -R4 ;  /* 0x000000ffff047224 */ /* 0x000fe200078e0a04 */
[----:B------:R-:W-:Y:S01]  /*1bc0*/  IABS R27, R10 ;  /* 0x0000000a001b7213 */ /* 0x000fe20000000000 */
[----:B------:R-:W-:Y:S01]  /*1bd0*/  @!P1 IMAD.MOV R19, RZ, RZ, -R19 ;  /* 0x000000ffff139224 */ /* 0x000fe200078e0a13 */
[----:B------:R-:W-:Y:S01]  /*1be0*/  ISETP.GE.AND P1, PT, R5, RZ, PT ;  /* 0x000000ff0500720c */ /* 0x000fe20003f26270 */
[----:B------:R-:W-:Y:S01]  /*1bf0*/  IMAD.HI.U32 R5, R2, R11, RZ ;  /* 0x0000000b02057227 */ /* 0x000fe200078e00ff */
[----:B------:R-:W-:-:S02]  /*1c00*/  ISETP.GE.AND P0, PT, R12, RZ, PT ;  /* 0x000000ff0c00720c */ /* 0x000fc40003f06270 */
[C---:B------:R-:W-:Y:S01]  /*1c10*/  LOP3.LUT R12, R3.reuse, 0x30, RZ, 0xfc, !PT ;  /* 0x00000030030c7812 */ /* 0x040fe200078efcff */
[C---:B------:R-:W-:Y:S01]  /*1c20*/  IMAD R23, R0.reuse, R4, R23 ;  /* 0x0000000400177224 */ /* 0x040fe200078e0217 */
[C---:B------:R-:W-:Y:S01]  /*1c30*/  LOP3.LUT R159, R3.reuse, 0x132, RZ, 0xfc, !PT ;  /* 0x00000132039f7812 */ /* 0x040fe200078efcff */
[----:B------:R-:W-:Y:S01]  /*1c40*/  IMAD.MOV R5, RZ, RZ, -R5 ;  /* 0x000000ffff057224 */ /* 0x000fe200078e0a05 */
[----:B------:R-:W-:Y:S01]  /*1c50*/  LOP3.LUT R164, R3, 0x13c, RZ, 0xfc, !PT ;  /* 0x0000013c03a47812 */ /* 0x000fe200078efcff */
[--C-:B------:R-:W-:Y:S01]  /*1c60*/  @!P3 IMAD.IADD R21, R21, 0x1, -R0.reuse ;  /* 0x000000011515b824 */ /* 0x100fe200078e0a00 */
[C---:B------:R-:W-:Y:S01]  /*1c70*/  ISETP.GT.U32.AND P3, PT, R0.reuse, R23, PT ;  /* 0x000000170000720c */ /* 0x040fe20003f64070 */
[----:B------:R-:W-:Y:S01]  /*1c80*/  IMAD R24, R0, R5, R11 ;  /* 0x0000000500187224 */ /* 0x000fe200078e020b */
[----:B------:R-:W-:Y:S01]  /*1c90*/  IABS R11, R12 ;  /* 0x0000000c000b7213 */ /* 0x000fe20000000000 */
[----:B------:R-:W-:Y:S01]  /*1ca0*/  @!P2 IMAD.IADD R22, R22, 0x1, -R0 ;  /* 0x000000011616a824 */ /* 0x000fe200078e0a00 */
[----:B------:R-:W-:Y:S01]  /*1cb0*/  IABS R157, R159 ;  /* 0x0000009f009d7213 */ /* 0x000fe20000000000 */
[----:B------:R-:W-:Y:S01]  /*1cc0*/  @!P6 IMAD.MOV R20, RZ, RZ, -R20 ;  /* 0x000000ffff14e224 */ /* 0x000fe200078e0a14 */
[----:B------:R-:W-:Y:S01]  /*1cd0*/  ISETP.GT.U32.AND P6, PT, R0, R24, PT ;  /* 0x000000180000720c */ /* 0x000fe20003fc4070 */
[----:B------:R-:W-:Y:S01]  /*1ce0*/  @!P5 IMAD.MOV R17, RZ, RZ, -R17 ;  /* 0x000000ffff11d224 */ /* 0x000fe200078e0a11 */
[----:B------:R-:W-:Y:S01]  /*1cf0*/  ISETP.GE.AND P5, PT, R6, RZ, PT ;  /* 0x000000ff0600720c */ /* 0x000fe20003fa6270 */
[----:B------:R-:W-:Y:S01]  /*1d00*/  IMAD.HI.U32 R5, R2, R27, RZ ;  /* 0x0000001b02057227 */ /* 0x000fe200078e00ff */
[----:B------:R-:W-:-:S02]  /*1d10*/  ISETP.GT.U32.AND P2, PT, R0, R22, PT ;  /* 0x000000160000720c */ /* 0x000fc40003f44070 */
[----:B------:R-:W-:Y:S01]  /*1d20*/  LOP3.LUT R6, R3, 0x2a, RZ, 0xfc, !PT ;  /* 0x0000002a03067812 */ /* 0x000fe200078efcff */
[--C-:B------:R-:W-:Y:S01]  /*1d30*/  @!P3 IMAD.IADD R23, R23, 0x1, -R0.reuse ;  /* 0x000000011717b824 */ /* 0x100fe200078e0a00 */
[----:B------:R-:W-:Y:S01]  /*1d40*/  IABS R163, R164 ;  /* 0x000000a400a37213 */ /* 0x000fe20000000000 */
[----:B------:R-:W-:Y:S01]  /*1d50*/  IMAD.MOV R5, RZ, RZ, -R5 ;  /* 0x000000ffff057224 */ /* 0x000fe200078e0a05 */
[----:B------:R-:W-:Y:S01]  /*1d60*/  IABS R25, R6 ;  /* 0x0000000600197213 */ /* 0x000fe20000000000 */
[----:B------:R-:W-:Y:S01]  /*1d70*/  STL [R1+0x1ca0], R17 ;  /* 0x001ca01101007387 */ /* 0x000fe20000100800 */
[----:B------:R-:W-:Y:S01]  /*1d80*/  ISETP.GT.U32.AND P3, PT, R0, R23, PT ;  /* 0x000000170000720c */ /* 0x000fe20003f64070 */
[--C-:B------:R-:W-:Y:S01]  /*1d90*/  @!P6 IMAD.IADD R24, R24, 0x1, -R0.reuse ;  /* 0x000000011818e824 */ /* 0x100fe200078e0a00 */
[C---:B------:R-:W-:Y:S01]  /*1da0*/  LOP3.LUT R168, R3.reuse, 0x144, RZ, 0xfc, !PT ;  /* 0x0000014403a87812 */ /* 0x040fe200078efcff */
[----:B------:R-:W-:Y:S01]  /*1db0*/  IMAD.HI.U32 R4, R2, R25, RZ ;  /* 0x0000001902047227 */ /* 0x000fe200078e00ff */
[C---:B------:R-:W-:Y:S01]  /*1dc0*/  LOP3.LUT R169, R3.reuse, 0x146, RZ, 0xfc, !PT ;  /* 0x0000014603a97812 */ /* 0x040fe200078efcff */
[----:B------:R-:W-:Y:S01]  /*1dd0*/  STL [R1+0x1ca4], R18 ;  /* 0x001ca41201007387 */ /* 0x000fe20000100800 */
[----:B------:R-:W-:Y:S01]  /*1de0*/  ISETP.GT.U32.AND P6, PT, R0, R24, PT ;  /* 0x000000180000720c */ /* 0x000fe20003fc4070 */
[----:B------:R-:W-:Y:S01]  /*1df0*/  @!P2 IMAD.IADD R22, R22, 0x1, -R0 ;  /* 0x000000011616a824 */ /* 0x000fe200078e0a00 */
[----:B------:R-:W-:Y:S01]  /*1e00*/  ISETP.GE.AND P2, PT, R10, RZ, PT ;  /* 0x000000ff0a00720c */ /* 0x000fe20003f46270 */
[----:B------:R-:W-:Y:S01]  /*1e10*/  IMAD.MOV R4, RZ, RZ, -R4 ;  /* 0x000000ffff047224 */ /* 0x000fe200078e0a04 */
[----:B------:R-:W-:Y:S01]  /*1e20*/  LOP3.LUT R10, R3, 0x2e, RZ, 0xfc, !PT ;  /* 0x0000002e030a7812 */ /* 0x000fe200078efcff */
[C---:B------:R-:W-:Y:S01]  /*1e30*/  IMAD R26, R0.reuse, R5, R27 ;  /* 0x00000005001a7224 */ /* 0x040fe200078e021b */
[----:B------:R-:W-:Y:S01]  /*1e40*/  IABS R167, R169 ;  /* 0x000000a900a77213 */ /* 0x000fe20000000000 */
[C---:B------:R-:W-:Y:S01]  /*1e50*/  IMAD R25, R0.reuse, R4, R25 ;  /* 0x0000000400197224 */ /* 0x040fe200078e0219 */
[----:B------:R-:W-:Y:S01]  /*1e60*/  IABS R27, R10 ;  /* 0x0000000a001b7213 */ /* 0x000fe20000000000 */
[----:B------:R-:W-:Y:S01]  /*1e70*/  @!P3 IMAD.IADD R23, R23, 0x1, -R0 ;  /* 0x000000011717b824 */ /* 0x000fe200078e0a00 */
[C---:B------:R-:W-:Y:S01]  /*1e80*/  LOP3.LUT R176, R3.reuse, 0x154, RZ, 0xfc, !PT ;  /* 0x0000015403b07812 */ /* 0x040fe200078efcff */
[----:B------:R-:W-:Y:S01]  /*1e90*/  @!P5 IMAD.MOV R21, RZ, RZ, -R21 ;  /* 0x000000ffff15d224 */ /* 0x000fe200078e0a15 */
[----:B------:R-:W-:Y:S01]  /*1ea0*/  ISETP.GT.U32.AND P3, PT, R0, R25, PT ;  /* 0x000000190000720c */ /* 0x000fe20003f64070 */
[----:B------:R-:W-:Y:S01]  /*1eb0*/  IMAD.HI.U32 R4, R2, R27, RZ ;  /* 0x0000001b02047227 */ /* 0x000fe200078e00ff */
[----:B------:R-:W-:Y:S01]  /*1ec0*/  ISETP.GE.AND P5, PT, R6, RZ, PT ;  /* 0x000000ff0600720c */ /* 0x000fe20003fa6270 */
[----:B------:R-:W-:Y:S01]  /*1ed0*/  STL [R1+0x1ca8], R19 ;  /* 0x001ca81301007387 */ /* 0x000fe20000100800 */
[C---:B------:R-:W-:Y:S01]  /*1ee0*/  LOP3.LUT R178, R3.reuse, 0x156, RZ, 0xfc, !PT ;  /* 0x0000015603b27812 */ /* 0x040fe200078efcff */
[----:B------:R-:W-:Y:S01]  /*1ef0*/  IMAD.MOV R6, RZ, RZ, -R4 ;  /* 0x000000ffff067224 */ /* 0x000fe200078e0a04 */
[----:B------:R-:W-:Y:S01]  /*1f00*/  IABS R175, R176 ;  /* 0x000000b000af7213 */ /* 0x000fe20000000000 */
[----:B------:R-:W-:Y:S01]  /*1f10*/  @!P6 IMAD.IADD R24, R24, 0x1, -R0 ;  /* 0x000000011818e824 */ /* 0x000fe200078e0a00 */
[----:B------:R-:W-:Y:S01]  /*1f20*/  ISETP.GT.U32.AND P6, PT, R0, R26, PT ;  /* 0x0000001a0000720c */ /* 0x000fe20003fc4070 */
[----:B------:R-:W-:Y:S01]  /*1f30*/  IMAD.HI.U32 R4, R2, R11, RZ ;  /* 0x0000000b02047227 */ /* 0x000fe200078e00ff */
[----:B------:R-:W-:Y:S01]  /*1f40*/  IABS R177, R178 ;  /* 0x000000b200b17213 */ /* 0x000fe20000000000 */
[----:B------:R1:W-:Y:S01]  /*1f50*/  STL [R1+0x1cac], R20 ;  /* 0x001cac1401007387 */ /* 0x0003e20000100800 */
[C---:B------:R-:W-:Y:S01]  /*1f60*/  LOP3.LUT R186, R3.reuse, 0x168, RZ, 0xfc, !PT ;  /* 0x0000016803ba7812 */ /* 0x040fe200078efcff */
[C---:B------:R-:W-:Y:S01]  /*1f70*/  IMAD R27, R0.reuse, R6, R27 ;  /* 0x00000006001b7224 */ /* 0x040fe200078e021b */
[C---:B------:R-:W-:Y:S01]  /*1f80*/  LOP3.LUT R188, R3.reuse, 0x16a, RZ, 0xfc, !PT ;  /* 0x0000016a03bc7812 */ /* 0x040fe200078efcff */
[----:B------:R-:W-:Y:S01]  /*1f90*/  IMAD.MOV R28, RZ, RZ, -R4 ;  /* 0x000000ffff1c7224 */ /* 0x000fe200078e0a04 */
[----:B------:R-:W-:Y:S01]  /*1fa0*/  LOP3.LUT R192, R3, 0x174, RZ, 0xfc, !PT ;  /* 0x0000017403c07812 */ /* 0x000fe200078efcff */
[--C-:B------:R-:W-:Y:S01]  /*1fb0*/  @!P3 IMAD.IADD R25, R25, 0x1, -R0.reuse ;  /* 0x000000011919b824 */ /* 0x100fe200078e0a00 */
[----:B------:R-:W-:Y:S01]  /*1fc0*/  ISETP.GT.U32.AND P3, PT, R0, R27, PT ;  /* 0x0000001b0000720c */ /* 0x000fe20003f64070 */
[----:B------:R-:W-:Y:S01]  /*1fd0*/  IMAD.HI.U32 R5, R2, R29, RZ ;  /* 0x0000001d02057227 */ /* 0x000fe200078e00ff */
[----:B------:R-:W-:Y:S01]  /*1fe0*/  IABS R185, R188 ;  /* 0x000000bc00b97213 */ /* 0x000fe20000000000 */
[----:B------:R3:W-:Y:S01]  /*1ff0*/  STL [R1+0x1cb0], R21 ;  /* 0x001cb01501007387 */ /* 0x0007e20000100800 */
[----:B------:R-:W-:Y:S01]  /*2000*/  IABS R191, R192 ;  /* 0x000000c000bf7213 */ /* 0x000fe20000000000 */
[----:B------:R-:W-:Y:S01]  /*2010*/  IMAD R28, R0, R28, R11 ;  /* 0x0000001c001c7224 */ /* 0x000fe200078e020b */
[C---:B------:R-:W-:Y:S01]  /*2020*/  LOP3.LUT R198, R3.reuse, 0x182, RZ, 0xfc, !PT ;  /* 0x0000018203c67812 */ /* 0x040fe200078efcff */
[----:B------:R-:W-:Y:S01]  /*2030*/  IMAD.MOV R5, RZ, RZ, -R5 ;  /* 0x000000ffff057224 */ /* 0x000fe200078e0a05 */
[----:B------:R-:W-:Y:S01]  /*2040*/  LOP3.LUT R200, R3, 0x184, RZ, 0xfc, !PT ;  /* 0x0000018403c87812 */ /* 0x000fe200078efcff */
[--C-:B------:R-:W-:Y:S01]  /*2050*/  @!P6 IMAD.IADD R26, R26, 0x1, -R0.reuse ;  /* 0x000000011a1ae824 */ /* 0x100fe200078e0a00 */
[C---:B------:R-:W-:Y:S01]  /*2060*/  ISETP.GT.U32.AND P6, PT, R0.reuse, R28, PT ;  /* 0x0000001c0000720c */ /* 0x040fe20003fc4070 */
[C---:B------:R-:W-:Y:S01]  /*2070*/  IMAD R29, R0.reuse, R5, R29 ;  /* 0x00000005001d7224 */ /* 0x040fe200078e021d */
[----:B------:R-:W-:Y:S01]  /*2080*/  IABS R197, R198 ;  /* 0x000000c600c57213 */ /* 0x000fe20000000000 */
[----:B------:R-:W-:Y:S01]  /*2090*/  @!P3 IMAD.IADD R27, R27, 0x1, -R0 ;  /* 0x000000011b1bb824 */ /* 0x000fe200078e0a00 */
[C---:B------:R-:W-:Y:S01]  /*20a0*/  ISETP.GT.U32.AND P3, PT, R0.reuse, R25, PT ;  /* 0x000000190000720c */ /* 0x040fe20003f64070 */
[----:B------:R-:W-:Y:S01]  /*20b0*/  @!P1 IMAD.MOV R24, RZ, RZ, -R24 ;  /* 0x000000ffff189224 */ /* 0x000fe200078e0a18 */
[----:B------:R-:W-:Y:S01]  /*20c0*/  ISETP.GT.U32.AND P1, PT, R0, R29, PT ;  /* 0x0000001d0000720c */ /* 0x000fe20003f24070 */
[----:B------:R-:W-:Y:S01]  /*20d0*/  IMAD.HI.U32 R6, R2, R31, RZ ;  /* 0x0000001f02067227 */ /* 0x000fe200078e00ff */
[----:B------:R-:W-:-:S02]  /*20e0*/  LOP3.LUT R202, R3, 0x186, RZ, 0xfc, !PT ;  /* 0x0000018603ca7812 */ /* 0x000fc400078efcff */
[C---:B------:R-:W-:Y:S01]  /*20f0*/  LOP3.LUT R206, R3.reuse, 0x18c, RZ, 0xfc, !PT ;  /* 0x0000018c03ce7812 */ /* 0x040fe200078efcff */
[----:B------:R-:W-:Y:S01]  /*2100*/  IMAD.HI.U32 R4, R2, R33, RZ ;  /* 0x0000002102047227 */ /* 0x000fe200078e00ff */
[----:B------:R-:W-:Y:S02]  /*2110*/  IABS R199, R202 ;  /* 0x000000ca00c77213 */ /* 0x000fe40000000000 */
[C---:B------:R-:W-:Y:S01]  /*2120*/  LOP3.LUT R207, R3.reuse, 0x18e, RZ, 0xfc, !PT ;  /* 0x0000018e03cf7812 */ /* 0x040fe200078efcff */
[----:B------:R-:W-:Y:S01]  /*2130*/  @!P0 IMAD.MOV R22, RZ, RZ, -R22 ;  /* 0x000000ffff168224 */ /* 0x000fe200078e0a16 */
[----:B------:R-:W-:Y:S01]  /*2140*/  ISETP.GT.U32.AND P0, PT, R0, R26, PT ;  /* 0x0000001a0000720c */ /* 0x000fe20003f04070 */
[----:B------:R-:W-:Y:S01]  /*2150*/  @!P6 IMAD.IADD R28, R28, 0x1, -R0 ;  /* 0x000000011c1ce824 */ /* 0x000fe200078e0a00 */
[C---:B------:R-:W-:Y:S01]  /*2160*/  ISETP.GT.U32.AND P6, PT, R0.reuse, R27, PT ;  /* 0x0000001b0000720c */ /* 0x040fe20003fc4070 */
[----:B------:R-:W-:Y:S01]  /*2170*/  IMAD.MOV R6, RZ, RZ, -R6 ;  /* 0x000000ffff067224 */ /* 0x000fe200078e0a06 */
[----:B------:R-:W-:Y:S01]  /*2180*/  IABS R203, R207 ;  /* 0x000000cf00cb7213 */ /* 0x000fe20000000000 */
[----:B------:R-:W-:Y:S01]  /*2190*/  IMAD.MOV R4, RZ, RZ, -R4 ;  /* 0x000000ffff047224 */ /* 0x000fe200078e0a04 */
[C---:B------:R-:W-:Y:S01]  /*21a0*/  LOP3.LUT R208, R3.reuse, 0x196, RZ, 0xfc, !PT ;  /* 0x0000019603d07812 */ /* 0x040fe200078efcff */
[C---:B------:R-:W-:Y:S01]  /*21b0*/  IMAD R30, R0.reuse, R6, R31 ;  /* 0x00000006001e7224 */ /* 0x040fe200078e021f */
[----:B------:R-:W-:Y:S01]  /*21c0*/  LOP3.LUT R6, R3, 0x38, RZ, 0xfc, !PT ;  /* 0x0000003803067812 */ /* 0x000fe200078efcff */
[----:B------:R-:W-:Y:S01]  /*21d0*/  IMAD R31, R0, R4, R33 ;  /* 0x00000004001f7224 */ /* 0x000fe200078e0221 */
[----:B------:R-:W-:Y:S01]  /*21e0*/  IABS R33, R36 ;  /* 0x0000002400217213 */ /* 0x000fe20000000000 */
[--C-:B------:R-:W-:Y:S01]  /*21f0*/  @!P3 IMAD.IADD R25, R25, 0x1, -R0.reuse ;  /* 0x000000011919b824 */ /* 0x100fe200078e0a00 */
[----:B------:R-:W-:Y:S01]  /*2200*/  IABS R11, R6 ;  /* 0x00000006000b7213 */ /* 0x000fe20000000000 */
[--C-:B------:R-:W-:Y:S01]  /*2210*/  @!P1 IMAD.IADD R29, R29, 0x1, -R0.reuse ;  /* 0x000000011d1d9824 */ /* 0x100fe200078e0a00 */
[----:B------:R-:W-:Y:S01]  /*2220*/  ISETP.GE.AND P1, PT, R32, RZ, PT ;  /* 0x000000ff2000720c */ /* 0x000fe20003f26270 */
[----:B------:R-:W-:Y:S01]  /*2230*/  @!P4 IMAD.MOV R23, RZ, RZ, -R23 ;  /* 0x000000ffff17c224 */ /* 0x000fe200078e0a17 */
[C---:B------:R-:W-:Y:S01]  /*2240*/  ISETP.GT.U32.AND P4, PT, R0.reuse, R28, PT ;  /* 0x0000001c0000720c */ /* 0x040fe20003f84070 */
[----:B------:R-:W-:Y:S01]  /*2250*/  @!P5 IMAD.MOV R25, RZ, RZ, -R25 ;  /* 0x000000ffff19d224 */ /* 0x000fe200078e0a19 */
[----:B------:R-:W-:Y:S01]  /*2260*/  ISETP.GT.U32.AND P5, PT, R0, R29, PT ;  /* 0x0000001d0000720c */ /* 0x000fe20003fa4070 */
[----:B------:R-:W-:Y:S01]  /*2270*/  IMAD.HI.U32 R5, R2, R33, RZ ;  /* 0x0000002102057227 */ /* 0x000fe200078e00ff */
[----:B------:R-:W-:Y:S01]  /*2280*/  ISETP.GT.U32.AND P3, PT, R0, R30, PT ;  /* 0x0000001e0000720c */ /* 0x000fe20003f64070 */
[----:B------:R-:W-:Y:S01]  /*2290*/  STL [R1+0x1cb4], R22 ;  /* 0x001cb41601007387 */ /* 0x000fe20000100800 */
[----:B------:R-:W-:Y:S01]  /*22a0*/  LOP3.LUT R220, R3, 0x1a2, RZ, 0xfc, !PT ;  /* 0x000001a203dc7812 */ /* 0x000fe200078efcff */
[--C-:B------:R-:W-:Y:S01]  /*22b0*/  @!P0 IMAD.IADD R26, R26, 0x1, -R0.reuse ;  /* 0x000000011a1a8824 */ /* 0x100fe200078e0a00 */
[----:B------:R-:W-:Y:S01]  /*22c0*/  ISETP.GE.AND P0, PT, R10, RZ, PT ;  /* 0x000000ff0a00720c */ /* 0x000fe20003f06270 */
[----:B------:R-:W-:Y:S01]  /*22d0*/  @!P6 IMAD.IADD R27, R27, 0x1, -R0 ;  /* 0x000000011b1be824 */ /* 0x000fe200078e0a00 */
[----:B------:R-:W-:Y:S01]  /*22e0*/  ISETP.GT.U32.AND P6, PT, R0, R31, PT ;  /* 0x0000001f0000720c */ /* 0x000fe20003fc4070 */
[----:B------:R-:W-:Y:S01]  /*22f0*/  IMAD.HI.U32 R4, R2, R11, RZ ;  /* 0x0000000b02047227 */ /* 0x000fe200078e00ff */
[C---:B------:R-:W-:Y:S01]  /*2300*/  LOP3.LUT R10, R3.reuse, 0x3e, RZ, 0xfc, !PT ;  /* 0x0000003e030a7812 */ /* 0x040fe200078efcff */
[----:B------:R4:W-:Y:S01]  /*2310*/  STL [R1+0x1cb8], R23 ;  /* 0x001cb81701007387 */ /* 0x0009e20000100800 */
[----:B------:R-:W-:Y:S01]  /*2320*/  IABS R213, R220 ;  /* 0x000000dc00d57213 */ /* 0x000fe20000000000 */
[----:B------:R-:W-:Y:S01]  /*2330*/  IMAD.MOV R5, RZ, RZ, -R5 ;  /* 0x000000ffff057224 */ /* 0x000fe200078e0a05 */
[C---:B------:R-:W-:Y:S01]  /*2340*/  LOP3.LUT R218, R3.reuse, 0x1a6, RZ, 0xfc, !PT ;  /* 0x000001a603da7812 */ /* 0x040fe200078efcff */
[----:B------:R-:W-:Y:S01]  /*2350*/  IMAD.MOV R4, RZ, RZ, -R4 ;  /* 0x000000ffff047224 */ /* 0x000fe200078e0a04 */
[C---:B------:R-:W-:Y:S01]  /*2360*/  LOP3.LUT R221, R3.reuse, 0x1ae, RZ, 0xfc, !PT ;  /* 0x000001ae03dd7812 */ /* 0x040fe200078efcff */
[----:B------:R-:W-:Y:S01]  /*2370*/  IMAD R33, R0, R5, R33 ;  /* 0x0000000500217224 */ /* 0x000fe200078e0221 */
[----:B------:R-:W-:Y:S01]  /*2380*/  LOP3.LUT R5, R3, 0x3c, RZ, 0xfc, !PT ;  /* 0x0000003c03057812 */ /* 0x000fe200078efcff */
[--C-:B------:R-:W-:Y:S01]  /*2390*/  @!P4 IMAD.IADD R28, R28, 0x1, -R0.reuse ;  /* 0x000000011c1cc824 */ /* 0x100fe200078e0a00 */
[----:B------:R-:W-:Y:S01]  /*23a0*/  ISETP.GE.AND P4, PT, R12, RZ, PT ;  /* 0x000000ff0c00720c */ /* 0x000fe20003f86270 */
[C---:B------:R-:W-:Y:S01]  /*23b0*/  IMAD R32, R0.reuse, R4, R11 ;  /* 0x0000000400207224 */ /* 0x040fe200078e020b */
[----:B------:R-:W-:Y:S01]  /*23c0*/  IABS R11, R5 ;  /* 0x00000005000b7213 */ /* 0x000fe20000000000 */
[--C-:B------:R-:W-:Y:S01]  /*23d0*/  @!P5 IMAD.IADD R29, R29, 0x1, -R0.reuse ;  /* 0x000000011d1dd824 */ /* 0x100fe200078e0a00 */
[C---:B------:R-:W-:Y:S01]  /*23e0*/  ISETP.GT.U32.AND P5, PT, R0.reuse, R33, PT ;  /* 0x000000210000720c */ /* 0x040fe20003fa4070 */
[----:B------:R-:W-:Y:S01]  /*23f0*/  @!P6 IMAD.IADD R31, R31, 0x1, -R0 ;  /* 0x000000011f1fe824 */ /* 0x000fe200078e0a00 */
[----:B------:R-:W-:Y:S01]  /*2400*/  LOP3.LUT R12, R3, 0x4a, RZ, 0xfc, !PT ;  /* 0x0000004a030c7812 */ /* 0x000fe200078efcff */
[----:B------:R-:W-:Y:S01]  /*2410*/  @!P0 IMAD.MOV R27, RZ, RZ, -R27 ;  /* 0x000000ffff1b8224 */ /* 0x000fe200078e0a1b */
[----:B------:R-:W-:Y:S01]  /*2420*/  ISETP.GT.U32.AND P0, PT, R0, R32, PT ;  /* 0x000000200000720c */ /* 0x000fe20003f04070 */
[----:B------:R-:W-:Y:S01]  /*2430*/  IMAD.HI.U32 R4, R2, R11, RZ ;  /* 0x0000000b02047227 */ /* 0x000fe200078e00ff */
[----:B------:R-:W-:-:S02]  /*2440*/  ISETP.GT.U32.AND P6, PT, R0, R31, PT ;  /* 0x0000001f0000720c */ /* 0x000fc40003fc4070 */
[----:B------:R-:W-:Y:S01]  /*2450*/  IABS R41, R12 ;  /* 0x0000000c00297213 */ /* 0x000fe20000000000 */
[----:B------:R-:W-:Y:S01]  /*2460*/  @!P4 IMAD.MOV R28, RZ, RZ, -R28 ;  /* 0x000000ffff1cc224 */ /* 0x000fe200078e0a1c */
[----:B------:R-:W-:Y:S01]  /*2470*/  ISETP.GE.AND P4, PT, R35, RZ, PT ;  /* 0x000000ff2300720c */ /* 0x000fe20003f86270 */
[--C-:B------:R-:W-:Y:S01]  /*2480*/  @!P3 IMAD.IADD R30, R30, 0x1, -R0.reuse ;  /* 0x000000011e1eb824 */ /* 0x100fe200078e0a00 */
[----:B------:R-:W-:Y:S01]  /*2490*/  IABS R35, R10 ;  /* 0x0000000a00237213 */ /* 0x000fe20000000000 */
[----:B------:R-:W-:Y:S01]  /*24a0*/  @!P5 IMAD.IADD R33, R33, 0x1, -R0 ;  /* 0x000000012121d824 */ /* 0x000fe200078e0a00 */
[----:B------:R-:W-:Y:S01]  /*24b0*/  ISETP.GE.AND P3, PT, R34, RZ, PT ;  /* 0x000000ff2200720c */ /* 0x000fe20003f66270 */
[----:B------:R-:W-:Y:S01]  /*24c0*/  IMAD.MOV R4, RZ, RZ, -R4 ;  /* 0x000000ffff047224 */ /* 0x000fe200078e0a04 */
[----:B------:R-:W-:Y:S01]  /*24d0*/  IABS R217, R218 ;  /* 0x000000da00d97213 */ /* 0x000fe20000000000 */
[----:B------:R-:W-:Y:S01]  /*24e0*/  @!P0 IMAD.IADD R32, R32, 0x1, -R0 ;  /* 0x0000000120208824 */ /* 0x000fe200078e0a00 */
[----:B------:R-:W-:Y:S01]  /*24f0*/  ISETP.GE.AND P0, PT, R5, RZ, PT ;  /* 0x000000ff0500720c */ /* 0x000fe20003f06270 */
[----:B------:R-:W-:Y:S01]  /*2500*/  IMAD.HI.U32 R5, R2, R35, RZ ;  /* 0x0000002302057227 */ /* 0x000fe200078e00ff */
[----:B------:R-:W-:-:S02]  /*2510*/  ISETP.GT.U32.AND P5, PT, R0, R33, PT ;  /* 0x000000210000720c */ /* 0x000fc40003fa4070 */
[----:B------:R-:W-:Y:S01]  /*2520*/  LOP3.LUT R222, R3, 0x1ac, RZ, 0xfc, !PT ;  /* 0x000001ac03de7812 */ /* 0x000fe200078efcff */
[----:B------:R-:W-:Y:S01]  /*2530*/  @!P2 IMAD.MOV R26, RZ, RZ, -R26 ;  /* 0x000000ffff1aa224 */ /* 0x000fe200078e0a1a */
[----:B------:R-:W-:Y:S01]  /*2540*/  ISETP.GT.U32.AND P2, PT, R0, R30, PT ;  /* 0x0000001e0000720c */ /* 0x000fe20003f44070 */
[--C-:B------:R-:W-:Y:S01]  /*2550*/  @!P6 IMAD.IADD R31, R31, 0x1, -R0.reuse ;  /* 0x000000011f1fe824 */ /* 0x100fe200078e0a00 */
[----:B------:R-:W-:Y:S01]  /*2560*/  ISETP.GE.AND P6, PT, R36, RZ, PT ;  /* 0x000000ff2400720c */ /* 0x000fe20003fc6270 */
[C---:B------:R-:W-:Y:S01]  /*2570*/  IMAD R34, R0.reuse, R4, R11 ;  /* 0x0000000400227224 */ /* 0x040fe200078e020b */
[C---:B------:R-:W-:Y:S01]  /*2580*/  LOP3.LUT R4, R3.reuse, 0x40, RZ, 0xfc, !PT ;  /* 0x0000004003047812 */ /* 0x040fe200078efcff */
[----:B------:R-:W-:Y:S01]  /*2590*/  IMAD.MOV R5, RZ, RZ, -R5 ;  /* 0x000000ffff057224 */ /* 0x000fe200078e0a05 */
[----:B------:R-:W-:Y:S01]  /*25a0*/  LOP3.LUT R230, R3, 0x1bc, RZ, 0xfc, !PT ;  /* 0x000001bc03e67812 */ /* 0x000fe200078efcff */
[----:B------:R-:W-:Y:S01]  /*25b0*/  @!P4 IMAD.MOV R31, RZ, RZ, -R31 ;  /* 0x000000ffff1fc224 */ /* 0x000fe200078e0a1f */
[C---:B------:R-:W-:Y:S01]  /*25c0*/  ISETP.GT.U32.AND P4, PT, R0.reuse, R34, PT ;  /* 0x000000220000720c */ /* 0x040fe20003f84070 */
[C---:B------:R-:W-:Y:S01]  /*25d0*/  IMAD R35, R0.reuse, R5, R35 ;  /* 0x0000000500237224 */ /* 0x040fe200078e0223 */
[----:B------:R-:W-:Y:S01]  /*25e0*/  IABS R11, R4 ;  /* 0x00000004000b7213 */ /* 0x000fe20000000000 */
[----:B------:R-:W-:Y:S01]  /*25f0*/  @!P1 IMAD.MOV R29, RZ, RZ, -R29 ;  /* 0x000000ffff1d9224 */ /* 0x000fe200078e0a1d */
[C---:B------:R-:W-:Y:S01]  /*2600*/  ISETP.GT.U32.AND P1, PT, R0.reuse, R32, PT ;  /* 0x000000200000720c */ /* 0x040fe20003f24070 */
[--C-:B------:R-:W-:Y:S01]  /*2610*/  @!P5 IMAD.IADD R33, R33, 0x1, -R0.reuse ;  /* 0x000000012121d824 */ /* 0x100fe200078e0a00 */
[----:B------:R-:W-:Y:S01]  /*2620*/  ISETP.GT.U32.AND P5, PT, R0, R35, PT ;  /* 0x000000230000720c */ /* 0x000fe20003fa4070 */
[----:B------:R-:W-:Y:S01]  /*2630*/  @!P2 IMAD.IADD R30, R30, 0x1, -R0 ;  /* 0x000000011e1ea824 */ /* 0x000fe200078e0a00 */
[----:B------:R-:W-:Y:S01]  /*2640*/  ISETP.GE.AND P2, PT, R6, RZ, PT ;  /* 0x000000ff0600720c */ /* 0x000fe20003f46270 */
[----:B------:R-:W-:Y:S01]  /*2650*/  @!P6 IMAD.MOV R33, RZ, RZ, -R33 ;  /* 0x000000ffff21e224 */ /* 0x000fe200078e0a21 */
[C---:B------:R-:W-:Y:S01]  /*2660*/  LOP3.LUT R5, R3.reuse, 0x42, RZ, 0xfc, !PT ;  /* 0x0000004203057812 */ /* 0x040fe200078efcff */
[----:B------:R-:W-:Y:S01]  /*2670*/  @!P3 IMAD.MOV R30, RZ, RZ, -R30 ;  /* 0x000000ffff1eb224 */ /* 0x000fe200078e0a1e */
[----:B------:R-:W-:Y:S01]  /*2680*/  ISETP.GE.AND P3, PT, R10, RZ, PT ;  /* 0x000000ff0a00720c */ /* 0x000fe20003f66270 */
[----:B------:R-:W-:Y:S01]  /*2690*/  @!P4 IMAD.IADD R34, R34, 0x1, -R0 ;  /* 0x000000012222c824 */ /* 0x000fe200078e0a00 */
[----:B------:R-:W-:-:S02]  /*26a0*/  LOP3.LUT R10, R3, 0x44, RZ, 0xfc, !PT ;  /* 0x00000044030a7812 */ /* 0x000fc400078efcff */
[----:B------:R-:W-:Y:S01]  /*26b0*/  IABS R37, R5 ;  /* 0x0000000500257213 */ /* 0x000fe20000000000 */
[--C-:B------:R-:W-:Y:S01]  /*26c0*/  @!P1 IMAD.IADD R32, R32, 0x1, -R0.reuse ;  /* 0x0000000120209824 */ /* 0x100fe200078e0a00 */
[----:B------:R-:W-:Y:S01]  /*26d0*/  ISETP.GE.AND P1, PT, R4, RZ, PT ;  /* 0x000000ff0400720c */ /* 0x000fe20003f26270 */
[----:B------:R-:W-:Y:S01]  /*26e0*/  IMAD.HI.U32 R4, R2, R11, RZ ;  /* 0x0000000b02047227 */ /* 0x000fe200078e00ff */
[----:B------:R-:W-:Y:S02]  /*26f0*/  ISETP.GT.U32.AND P4, PT, R0, R34, PT ;  /* 0x000000220000720c */ /* 0x000fe40003f84070 */
[----:B------:R-:W-:Y:S01]  /*2700*/  IABS R39, R10 ;  /* 0x0000000a00277213 */ /* 0x000fe20000000000 */
[----:B------:R-:W-:Y:S01]  /*2710*/  @!P5 IMAD.IADD R35, R35, 0x1, -R0 ;  /* 0x000000012323d824 */ /* 0x000fe200078e0a00 */
[----:B------:R-:W-:Y:S01]  /*2720*/  ISETP.GE.AND P6, PT, R10, RZ, PT ;  /* 0x000000ff0a00720c */ /* 0x000fe20003fc6270 */
[----:B------:R-:W-:Y:S01]  /*2730*/  @!P2 IMAD.MOV R32, RZ, RZ, -R32 ;  /* 0x000000ffff20a224 */ /* 0x000fe200078e0a20 */
[----:B------:R-:W-:Y:S01]  /*2740*/  ISETP.GE.AND P2, PT, R5, RZ, PT ;  /* 0x000000ff0500720c */ /* 0x000fe20003f46270 */
[----:B------:R-:W-:Y:S01]  /*2750*/  IMAD.MOV R4, RZ, RZ, -R4 ;  /* 0x000000ffff047224 */ /* 0x000fe200078e0a04 */
[----:B------:R-:W-:Y:S01]  /*2760*/  ISETP.GT.U32.AND P5, PT, R0, R35, PT ;  /* 0x000000230000720c */ /* 0x000fe20003fa4070 */
[----:B------:R-:W-:Y:S01]  /*2770*/  IMAD.HI.U32 R5, R2, R37, RZ ;  /* 0x0000002502057227 */ /* 0x000fe200078e00ff */
[----:B------:R-:W-:-:S02]  /*2780*/  LOP3.LUT R10, R3, 0x48, RZ, 0xfc, !PT ;  /* 0x00000048030a7812 */ /* 0x000fc400078efcff */
[C---:B------:R-:W-:Y:S01]  /*2790*/  LOP3.LUT R242, R3.reuse, 0x1dc, RZ, 0xfc, !PT ;  /* 0x000001dc03f27812 */ /* 0x040fe200078efcff */
[----:B------:R-:W-:Y:S01]  /*27a0*/  IMAD.HI.U32 R6, R2, R39, RZ ;  /* 0x0000002702067227 */ /* 0x000fe200078e00ff */
[C---:B------:R-:W-:Y:S02]  /*27b0*/  LOP3.LUT R243, R3.reuse, 0x1de, RZ, 0xfc, !PT ;  /* 0x000001de03f37812 */ /* 0x040fe400078efcff */
[C---:B------:R-:W-:Y:S01]  /*27c0*/  LOP3.LUT R241, R3.reuse, 0x1da, RZ, 0xfc, !PT ;  /* 0x000001da03f17812 */ /* 0x040fe200078efcff */
[----:B------:R-:W-:Y:S01]  /*27d0*/  IMAD R36, R0, R4, R11 ;  /* 0x0000000400247224 */ /* 0x000fe200078e020b */
[----:B------:R-:W-:Y:S01]  /*27e0*/  IABS R11, R10 ;  /* 0x0000000a000b7213 */ /* 0x000fe20000000000 */
[----:B------:R-:W-:Y:S01]  /*27f0*/  IMAD.MOV R5, RZ, RZ, -R5 ;  /* 0x000000ffff057224 */ /* 0x000fe200078e0a05 */
[C---:B--2---:R-:W-:Y:S01]  /*2800*/  LOP3.LUT R9, R3.reuse, 0x1e2, RZ, 0xfc, !PT ;  /* 0x000001e203097812 */ /* 0x044fe200078efcff */
[----:B------:R-:W-:Y:S01]  /*2810*/  IMAD.MOV R6, RZ, RZ, -R6 ;  /* 0x000000ffff067224 */ /* 0x000fe200078e0a06 */
[C---:B-1----:R-:W-:Y:S01]  /*2820*/  LOP3.LUT R20, R3.reuse, 0x1e8, RZ, 0xfc, !PT ;  /* 0x000001e803147812 */ /* 0x042fe200078efcff */
[--C-:B------:R-:W-:Y:S01]  /*2830*/  @!P4 IMAD.IADD R34, R34, 0x1, -R0.reuse ;  /* 0x000000012222c824 */ /* 0x100fe200078e0a00 */
[C---:B------:R-:W-:Y:S01]  /*2840*/  ISETP.GT.U32.AND P4, PT, R0.reuse, R36, PT ;  /* 0x000000240000720c */ /* 0x040fe20003f84070 */
[C---:B------:R-:W-:Y:S01]  /*2850*/  IMAD R37, R0.reuse, R5, R37 ;  /* 0x0000000500257224 */ /* 0x040fe200078e0225 */
[----:B------:R-:W-:Y:S01]  /*2860*/  LOP3.LUT R5, R3, 0x46, RZ, 0xfc, !PT ;  /* 0x0000004603057812 */ /* 0x000fe200078efcff */
[C---:B------:R-:W-:Y:S01]  /*2870*/  IMAD R38, R0.reuse, R6, R39 ;  /* 0x0000000600267224 */ /* 0x040fe200078e0227 */
[----:B------:R-:W-:Y:S01]  /*2880*/  IABS R245, R9 ;  /* 0x0000000900f57213 */ /* 0x000fe20000000000 */
[----:B------:R-:W-:Y:S01]  /*2890*/  @!P5 IMAD.IADD R35, R35, 0x1, -R0 ;  /* 0x000000012323d824 */ /* 0x000fe200078e0a00 */
[C---:B------:R-:W-:Y:S01]  /*28a0*/  ISETP.GT.U32.AND P5, PT, R0.reuse, R37, PT ;  /* 0x000000250000720c */ /* 0x040fe20003fa4070 */
[----:B------:R-:W-:Y:S01]  /*28b0*/  @!P0 IMAD.MOV R34, RZ, RZ, -R34 ;  /* 0x000000ffff228224 */ /* 0x000fe200078e0a22 */
[----:B------:R-:W-:Y:S01]  /*28c0*/  ISETP.GT.U32.AND P0, PT, R0, R38, PT ;  /* 0x000000260000720c */ /* 0x000fe20003f04070 */
[----:B------:R-:W-:Y:S01]  /*28d0*/  @!P3 IMAD.MOV R35, RZ, RZ, -R35 ;  /* 0x000000ffff23b224 */ /* 0x000fe200078e0a23 */
[----:B------:R-:W-:Y:S01]  /*28e0*/  IABS R39, R5 ;  /* 0x0000000500277213 */ /* 0x000fe20000000000 */
[----:B------:R-:W-:Y:S01]  /*28f0*/  IMAD.HI.U32 R6, R2, R43, RZ ;  /* 0x0000002b02067227 */ /* 0x000fe200078e00ff */
[----:B------:R-:W-:-:S02]  /*2900*/  ISETP.GE.AND P3, PT, R5, RZ, PT ;  /* 0x000000ff0500720c */ /* 0x000fc40003f66270 */
[----:B------:R-:W-:Y:S01]  /*2910*/  IABS R248, R20 ;  /* 0x0000001400f87213 */ /* 0x000fe20000000000 */
[--C-:B------:R-:W-:Y:S01]  /*2920*/  @!P4 IMAD.IADD R36, R36, 0x1, -R0.reuse ;  /* 0x000000012424c824 */ /* 0x100fe200078e0a00 */
[C---:B---3--:R-:W-:Y:S01]  /*2930*/  LOP3.LUT R21, R3.reuse, 0x1e6, RZ, 0xfc, !PT ;  /* 0x000001e603157812 */ /* 0x048fe200078efcff */
[----:B------:R-:W-:Y:S01]  /*2940*/  IMAD.HI.U32 R4, R2, R39, RZ ;  /* 0x0000002702047227 */ /* 0x000fe200078e00ff */
[----:B------:R-:W-:Y:S02]  /*2950*/  LOP3.LUT R18, R3, 0x1ec, RZ, 0xfc, !PT ;  /* 0x000001ec03127812 */ /* 0x000fe400078efcff */
[----:B------:R-:W-:Y:S01]  /*2960*/  ISETP.GT.U32.AND P4, PT, R0, R36, PT ;  /* 0x000000240000720c */ /* 0x000fe20003f84070 */
[--C-:B------:R-:W-:Y:S01]  /*2970*/  @!P5 IMAD.IADD R37, R37, 0x1, -R0.reuse ;  /* 0x000000012525d824 */ /* 0x100fe200078e0a00 */
[----:B------:R-:W-:Y:S01]  /*2980*/  IABS R247, R21 ;  /* 0x0000001500f77213 */ /* 0x000fe20000000000 */
[----:B------:R-:W-:Y:S01]  /*2990*/  @!P0 IMAD.IADD R38, R38, 0x1, -R0 ;  /* 0x0000000126268824 */ /* 0x000fe200078e0a00 */
[----:B------:R-:W-:Y:S01]  /*29a0*/  IABS R250, R18 ;  /* 0x0000001200fa7213 */ /* 0x000fe20000000000 */
[----:B------:R-:W-:Y:S01]  /*29b0*/  IMAD.MOV R4, RZ, RZ, -R4 ;  /* 0x000000ffff047224 */ /* 0x000fe200078e0a04 */
[----:B------:R-:W-:Y:S01]  /*29c0*/  ISETP.GT.U32.AND P5, PT, R0, R37, PT ;  /* 0x000000250000720c */ /* 0x000fe20003fa4070 */
[----:B------:R-:W-:Y:S01]  /*29d0*/  IMAD.HI.U32 R5, R2, R41, RZ ;  /* 0x0000002902057227 */ /* 0x000fe200078e00ff */
[----:B------:R-:W-:-:S02]  /*29e0*/  ISETP.GT.U32.AND P0, PT, R0, R38, PT ;  /* 0x000000260000720c */ /* 0x000fc40003f04070 */
[C---:B------:R-:W-:Y:S01]  /*29f0*/  LOP3.LUT R19, R3.reuse, 0x1ea, RZ, 0xfc, !PT ;  /* 0x000001ea03137812 */ /* 0x040fe200078efcff */
[----:B------:R-:W-:Y:S01]  /*2a00*/  IMAD R39, R0, R4, R39 ;  /* 0x0000000400277224 */ /* 0x000fe200078e0227 */
[C---:B------:R-:W-:Y:S01]  /*2a10*/  LOP3.LUT R17, R3.reuse, 0x1ee, RZ, 0xfc, !PT ;  /* 0x000001ee03117812 */ /* 0x040fe200078efcff */
[----:B------:R-:W-:Y:S01]  /*2a20*/  IMAD.MOV R5, RZ, RZ, -R5 ;  /* 0x000000ffff057224 */ /* 0x000fe200078e0a05 */
[----:B------:R-:W-:Y:S01]  /*2a30*/  IABS R249, R19 ;  /* 0x0000001300f97213 */ /* 0x000fe20000000000 */
[----:B------:R-:W-:Y:S01]  /*2a40*/  @!P4 IMAD.IADD R36, R36, 0x1, -R0 ;  /* 0x000000012424c824 */ /* 0x000fe200078e0a00 */
[C---:B------:R-:W-:Y:S01]  /*2a50*/  ISETP.GT.U32.AND P4, PT, R0.reuse, R39, PT ;  /* 0x000000270000720c */ /* 0x040fe20003f84070 */
[----:B------:R-:W-:Y:S01]  /*2a60*/  IMAD.MOV R6, RZ, RZ, -R6 ;  /* 0x000000ffff067224 */ /* 0x000fe200078e0a06 */
[----:B------:R-:W-:Y:S01]  /*2a70*/  IABS R251, R17 ;  /* 0x0000001100fb7213 */ /* 0x000fe20000000000 */
[----:B------:R-:W-:Y:S01]  /*2a80*/  IMAD R41, R0, R5, R41 ;  /* 0x0000000500297224 */ /* 0x000fe200078e0229 */
        /* <DEDUP_REMOVED lines=9> */
[----:B------:R-:W-:Y:S01]  /*2b20*/  LOP3.LUT R6, R3, 0x50, RZ, 0xfc, !PT ;  /* 0x0000005003067812 */ /* 0x000fe200078efcff */
[----:B------:R-:W-:Y:S01]  /*2b30*/  @!P6 IMAD.MOV R38, RZ, RZ, -R38 ;  /* 0x000000ffff26e224 */ /* 0x000fe200078e0a26 */
[C---:B------:R-:W-:Y:S01]  /*2b40*/  ISETP.GT.U32.AND P6, PT, R0.reuse, R42, PT ;  /* 0x0000002a0000720c */ /* 0x040fe20003fc4070 */
[----:B------:R-:W-:Y:S01]  /*2b50*/  IMAD.MOV R4, RZ, RZ, -R4 ;  /* 0x000000ffff047224 */ /* 0x000fe200078e0a04 */
[----:B------:R-:W-:Y:S01]  /*2b60*/  IABS R5, R6 ;  /* 0x0000000600057213 */ /* 0x000fe20000000000 */
[----:B------:R-:W-:Y:S01]  /*2b70*/  @!P4 IMAD.IADD R39, R39, 0x1, -R0 ;  /* 0x000000012727c824 */ /* 0x000fe200078e0a00 */
[----:B------:R-:W-:Y:S01]  /*2b80*/  IABS R252, R13 ;  /* 0x0000000d00fc7213 */ /* 0x000fe20000000000 */
[----:B------:R-:W-:Y:S01]  /*2b90*/  IMAD R40, R0, R4, R11 ;  /* 0x0000000400287224 */ /* 0x000fe200078e020b */
[----:B------:R-:W-:Y:S01]  /*2ba0*/  LOP3.LUT R14, R3, 0x1f2, RZ, 0xfc, !PT ;  /* 0x000001f2030e7812 */ /* 0x000fe200078efcff */
[----:B------:R-:W-:Y:S01]  /*2bb0*/  IMAD.HI.U32 R4, R2, R43, RZ ;  /* 0x0000002b02047227 */ /* 0x000fe200078e00ff */
[----:B------:R-:W-:-:S02]  /*2bc0*/  ISETP.GT.U32.AND P4, PT, R0, R39, PT ;  /* 0x000000270000720c */ /* 0x000fc40003f84070 */
[----:B------:R-:W-:Y:S01]  /*2bd0*/  LOP3.LUT R8, R3, 0x1f6, RZ, 0xfc, !PT ;  /* 0x000001f603087812 */ /* 0x000fe200078efcff */
[----:B------:R-:W-:Y:S01]  /*2be0*/  @!P0 IMAD.IADD R41, R41, 0x1, -R0 ;  /* 0x0000000129298824 */ /* 0x000fe200078e0a00 */
[C---:B------:R-:W-:Y:S01]  /*2bf0*/  LOP3.LUT R7, R3.reuse, 0x1f8, RZ, 0xfc, !PT ;  /* 0x000001f803077812 */ /* 0x040fe200078efcff */
[----:B------:R-:W-:Y:S01]  /*2c00*/  IMAD.MOV R4, RZ, RZ, -R4 ;  /* 0x000000ffff047224 */ /* 0x000fe200078e0a04 */
[C---:B------:R-:W-:Y:S01]  /*2c10*/  LOP3.LUT R16, R3.reuse, 0x1fa, RZ, 0xfc, !PT ;  /* 0x000001fa03107812 */ /* 0x040fe200078efcff */
[----:B------:R-:W-:Y:S01]  /*2c20*/  @!P1 IMAD.MOV R36, RZ, RZ, -R36 ;  /* 0x000000ffff249224 */ /* 0x000fe200078e0a24 */
[----:B------:R-:W-:Y:S01]  /*2c30*/  ISETP.GT.U32.AND P1, PT, R0, R40, PT ;  /* 0x000000280000720c */ /* 0x000fe20003f24070 */
[----:B------:R-:W-:Y:S01]  /*2c40*/  @!P6 IMAD.IADD R42, R42, 0x1, -R0 ;  /* 0x000000012a2ae824 */ /* 0x000fe200078e0a00 */
[C---:B------:R-:W-:Y:S01]  /*2c50*/  ISETP.GT.U32.AND P6, PT, R0.reuse, R41, PT ;  /* 0x000000290000720c */ /* 0x040fe20003fc4070 */
[----:B------:R-:W-:Y:S01]  /*2c60*/  IMAD R43, R0, R4, R43 ;  /* 0x00000004002b7224 */ /* 0x000fe200078e022b */
[----:B------:R-:W-:Y:S01]  /*2c70*/  LOP3.LUT R15, R3, 0x1fc, RZ, 0xfc, !PT ;  /* 0x000001fc030f7812 */ /* 0x000fe200078efcff */
[----:B------:R-:W-:-:S04]  /*2c80*/  IMAD.HI.U32 R4, R2, R5, RZ ;  /* 0x0000000502047227 */ /* 0x000fc800078e00ff */
[----:B------:R-:W-:Y:S02]  /*2c90*/  IMAD.MOV R4, RZ, RZ, -R4 ;  /* 0x000000ffff047224 */ /* 0x000fe400078e0a04 */
[--C-:B------:R-:W-:Y:S01]  /*2ca0*/  @!P4 IMAD.IADD R39, R39, 0x1, -R0.reuse ;  /* 0x000000012727c824 */ /* 0x100fe200078e0a00 */
[----:B------:R-:W-:Y:S01]  /*2cb0*/  ISETP.GE.AND P4, PT, R44, RZ, PT ;  /* 0x000000ff2c00720c */ /* 0x000fe20003f86270 */
[----:B------:R-:W-:Y:S02]  /*2cc0*/  IMAD R44, R0, R4, R5 ;  /* 0x00000004002c7224 */ /* 0x000fe400078e0205 */
[--C-:B------:R-:W-:Y:S01]  /*2cd0*/  @!P1 IMAD.IADD R40, R40, 0x1, -R0.reuse ;  /* 0x0000000128289824 */ /* 0x100fe200078e0a00 */
[----:B------:R-:W-:Y:S01]  /*2ce0*/  ISETP.GE.AND P1, PT, R10, RZ, PT ;  /* 0x000000ff0a00720c */ /* 0x000fe20003f26270 */
[----:B------:R-:W-:Y:S01]  /*2cf0*/  @!P6 IMAD.IADD R41, R41, 0x1, -R0 ;  /* 0x000000012929e824 */ /* 0x000fe200078e0a00 */
[----:B------:R-:W-:Y:S01]  /*2d00*/  LOP3.LUT R10, R3, 0x52, RZ, 0xfc, !PT ;  /* 0x00000052030a7812 */ /* 0x000fe200078efcff */
[----:B------:R-:W-:Y:S01]  /*2d10*/  @!P3 IMAD.MOV R39, RZ, RZ, -R39 ;  /* 0x000000ffff27b224 */ /* 0x000fe200078e0a27 */
[C---:B------:R-:W-:Y:S01]  /*2d20*/  ISETP.GT.U32.AND P6, PT, R0.reuse, R44, PT ;  /* 0x0000002c0000720c */ /* 0x040fe20003fc4070 */
[----:B------:R-:W-:Y:S01]  /*2d30*/  @!P2 IMAD.MOV R37, RZ, RZ, -R37 ;  /* 0x000000ffff25a224 */ /* 0x000fe200078e0a25 */
[----:B------:R-:W-:-:S02]  /*2d40*/  ISETP.GT.U32.AND P3, PT, R0, R42, PT ;  /* 0x0000002a0000720c */ /* 0x000fc40003f64070 */
[----:B------:R-:W-:Y:S02]  /*2d50*/  IABS R45, R10 ;  /* 0x0000000a002d7213 */ /* 0x000fe40000000000 */
[----:B------:R-:W-:Y:S02]  /*2d60*/  ISETP.GE.AND P2, PT, R12, RZ, PT ;  /* 0x000000ff0c00720c */ /* 0x000fe40003f46270 */
[----:B------:R-:W-:Y:S01]  /*2d70*/  LOP3.LUT R12, R3, 0x54, RZ, 0xfc, !PT ;  /* 0x00000054030c7812 */ /* 0x000fe200078efcff */
[----:B------:R-:W-:Y:S01]  /*2d80*/  IMAD.HI.U32 R4, R2, R45, RZ ;  /* 0x0000002d02047227 */ /* 0x000fe200078e00ff */
[----:B------:R-:W-:Y:S02]  /*2d90*/  ISETP.GT.U32.AND P0, PT, R0, R40, PT ;  /* 0x000000280000720c */ /* 0x000fe40003f04070 */
[----:B------:R-:W-:Y:S01]  /*2da0*/  IABS R11, R12 ;  /* 0x0000000c000b7213 */ /* 0x000fe20000000000 */
[--C-:B------:R-:W-:Y:S01]  /*2db0*/  @!P6 IMAD.IADD R44, R44, 0x1, -R0.reuse ;  /* 0x000000012c2ce824 */ /* 0x100fe200078e0a00 */
[----:B------:R-:W-:Y:S01]  /*2dc0*/  IADD3 R4, -R4, RZ, RZ ;  /* 0x000000ff04047210 */ /* 0x000fe20007ffe1ff */
[----:B------:R-:W-:Y:S01]  /*2dd0*/  @!P3 IMAD.IADD R42, R42, 0x1, -R0 ;  /* 0x000000012a2ab824 */ /* 0x000fe200078e0a00 */
[----:B------:R-:W-:Y:S01]  /*2de0*/  ISETP.GE.AND P3, PT, R6, RZ, PT ;  /* 0x000000ff0600720c */ /* 0x000fe20003f66270 */
[----:B------:R-:W-:Y:S01]  /*2df0*/  IMAD.HI.U32 R5, R2, R11, RZ ;  /* 0x0000000b02057227 */ /* 0x000fe200078e00ff */
[----:B------:R-:W-:-:S03]  /*2e00*/  ISETP.GT.U32.AND P6, PT, R0, R44, PT ;  /* 0x0000002c0000720c */ /* 0x000fc60003fc4070 */
[----:B------:R-:W-:-:S04]  /*2e10*/  IMAD.HI.U32 R6, R2, R47, RZ ;  /* 0x0000002f02067227 */ /* 0x000fc800078e00ff */
[----:B------:R-:W-:Y:S02]  /*2e20*/  IMAD.MOV R5, RZ, RZ, -R5 ;  /* 0x000000ffff057224 */ /* 0x000fe400078e0a05 */
[----:B------:R-:W-:Y:S02]  /*2e30*/  IMAD R45, R0, R4, R45 ;  /* 0x00000004002d7224 */ /* 0x000fe400078e022d */
[----:B------:R-:W-:Y:S01]  /*2e40*/  @!P0 IMAD.IADD R40, R40, 0x1, -R0 ;  /* 0x0000000128288824 */ /* 0x000fe200078e0a00 */
[C---:B------:R-:W-:Y:S01]  /*2e50*/  ISETP.GT.U32.AND P0, PT, R0.reuse, R43, PT ;  /* 0x0000002b0000720c */ /* 0x040fe20003f04070 */
[----:B------:R-:W-:Y:S02]  /*2e60*/  IMAD.MOV R6, RZ, RZ, -R6 ;  /* 0x000000ffff067224 */ /* 0x000fe400078e0a06 */
[C---:B------:R-:W-:Y:S01]  /*2e70*/  IMAD R46, R0.reuse, R5, R11 ;  /* 0x00000005002e7224 */ /* 0x040fe200078e020b */
[----:B------:R-:W-:Y:S01]  /*2e80*/  IABS R11, R53 ;  /* 0x00000035000b7213 */ /* 0x000fe20000000000 */
[----:B------:R-:W-:Y:S01]  /*2e90*/  @!P2 IMAD.MOV R41, RZ, RZ, -R41 ;  /* 0x000000ffff29a224 */ /* 0x000fe200078e0a29 */
[C---:B------:R-:W-:Y:S01]  /*2ea0*/  ISETP.GT.U32.AND P2, PT, R0.reuse, R45, PT ;  /* 0x0000002d0000720c */ /* 0x040fe20003f44070 */
[C---:B------:R-:W-:Y:S01]  /*2eb0*/  IMAD R47, R0.reuse, R6, R47 ;  /* 0x00000006002f7224 */ /* 0x040fe200078e022f */
[----:B------:R-:W-:Y:S01]  /*2ec0*/  LOP3.LUT R6, R3, 0x58, RZ, 0xfc, !PT ;  /* 0x0000005803067812 */ /* 0x000fe200078efcff */
[----:B------:R-:W-:Y:S01]  /*2ed0*/  @!P4 IMAD.MOV R42, RZ, RZ, -R42 ;  /* 0x000000ffff2ac224 */ /* 0x000fe200078e0a2a */
[----:B------:R-:W-:Y:S01]  /*2ee0*/  ISETP.GT.U32.AND P4, PT, R0, R46, PT ;  /* 0x0000002e0000720c */ /* 0x000fe20003f84070 */
[--C-:B------:R-:W-:Y:S01]  /*2ef0*/  @!P6 IMAD.IADD R44, R44, 0x1, -R0.reuse ;  /* 0x000000012c2ce824 */ /* 0x100fe200078e0a00 */
[----:B------:R-:W-:Y:S01]  /*2f00*/  ISETP.GT.U32.AND P6, PT, R0, R47, PT ;  /* 0x0000002f0000720c */ /* 0x000fe20003fc4070 */
[----:B------:R-:W-:Y:S01]  /*2f10*/  @!P0 IMAD.IADD R43, R43, 0x1, -R0 ;  /* 0x000000012b2b8824 */ /* 0x000fe200078e0a00 */
[----:B------:R-:W-:Y:S01]  /*2f20*/  ISETP.GE.AND P0, PT, R10, RZ, PT ;  /* 0x000000ff0a00720c */ /* 0x000fe20003f06270 */
[----:B------:R-:W-:Y:S01]  /*2f30*/  @!P5 IMAD.MOV R40, RZ, RZ, -R40 ;  /* 0x000000ffff28d224 */ /* 0x000fe200078e0a28 */
[----:B------:R-:W-:Y:S01]  /*2f40*/  IABS R5, R6 ;  /* 0x0000000600057213 */ /* 0x000fe20000000000 */
[----:B------:R-:W-:Y:S01]  /*2f50*/  @!P3 IMAD.MOV R44, RZ, RZ, -R44 ;  /* 0x000000ffff2cb224 */ /* 0x000fe200078e0a2c */
[----:B------:R-:W-:Y:S01]  /*2f60*/  LOP3.LUT R10, R3, 0x5a, RZ, 0xfc, !PT ;  /* 0x0000005a030a7812 */ /* 0x000fe200078efcff */
[----:B------:R-:W-:Y:S01]  /*2f70*/  @!P2 IMAD.IADD R45, R45, 0x1, -R0 ;  /* 0x000000012d2da824 */ /* 0x000fe200078e0a00 */
[----:B------:R-:W-:Y:S01]  /*2f80*/  ISETP.GE.AND P2, PT, R48, RZ, PT ;  /* 0x000000ff3000720c */ /* 0x000fe20003f46270 */
[----:B------:R-:W-:Y:S01]  /*2f90*/  IMAD.HI.U32 R4, R2, R5, RZ ;  /* 0x0000000502047227 */ /* 0x000fe200078e00ff */
[----:B------:R-:W-:-:S02]  /*2fa0*/  IABS R49, R10 ;  /* 0x0000000a00317213 */ /* 0x000fc40000000000 */
[----:B------:R-:W-:Y:S01]  /*2fb0*/  ISETP.GT.U32.AND P5, PT, R0, R43, PT ;  /* 0x0000002b0000720c */ /* 0x000fe20003fa4070 */
[--C-:B------:R-:W-:Y:S01]  /*2fc0*/  @!P4 IMAD.IADD R46, R46, 0x1, -R0.reuse ;  /* 0x000000012e2ec824 */ /* 0x100fe200078e0a00 */
[C---:B------:R-:W-:Y:S01]  /*2fd0*/  ISETP.GT.U32.AND P4, PT, R0.reuse, R45, PT ;  /* 0x0000002d0000720c */ /* 0x040fe20003f84070 */
[----:B------:R-:W-:Y:S02]  /*2fe0*/  @!P6 IMAD.IADD R47, R47, 0x1, -R0 ;  /* 0x000000012f2fe824 */ /* 0x000fe400078e0a00 */
[----:B------:R-:W-:Y:S01]  /*2ff0*/  IMAD.MOV R48, RZ, RZ, -R4 ;  /* 0x000000ffff307224 */ /* 0x000fe200078e0a04 */
[----:B------:R-:W-:Y:S01]  /*3000*/  ISETP.GT.U32.AND P6, PT, R0, R46, PT ;  /* 0x0000002e0000720c */ /* 0x000fe20003fc4070 */
[----:B------:R-:W-:-:S04]  /*3010*/  IMAD.HI.U32 R4, R2, R49, RZ ;  /* 0x0000003102047227 */ /* 0x000fc800078e00ff */
[C---:B------:R-:W-:Y:S02]  /*3020*/  IMAD R48, R0.reuse, R48, R5 ;  /* 0x0000003000307224 */ /* 0x040fe400078e0205 */
[----:B------:R-:W-:Y:S02]  /*3030*/  IMAD.MOV R4, RZ, RZ, -R4 ;  /* 0x000000ffff047224 */ /* 0x000fe400078e0a04 */
[--C-:B------:R-:W-:Y:S01]  /*3040*/  @!P4 IMAD.IADD R45, R45, 0x1, -R0.reuse ;  /* 0x000000012d2dc824 */ /* 0x100fe200078e0a00 */
[C---:B------:R-:W-:Y:S01]  /*3050*/  ISETP.GT.U32.AND P4, PT, R0.reuse, R48, PT ;  /* 0x000000300000720c */ /* 0x040fe20003f84070 */
[----:B------:R-:W-:Y:S02]  /*3060*/  IMAD R49, R0, R4, R49 ;  /* 0x0000000400317224 */ /* 0x000fe400078e0231 */
[--C-:B------:R-:W-:Y:S01]  /*3070*/  @!P5 IMAD.IADD R43, R43, 0x1, -R0.reuse ;  /* 0x000000012b2bd824 */ /* 0x100fe200078e0a00 */
[----:B------:R-:W-:Y:S01]  /*3080*/  ISETP.GE.AND P5, PT, R12, RZ, PT ;  /* 0x000000ff0c00720c */ /* 0x000fe20003fa6270 */
[----:B------:R-:W-:Y:S01]  /*3090*/  @!P6 IMAD.IADD R46, R46, 0x1, -R0 ;  /* 0x000000012e2ee824 */ /* 0x000fe200078e0a00 */
[C---:B------:R-:W-:Y:S01]  /*30a0*/  ISETP.GT.U32.AND P6, PT, R0.reuse, R49, PT ;  /* 0x000000310000720c */ /* 0x040fe20003fc4070 */
[----:B------:R-:W-:Y:S01]  /*30b0*/  @!P1 IMAD.MOV R43, RZ, RZ, -R43 ;  /* 0x000000ffff2b9224 */ /* 0x000fe200078e0a2b */
[----:B------:R-:W-:Y:S01]  /*30c0*/  LOP3.LUT R12, R3, 0x5c, RZ, 0xfc, !PT ;  /* 0x0000005c030c7812 */ /* 0x000fe200078efcff */
[----:B------:R-:W-:Y:S01]  /*30d0*/  @!P0 IMAD.MOV R45, RZ, RZ, -R45 ;  /* 0x000000ffff2d8224 */ /* 0x000fe200078e0a2d */
[----:B------:R-:W-:-:S02]  /*30e0*/  ISETP.GT.U32.AND P1, PT, R0, R47, PT ;  /* 0x0000002f0000720c */ /* 0x000fc40003f24070 */
[----:B------:R-:W-:Y:S01]  /*30f0*/  IABS R5, R12 ;  /* 0x0000000c00057213 */ /* 0x000fe20000000000 */
[----:B------:R-:W-:Y:S01]  /*3100*/  @!P4 IMAD.IADD R48, R48, 0x1, -R0 ;  /* 0x000000013030c824 */ /* 0x000fe200078e0a00 */
[----:B------:R-:W-:Y:S02]  /*3110*/  ISETP.GE.AND P4, PT, R10, RZ, PT ;  /* 0x000000ff0a00720c */ /* 0x000fe40003f86270 */
[----:B------:R-:W-:Y:S01]  /*3120*/  LOP3.LUT R10, R3, 0x66, RZ, 0xfc, !PT ;  /* 0x00000066030a7812 */ /* 0x000fe200078efcff */
[----:B------:R-:W-:-:S03]  /*3130*/  IMAD.HI.U32 R4, R2, R5, RZ ;  /* 0x0000000502047227 */ /* 0x000fc600078e00ff */
[----:B------:R-:W-:Y:S01]  /*3140*/  IABS R55, R10 ;  /* 0x0000000a00377213 */ /* 0x000fe20000000000 */
[----:B------:R-:W-:Y:S01]  /*3150*/  @!P6 IMAD.IADD R49, R49, 0x1, -R0 ;  /* 0x000000013131e824 */ /* 0x000fe200078e0a00 */
[----:B------:R-:W-:Y:S01]  /*3160*/  ISETP.GT.U32.AND P6, PT, R0, R48, PT ;  /* 0x000000300000720c */ /* 0x000fe20003fc4070 */
[----:B------:R-:W-:Y:S02]  /*3170*/  IMAD.MOV R50, RZ, RZ, -R4 ;  /* 0x000000ffff327224 */ /* 0x000fe400078e0a04 */
[----:B------:R-:W-:Y:S01]  /*3180*/  IMAD.HI.U32 R4, R2, R51, RZ ;  /* 0x0000003302047227 */ /* 0x000fe200078e00ff */
[----:B------:R-:W-:-:S03]  /*3190*/  ISETP.GT.U32.AND P0, PT, R0, R49, PT ;  /* 0x000000310000720c */ /* 0x000fc60003f04070 */
[----:B------:R-:W-:Y:S02]  /*31a0*/  IMAD R50, R0, R50, R5 ;  /* 0x0000003200327224 */ /* 0x000fe400078e0205 */
[----:B------:R-:W-:Y:S02]  /*31b0*/  IMAD.MOV R5, RZ, RZ, -R4 ;  /* 0x000000ffff057224 */ /* 0x000fe400078e0a04 */
[----:B------:R-:W-:Y:S01]  /*31c0*/  IMAD.HI.U32 R4, R2, R11, RZ ;  /* 0x0000000b02047227 */ /* 0x000fe200078e00ff */
[----:B------:R-:W-:-:S03]  /*31d0*/  ISETP.GT.U32.AND P3, PT, R0, R50, PT ;  /* 0x000000320000720c */ /* 0x000fc60003f64070 */
[----:B------:R-:W-:Y:S01]  /*31e0*/  IMAD R51, R0, R5, R51 ;  /* 0x0000000500337224 */ /* 0x000fe200078e0233 */
[----:B------:R-:W-:Y:S01]  /*31f0*/  LOP3.LUT R5, R3, 0x62, RZ, 0xfc, !PT ;  /* 0x0000006203057812 */ /* 0x000fe200078efcff */
[--C-:B------:R-:W-:Y:S02]  /*3200*/  @!P6 IMAD.IADD R48, R48, 0x1, -R0.reuse ;  /* 0x000000013030e824 */ /* 0x100fe400078e0a00 */
[----:B------:R-:W-:Y:S01]  /*3210*/  @!P1 IMAD.IADD R47, R47, 0x1, -R0 ;  /* 0x000000012f2f9824 */ /* 0x000fe200078e0a00 */
[----:B------:R-:W-:Y:S01]  /*3220*/  ISETP.GT.U32.AND P6, PT, R0, R51, PT ;  /* 0x000000330000720c */ /* 0x000fe20003fc4070 */
[----:B------:R-:W-:Y:S01]  /*3230*/  IMAD.MOV R4, RZ, RZ, -R4 ;  /* 0x000000ffff047224 */ /* 0x000fe200078e0a04 */
[----:B------:R-:W-:Y:S01]  /*3240*/  ISETP.GE.AND P1, PT, R6, RZ, PT ;  /* 0x000000ff0600720c */ /* 0x000fe20003f26270 */
[----:B------:R-:W-:Y:S01]  /*3250*/  @!P2 IMAD.MOV R47, RZ, RZ, -R47 ;  /* 0x000000ffff2fa224 */ /* 0x000fe200078e0a2f */
[----:B------:R-:W-:Y:S01]  /*3260*/  ISETP.GE.AND P2, PT, R52, RZ, PT ;  /* 0x000000ff3400720c */ /* 0x000fe20003f46270 */
[--C-:B------:R-:W-:Y:S01]  /*3270*/  @!P0 IMAD.IADD R49, R49, 0x1, -R0.reuse ;  /* 0x0000000131318824 */ /* 0x100fe200078e0a00 */
[----:B------:R-:W-:Y:S01]  /*3280*/  ISETP.GE.AND P0, PT, R53, RZ, PT ;  /* 0x000000ff3500720c */ /* 0x000fe20003f06270 */
[--C-:B------:R-:W-:Y:S01]  /*3290*/  @!P3 IMAD.IADD R50, R50, 0x1, -R0.reuse ;  /* 0x000000013232b824 */ /* 0x100fe200078e0a00 */
[----:B------:R-:W-:Y:S01]  /*32a0*/  IABS R53, R5 ;  /* 0x0000000500357213 */ /* 0x000fe20000000000 */
[C---:B------:R-:W-:Y:S01]  /*32b0*/  IMAD R52, R0.reuse, R4, R11 ;  /* 0x0000000400347224 */ /* 0x040fe200078e020b */
[----:B------:R-:W-:Y:S01]  /*32c0*/  LOP3.LUT R6, R3, 0x64, RZ, 0xfc, !PT ;  /* 0x0000006403067812 */ /* 0x000fe200078efcff */
[----:B------:R-:W-:Y:S01]  /*32d0*/  @!P4 IMAD.MOV R49, RZ, RZ, -R49 ;  /* 0x000000ffff31c224 */ /* 0x000fe200078e0a31 */
[----:B------:R-:W-:Y:S01]  /*32e0*/  ISETP.GE.AND P3, PT, R5, RZ, PT ;  /* 0x000000ff0500720c */ /* 0x000fe20003f66270 */
[----:B------:R-:W-:Y:S01]  /*32f0*/  @!P6 IMAD.IADD R51, R51, 0x1, -R0 ;  /* 0x000000013333e824 */ /* 0x000fe200078e0a00 */
[----:B------:R-:W-:Y:S01]  /*3300*/  ISETP.GT.U32.AND P6, PT, R0, R50, PT ;  /* 0x000000320000720c */ /* 0x000fe20003fc4070 */
[----:B------:R-:W-:Y:S01]  /*3310*/  IMAD.HI.U32 R4, R2, R53, RZ ;  /* 0x0000003502047227 */ /* 0x000fe200078e00ff */
[----:B------:R-:W-:-:S02]  /*3320*/  ISETP.GT.U32.AND P4, PT, R0, R52, PT ;  /* 0x000000340000720c */ /* 0x000fc40003f84070 */
[----:B------:R-:W-:Y:S01]  /*3330*/  IABS R11, R6 ;  /* 0x00000006000b7213 */ /* 0x000fe20000000000 */
[----:B------:R-:W-:Y:S01]  /*3340*/  @!P5 IMAD.MOV R46, RZ, RZ, -R46 ;  /* 0x000000ffff2ed224 */ /* 0x000fe200078e0a2e */
[----:B------:R-:W-:Y:S01]  /*3350*/  ISETP.GE.AND P5, PT, R12, RZ, PT ;  /* 0x000000ff0c00720c */ /* 0x000fe20003fa6270 */
[----:B------:R-:W-:Y:S01]  /*3360*/  IMAD.MOV R4, RZ, RZ, -R4 ;  /* 0x000000ffff047224 */ /* 0x000fe200078e0a04 */
[----:B------:R-:W-:Y:S01]  /*3370*/  LOP3.LUT R12, R3, 0x68, RZ, 0xfc, !PT ;  /* 0x00000068030c7812 */ /* 0x000fe200078efcff */
[----:B------:R-:W-:Y:S01]  /*3380*/  @!P1 IMAD.MOV R48, RZ, RZ, -R48 ;  /* 0x000000ffff309224 */ /* 0x000fe200078e0a30 */
[C---:B------:R-:W-:Y:S01]  /*3390*/  ISETP.GT.U32.AND P1, PT, R0.reuse, R51, PT ;  /* 0x000000330000720c */ /* 0x040fe20003f24070 */
[----:B------:R-:W-:Y:S01]  /*33a0*/  IMAD R53, R0, R4, R53 ;  /* 0x0000000400357224 */ /* 0x000fe200078e0235 */
[----:B------:R-:W-:Y:S01]  /*33b0*/  IABS R57, R12 ;  /* 0x0000000c00397213 */ /* 0x000fe20000000000 */
[--C-:B------:R-:W-:Y:S02]  /*33c0*/  @!P6 IMAD.IADD R50, R50, 0x1, -R0.reuse ;  /* 0x000000013232e824 */ /* 0x100fe400078e0a00 */
[----:B------:R-:W-:Y:S01]  /*33d0*/  @!P4 IMAD.IADD R52, R52, 0x1, -R0 ;  /* 0x000000013434c824 */ /* 0x000fe200078e0a00 */
[----:B------:R-:W-:Y:S01]  /*33e0*/  ISETP.GT.U32.AND P6, PT, R0, R53, PT ;  /* 0x000000350000720c */ /* 0x000fe20003fc4070 */
[----:B------:R-:W-:Y:S01]  /*33f0*/  IMAD.HI.U32 R4, R2, R11, RZ ;  /* 0x0000000b02047227 */ /* 0x000fe200078e00ff */
[----:B------:R-:W-:-:S02]  /*3400*/  ISETP.GE.AND P4, PT, R10, RZ, PT ;  /* 0x000000ff0a00720c */ /* 0x000fc40003f86270 */
[----:B------:R-:W-:Y:S01]  /*3410*/  LOP3.LUT R10, R3, 0x6c, RZ, 0xfc, !PT ;  /* 0x0000006c030a7812 */ /* 0x000fe200078efcff */
[----:B------:R-:W-:Y:S01]  /*3420*/  @!P5 IMAD.MOV R50, RZ, RZ, -R50 ;  /* 0x000000ffff32d224 */ /* 0x000fe200078e0a32 */
[----:B------:R-:W-:Y:S01]  /*3430*/  ISETP.GT.U32.AND P5, PT, R0, R52, PT ;  /* 0x000000340000720c */ /* 0x000fe20003fa4070 */
[----:B------:R-:W-:-:S04]  /*3440*/  IMAD.HI.U32 R5, R2, R55, RZ ;  /* 0x0000003702057227 */ /* 0x000fc800078e00ff */
[----:B------:R-:W-:Y:S02]  /*3450*/  IMAD.MOV R54, RZ, RZ, -R4 ;  /* 0x000000ffff367224 */ /* 0x000fe400078e0a04 */
[--C-:B------:R-:W-:Y:S01]  /*3460*/  @!P1 IMAD.IADD R51, R51, 0x1, -R0.reuse ;  /* 0x0000000133339824 */ /* 0x100fe200078e0a00 */
[----:B------:R-:W-:Y:S01]  /*3470*/  ISETP.GE.AND P1, PT, R6, RZ, PT ;  /* 0x000000ff0600720c */ /* 0x000fe20003f26270 */
[----:B------:R-:W-:Y:S01]  /*3480*/  IMAD.MOV R5, RZ, RZ, -R5 ;  /* 0x000000ffff057224 */ /* 0x000fe200078e0a05 */
[----:B------:R-:W-:Y:S01]  /*3490*/  LOP3.LUT R6, R3, 0x6a, RZ, 0xfc, !PT ;  /* 0x0000006a03067812 */ /* 0x000fe200078efcff */
[C---:B------:R-:W-:Y:S01]  /*34a0*/  IMAD R54, R0.reuse, R54, R11 ;  /* 0x0000003600367224 */ /* 0x040fe200078e020b */
[----:B------:R-:W-:Y:S01]  /*34b0*/  IABS R11, R10 ;  /* 0x0000000a000b7213 */ /* 0x000fe20000000000 */
[----:B------:R-:W-:Y:S02]  /*34c0*/  IMAD R55, R0, R5, R55 ;  /* 0x0000000500377224 */ /* 0x000fe400078e0237 */
[----:B------:R-:W-:-:S02]  /*34d0*/  @!P6 IMAD.IADD R53, R53, 0x1, -R0 ;  /* 0x000000013535e824 */ /* 0x000fc400078e0a00 */
[----:B------:R-:W-:Y:S01]  /*34e0*/  @!P2 IMAD.MOV R51, RZ, RZ, -R51 ;  /* 0x000000ffff33a224 */ /* 0x000fe200078e0a33 */
[----:B------:R-:W-:Y:S01]  /*34f0*/  ISETP.GT.U32.AND P2, PT, R0, R54, PT ;  /* 0x000000360000720c */ /* 0x000fe20003f44070 */
[----:B------:R-:W-:Y:S01]  /*3500*/  @!P5 IMAD.IADD R52, R52, 0x1, -R0 ;  /* 0x000000013434d824 */ /* 0x000fe200078e0a00 */
[----:B------:R-:W-:Y:S01]  /*3510*/  ISETP.GT.U32.AND P6, PT, R0, R53, PT ;  /* 0x000000350000720c */ /* 0x000fe20003fc4070 */
[----:B------:R-:W-:Y:S01]  /*3520*/  IMAD.HI.U32 R4, R2, R57, RZ ;  /* 0x0000003902047227 */ /* 0x000fe200078e00ff */
[----:B------:R-:W-:-:S03]  /*3530*/  ISETP.GT.U32.AND P5, PT, R0, R55, PT ;  /* 0x000000370000720c */ /* 0x000fc60003fa4070 */
[----:B------:R-:W-:Y:S02]  /*3540*/  IMAD.MOV R4, RZ, RZ, -R4 ;  /* 0x000000ffff047224 */ /* 0x000fe400078e0a04 */
[----:B------:R-:W-:-:S04]  /*3550*/  IMAD.HI.U32 R5, R2, R11, RZ ;  /* 0x0000000b02057227 */ /* 0x000fc800078e00ff */
[----:B------:R-:W-:Y:S01]  /*3560*/  IMAD R56, R0, R4, R57 ;  /* 0x0000000400387224 */ /* 0x000fe200078e0239 */
[----:B------:R-:W-:Y:S01]  /*3570*/  IABS R57, R6 ;  /* 0x0000000600397213 */ /* 0x000fe20000000000 */
[--C-:B------:R-:W-:Y:S01]  /*3580*/  @!P2 IMAD.IADD R54, R54, 0x1, -R0.reuse ;  /* 0x000000013636a824 */ /* 0x100fe200078e0a00 */
[----:B------:R-:W-:Y:S01]  /*3590*/  ISETP.GE.AND P2, PT, R12, RZ, PT ;  /* 0x000000ff0c00720c */ /* 0x000fe20003f46270 */
[--C-:B------:R-:W-:Y:S01]  /*35a0*/  @!P6 IMAD.IADD R53, R53, 0x1, -R0.reuse ;  /* 0x000000013535e824 */ /* 0x100fe200078e0a00 */
[C---:B------:R-:W-:Y:S01]  /*35b0*/  ISETP.GT.U32.AND P6, PT, R0.reuse, R56, PT ;  /* 0x000000380000720c */ /* 0x040fe20003fc4070 */
[----:B------:R-:W-:Y:S01]  /*35c0*/  @!P5 IMAD.IADD R55, R55, 0x1, -R0 ;  /* 0x000000013737d824 */ /* 0x000fe200078e0a00 */
[----:B------:R-:W-:Y:S01]  /*35d0*/  ISETP.GT.U32.AND P5, PT, R0, R54, PT ;  /* 0x000000360000720c */ /* 0x000fe20003fa4070 */
[----:B------:R-:W-:Y:S01]  /*35e0*/  IMAD.HI.U32 R4, R2, R57, RZ ;  /* 0x0000003902047227 */ /* 0x000fe200078e00ff */
[----:B------:R-:W-:-:S03]  /*35f0*/  LOP3.LUT R12, R3, 0x80, RZ, 0xfc, !PT ;  /* 0x00000080030c7812 */ /* 0x000fc600078efcff */
[----:B------:R-:W-:Y:S02]  /*3600*/  IMAD.MOV R4, RZ, RZ, -R4 ;  /* 0x000000ffff047224 */ /* 0x000fe400078e0a04 */
[----:B------:R-:W-:Y:S02]  /*3610*/  IMAD.MOV R5, RZ, RZ, -R5 ;  /* 0x000000ffff057224 */ /* 0x000fe400078e0a05 */
[----:B------:R-:W-:Y:S02]  /*3620*/  IMAD R57, R0, R4, R57 ;  /* 0x0000000400397224 */ /* 0x000fe400078e0239 */
[--C-:B------:R-:W-:Y:S01]  /*3630*/  @!P6 IMAD.IADD R56, R56, 0x1, -R0.reuse ;  /* 0x000000013838e824 */ /* 0x100fe200078e0a00 */
[----:B------:R-:W-:Y:S01]  /*3640*/  ISETP.GT.U32.AND P6, PT, R0, R55, PT ;  /* 0x000000370000720c */ /* 0x000fe20003fc4070 */
[----:B------:R-:W-:Y:S01]  /*3650*/  @!P5 IMAD.IADD R54, R54, 0x1, -R0 ;  /* 0x000000013636d824 */ /* 0x000fe200078e0a00 */
[C---:B------:R-:W-:Y:S01]  /*3660*/  ISETP.GT.U32.AND P5, PT, R0.reuse, R57, PT ;  /* 0x000000390000720c */ /* 0x040fe20003fa4070 */
[----:B------:R-:W-:Y:S01]  /*3670*/  IMAD R58, R0, R5, R11 ;  /* 0x00000005003a7224 */ /* 0x000fe200078e020b */
[----:B------:R-:W-:Y:S01]  /*3680*/  LOP3.LUT R11, R3, 0x72, RZ, 0xfc, !PT ;  /* 0x00000072030b7812 */ /* 0x000fe200078efcff */
[----:B------:R-:W-:-:S04]  /*3690*/  IMAD.HI.U32 R5, R2, R61, RZ ;  /* 0x0000003d02057227 */ /* 0x000fc800078e00ff */
[----:B------:R-:W-:Y:S02]  /*36a0*/  IMAD.MOV R5, RZ, RZ, -R5 ;  /* 0x000000ffff057224 */ /* 0x000fe400078e0a05 */
[----:B------:R-:W-:Y:S01]  /*36b0*/  @!P0 IMAD.MOV R52, RZ, RZ, -R52 ;  /* 0x000000ffff348224 */ /* 0x000fe200078e0a34 */
[C---:B------:R-:W-:Y:S01]  /*36c0*/  ISETP.GT.U32.AND P0, PT, R0.reuse, R56, PT ;  /* 0x000000380000720c */ /* 0x040fe20003f04070 */
[--C-:B------:R-:W-:Y:S01]  /*36d0*/  @!P6 IMAD.IADD R55, R55, 0x1, -R0.reuse ;  /* 0x000000013737e824 */ /* 0x100fe200078e0a00 */
[C---:B------:R-:W-:Y:S01]  /*36e0*/  ISETP.GT.U32.AND P6, PT, R0.reuse, R58, PT ;  /* 0x0000003a0000720c */ /* 0x040fe20003fc4070 */
[----:B------:R-:W-:Y:S02]  /*36f0*/  IMAD R60, R0, R5, R61 ;  /* 0x00000005003c7224 */ /* 0x000fe400078e023d */
[----:B------:R-:W-:Y:S02]  /*3700*/  @!P5 IMAD.IADD R57, R57, 0x1, -R0 ;  /* 0x000000013939d824 */ /* 0x000fe400078e0a00 */
[----:B------:R-:W-:Y:S01]  /*3710*/  @!P3 IMAD.MOV R53, RZ, RZ, -R53 ;  /* 0x000000ffff35b224 */ /* 0x000fe200078e0a35 */
[----:B------:R-:W-:Y:S01]  /*3720*/  ISETP.GE.AND P3, PT, R6, RZ, PT ;  /* 0x000000ff0600720c */ /* 0x000fe20003f66270 */
[----:B------:R-:W-:Y:S01]  /*3730*/  @!P1 IMAD.MOV R54, RZ, RZ, -R54 ;  /* 0x000000ffff369224 */ /* 0x000fe200078e0a36 */
[C---:B------:R-:W-:Y:S01]  /*3740*/  ISETP.GT.U32.AND P1, PT, R0.reuse, R57, PT ;  /* 0x000000390000720c */ /* 0x040fe20003f24070 */
[----:B------:R-:W-:Y:S01]  /*3750*/  @!P4 IMAD.MOV R55, RZ, RZ, -R55 ;  /* 0x000000ffff37c224 */ /* 0x000fe200078e0a37 */
[----:B------:R-:W-:Y:S01]  /*3760*/  ISETP.GT.U32.AND P4, PT, R0, R60, PT ;  /* 0x0000003c0000720c */ /* 0x000fe20003f84070 */
[----:B------:R-:W-:Y:S01]  /*3770*/  IMAD.HI.U32 R4, R2, R59, RZ ;  /* 0x0000003b02047227 */ /* 0x000fe200078e00ff */
[----:B------:R-:W-:-:S03]  /*3780*/  IABS R6, R11 ;  /* 0x0000000b00067213 */ /* 0x000fc60000000000 */
[----:B------:R-:W-:Y:S02]  /*3790*/  IMAD.MOV R4, RZ, RZ, -R4 ;  /* 0x000000ffff047224 */ /* 0x000fe400078e0a04 */
[----:B------:R-:W-:Y:S01]  /*37a0*/  IMAD.MOV.U32 R61, RZ, RZ, R6 ;  /* 0x000000ffff3d7224 */ /* 0x000fe200078e0006 */
[C---:B------:R-:W-:Y:S01]  /*37b0*/  LOP3.LUT R6, R3.reuse, 0x7a, RZ, 0xfc, !PT ;  /* 0x0000007a03067812 */ /* 0x040fe200078efcff */
[--C-:B------:R-:W-:Y:S01]  /*37c0*/  @!P0 IMAD.IADD R56, R56, 0x1, -R0.reuse ;  /* 0x0000000138388824 */ /* 0x100fe200078e0a00 */
[----:B------:R-:W-:Y:S01]  /*37d0*/  ISETP.GE.AND P0, PT, R10, RZ, PT ;  /* 0x000000ff0a00720c */ /* 0x000fe20003f06270 */
[----:B------:R-:W-:Y:S01]  /*37e0*/  IMAD R59, R0, R4, R59 ;  /* 0x00000004003b7224 */ /* 0x000fe200078e023b */
[----:B------:R-:W-:Y:S01]  /*37f0*/  LOP3.LUT R10, R3, 0x74, RZ, 0xfc, !PT ;  /* 0x00000074030a7812 */ /* 0x000fe200078efcff */
[----:B------:R-:W-:Y:S01]  /*3800*/  @!P6 IMAD.IADD R58, R58, 0x1, -R0 ;  /* 0x000000013a3ae824 */ /* 0x000fe200078e0a00 */
[----:B------:R-:W-:Y:S01]  /*3810*/  IABS R65, R6 ;  /* 0x0000000600417213 */ /* 0x000fe20000000000 */
[----:B------:R-:W-:Y:S01]  /*3820*/  IMAD.HI.U32 R4, R2, R61, RZ ;  /* 0x0000003d02047227 */ /* 0x000fe200078e00ff */
[----:B------:R-:W-:-:S02]  /*3830*/  IABS R5, R10 ;  /* 0x0000000a00057213 */ /* 0x000fc40000000000 */
[C---:B------:R-:W-:Y:S01]  /*3840*/  ISETP.GT.U32.AND P6, PT, R0.reuse, R58, PT ;  /* 0x0000003a0000720c */ /* 0x040fe20003fc4070 */
[--C-:B------:R-:W-:Y:S01]  /*3850*/  @!P1 IMAD.IADD R57, R57, 0x1, -R0.reuse ;  /* 0x0000000139399824 */ /* 0x100fe200078e0a00 */
[----:B------:R-:W-:Y:S01]  /*3860*/  ISETP.GT.U32.AND P5, PT, R0, R59, PT ;  /* 0x0000003b0000720c */ /* 0x000fe20003fa4070 */
[----:B------:R-:W-:Y:S01]  /*3870*/  @!P4 IMAD.IADD R60, R60, 0x1, -R0 ;  /* 0x000000013c3cc824 */ /* 0x000fe200078e0a00 */
[----:B------:R-:W-:Y:S01]  /*3880*/  ISETP.GE.AND P1, PT, R63, RZ, PT ;  /* 0x000000ff3f00720c */ /* 0x000fe20003f26270 */
[----:B------:R-:W-:Y:S01]  /*3890*/  IMAD.MOV R4, RZ, RZ, -R4 ;  /* 0x000000ffff047224 */ /* 0x000fe200078e0a04 */
[----:B------:R-:W-:Y:S01]  /*38a0*/  ISETP.GE.AND P4, PT, R11, RZ, PT ;  /* 0x000000ff0b00720c */ /* 0x000fe20003f86270 */
[----:B------:R-:W-:Y:S01]  /*38b0*/  @!P3 IMAD.MOV R57, RZ, RZ, -R57 ;  /* 0x000000ffff39b224 */ /* 0x000fe200078e0a39 */
[C---:B------:R-:W-:Y:S01]  /*38c0*/  ISETP.GT.U32.AND P3, PT, R0.reuse, R60, PT ;  /* 0x0000003c0000720c */ /* 0x040fe20003f64070 */
[----:B------:R-:W-:Y:S02]  /*38d0*/  IMAD R61, R0, R4, R61 ;  /* 0x00000004003d7224 */ /* 0x000fe400078e023d */
[----:B------:R-:W-:-:S04]  /*38e0*/  IMAD.HI.U32 R4, R2, R5, RZ ;  /* 0x0000000502047227 */ /* 0x000fc800078e00ff */
[----:B------:R-:W-:Y:S02]  /*38f0*/  IMAD.MOV R4, RZ, RZ, -R4 ;  /* 0x000000ffff047224 */ /* 0x000fe400078e0a04 */
[----:B------:R-:W-:Y:S01]  /*3900*/  @!P2 IMAD.MOV R56, RZ, RZ, -R56 ;  /* 0x000000ffff38a224 */ /* 0x000fe200078e0a38 */
[----:B------:R-:W-:Y:S01]  /*3910*/  ISETP.GE.AND P2, PT, R62, RZ, PT ;  /* 0x000000ff3e00720c */ /* 0x000fe20003f46270 */
[--C-:B------:R-:W-:Y:S01]  /*3920*/  @!P6 IMAD.IADD R58, R58, 0x1, -R0.reuse ;  /* 0x000000013a3ae824 */ /* 0x100fe200078e0a00 */
[C---:B------:R-:W-:Y:S01]  /*3930*/  ISETP.GT.U32.AND P6, PT, R0.reuse, R61, PT ;  /* 0x0000003d0000720c */ /* 0x040fe20003fc4070 */
[----:B------:R-:W-:Y:S01]  /*3940*/  IMAD R62, R0, R4, R5 ;  /* 0x00000004003e7224 */ /* 0x000fe200078e0205 */
[----:B------:R-:W-:Y:S01]  /*3950*/  LOP3.LUT R4, R3, 0x76, RZ, 0xfc, !PT ;  /* 0x0000007603047812 */ /* 0x000fe200078efcff */
[--C-:B------:R-:W-:Y:S01]  /*3960*/  @!P5 IMAD.IADD R59, R59, 0x1, -R0.reuse ;  /* 0x000000013b3bd824 */ /* 0x100fe200078e0a00 */
[----:B------:R-:W-:Y:S01]  /*3970*/  LOP3.LUT R5, R3, 0x78, RZ, 0xfc, !PT ;  /* 0x0000007803057812 */ /* 0x000fe200078efcff */
[----:B------:R-:W-:Y:S01]  /*3980*/  @!P3 IMAD.IADD R60, R60, 0x1, -R0 ;  /* 0x000000013c3cb824 */ /* 0x000fe200078e0a00 */
[C---:B------:R-:W-:Y:S01]  /*3990*/  ISETP.GT.U32.AND P3, PT, R0.reuse, R62, PT ;  /* 0x0000003e0000720c */ /* 0x040fe20003f64070 */
[----:B------:R-:W-:Y:S01]  /*39a0*/  @!P0 IMAD.MOV R58, RZ, RZ, -R58 ;  /* 0x000000ffff3a8224 */ /* 0x000fe200078e0a3a */
[----:B------:R-:W-:Y:S01]  /*39b0*/  ISETP.GT.U32.AND P5, PT, R0, R59, PT ;  /* 0x0000003b0000720c */ /* 0x000fe20003fa4070 */
[----:B------:R-:W-:Y:S01]  /*39c0*/  @!P1 IMAD.MOV R60, RZ, RZ, -R60 ;  /* 0x000000ffff3c9224 */ /* 0x000fe200078e0a3c */
[----:B------:R-:W-:-:S02]  /*39d0*/  IABS R63, R4 ;  /* 0x00000004003f7213 */ /* 0x000fc40000000000 */
[----:B------:R-:W-:Y:S01]  /*39e0*/  ISETP.GE.AND P0, PT, R4, RZ, PT ;  /* 0x000000ff0400720c */ /* 0x000fe20003f06270 */
[--C-:B------:R-:W-:Y:S01]  /*39f0*/  @!P6 IMAD.IADD R61, R61, 0x1, -R0.reuse ;  /* 0x000000013d3de824 */ /* 0x100fe200078e0a00 */
[----:B------:R-:W-:Y:S01]  /*3a00*/  IABS R11, R5 ;  /* 0x00000005000b7213 */ /* 0x000fe20000000000 */
[----:B------:R-:W-:Y:S01]  /*3a10*/  IMAD.HI.U32 R4, R2, R63, RZ ;  /* 0x0000003f02047227 */ /* 0x000fe200078e00ff */
[----:B------:R-:W-:Y:S02]  /*3a20*/  ISETP.GE.AND P1, PT, R6, RZ, PT ;  /* 0x000000ff0600720c */ /* 0x000fe40003f26270 */
[----:B------:R-:W-:Y:S01]  /*3a30*/  ISETP.GT.U32.AND P6, PT, R0, R61, PT ;  /* 0x0000003d0000720c */ /* 0x000fe20003fc4070 */
[--C-:B------:R-:W-:Y:S02]  /*3a40*/  @!P3 IMAD.IADD R62, R62, 0x1, -R0.reuse ;  /* 0x000000013e3eb824 */ /* 0x100fe400078e0a00 */
[----:B------:R-:W-:Y:S01]  /*3a50*/  @!P5 IMAD.IADD R59, R59, 0x1, -R0 ;  /* 0x000000013b3bd824 */ /* 0x000fe200078e0a00 */
[----:B------:R-:W-:Y:S01]  /*3a60*/  ISETP.GE.AND P5, PT, R10, RZ, PT ;  /* 0x000000ff0a00720c */ /* 0x000fe20003fa6270 */
[----:B------:R-:W-:Y:S01]  /*3a70*/  IMAD.MOV R6, RZ, RZ, -R4 ;  /* 0x000000ffff067224 */ /* 0x000fe200078e0a04 */
[----:B------:R-:W-:Y:S01]  /*3a80*/  ISETP.GT.U32.AND P3, PT, R0, R62, PT ;  /* 0x0000003e0000720c */ /* 0x000fe20003f64070 */
[----:B------:R-:W-:Y:S01]  /*3a90*/  @!P2 IMAD.MOV R59, RZ, RZ, -R59 ;  /* 0x000000ffff3ba224 */ /* 0x000fe200078e0a3b */
[----:B------:R-:W-:Y:S01]  /*3aa0*/  ISETP.GE.AND P2, PT, R5, RZ, PT ;  /* 0x000000ff0500720c */ /* 0x000fe20003f46270 */
[----:B------:R-:W-:Y:S01]  /*3ab0*/  IMAD.HI.U32 R5, R2, R65, RZ ;  /* 0x0000004102057227 */ /* 0x000fe200078e00ff */
[----:B------:R-:W-:-:S03]  /*3ac0*/  LOP3.LUT R10, R3, 0x7c, RZ, 0xfc, !PT ;  /* 0x0000007c030a7812 */ /* 0x000fc600078efcff */
[--C-:B------:R-:W-:Y:S01]  /*3ad0*/  @!P6 IMAD.IADD R61, R61, 0x1, -R0.reuse ;  /* 0x000000013d3de824 */ /* 0x100fe200078e0a00 */
[----:B------:R-:W-:Y:S01]  /*3ae0*/  IABS R67, R10 ;  /* 0x0000000a00437213 */ /* 0x000fe20000000000 */
[----:B------:R-:W-:Y:S01]  /*3af0*/  IMAD R63, R0, R6, R63 ;  /* 0x00000006003f7224 */ /* 0x000fe200078e023f */
[----:B------:R-:W-:Y:S01]  /*3b00*/  ISETP.GE.AND P6, PT, R10, RZ, PT ;  /* 0x000000ff0a00720c */ /* 0x000fe20003fc6270 */
[----:B------:R-:W-:Y:S01]  /*3b10*/  IMAD.MOV R5, RZ, RZ, -R5 ;  /* 0x000000ffff057224 */ /* 0x000fe200078e0a05 */
[----:B------:R-:W-:Y:S01]  /*3b20*/  LOP3.LUT R10, R3, 0x7e, RZ, 0xfc, !PT ;  /* 0x0000007e030a7812 */ /* 0x000fe200078efcff */
[----:B------:R-:W-:Y:S01]  /*3b30*/  @!P4 IMAD.MOV R61, RZ, RZ, -R61 ;  /* 0x000000ffff3dc224 */ /* 0x000fe200078e0a3d */
[----:B------:R-:W-:Y:S01]  /*3b40*/  ISETP.GT.U32.AND P4, PT, R0, R63, PT ;  /* 0x0000003f0000720c */ /* 0x000fe20003f84070 */
[----:B------:R-:W-:Y:S01]  /*3b50*/  @!P3 IMAD.IADD R62, R62, 0x1, -R0 ;  /* 0x000000013e3eb824 */ /* 0x000fe200078e0a00 */
[----:B------:R-:W-:Y:S01]  /*3b60*/  IABS R6, R73 ;  /* 0x0000004900067213 */ /* 0x000fe20000000000 */
[----:B------:R-:W-:-:S02]  /*3b70*/  IMAD R65, R0, R5, R65 ;  /* 0x0000000500417224 */ /* 0x000fc400078e0241 */
[----:B------:R-:W-:Y:S02]  /*3b80*/  @!P5 IMAD.MOV R62, RZ, RZ, -R62 ;  /* 0x000000ffff3ed224 */ /* 0x000fe400078e0a3e */
[----:B------:R-:W-:Y:S01]  /*3b90*/  IMAD.HI.U32 R4, R2, R11, RZ ;  /* 0x0000000b02047227 */ /* 0x000fe200078e00ff */
[----:B------:R-:W-:-:S03]  /*3ba0*/  ISETP.GT.U32.AND P5, PT, R0, R65, PT ;  /* 0x000000410000720c */ /* 0x000fc60003fa4070 */
[----:B------:R-:W-:Y:S02]  /*3bb0*/  IMAD.MOV R64, RZ, RZ, -R4 ;  /* 0x000000ffff407224 */ /* 0x000fe400078e0a04 */
[--C-:B------:R-:W-:Y:S02]  /*3bc0*/  @!P4 IMAD.IADD R63, R63, 0x1, -R0.reuse ;  /* 0x000000013f3fc824 */ /* 0x100fe400078e0a00 */
[----:B------:R-:W-:Y:S01]  /*3bd0*/  IMAD R64, R0, R64, R11 ;  /* 0x0000004000407224 */ /* 0x000fe200078e020b */
[----:B------:R-:W-:Y:S01]  /*3be0*/  IABS R11, R12 ;  /* 0x0000000c000b7213 */ /* 0x000fe20000000000 */
[----:B------:R-:W-:Y:S01]  /*3bf0*/  IMAD.HI.U32 R4, R2, R67, RZ ;  /* 0x0000004302047227 */ /* 0x000fe200078e00ff */
[C---:B------:R-:W-:Y:S02]  /*3c00*/  ISETP.GT.U32.AND P4, PT, R0.reuse, R63, PT ;  /* 0x0000003f0000720c */ /* 0x040fe40003f84070 */
[----:B------:R-:W-:Y:S01]  /*3c10*/  ISETP.GT.U32.AND P3, PT, R0, R64, PT ;  /* 0x000000400000720c */ /* 0x000fe20003f64070 */
[----:B------:R-:W-:-:S02]  /*3c20*/  @!P5 IMAD.IADD R65, R65, 0x1, -R0 ;  /* 0x000000014141d824 */ /* 0x000fc400078e0a00 */
[----:B------:R-:W-:Y:S02]  /*3c30*/  IMAD.MOV R4, RZ, RZ, -R4 ;  /* 0x000000ffff047224 */ /* 0x000fe400078e0a04 */
[----:B------:R-:W-:Y:S01]  /*3c40*/  IMAD.HI.U32 R5, R2, R11, RZ ;  /* 0x0000000b02057227 */ /* 0x000fe200078e00ff */
[----:B------:R-:W-:-:S03]  /*3c50*/  ISETP.GT.U32.AND P5, PT, R0, R65, PT ;  /* 0x000000410000720c */ /* 0x000fc60003fa4070 */
[----:B------:R-:W-:Y:S01]  /*3c60*/  IMAD R66, R0, R4, R67 ;  /* 0x0000000400427224 */ /* 0x000fe200078e0243 */
[----:B------:R-:W-:Y:S01]  /*3c70*/  IABS R67, R10 ;  /* 0x0000000a00437213 */ /* 0x000fe20000000000 */
[----:B------:R-:W-:Y:S02]  /*3c80*/  IMAD.MOV R5, RZ, RZ, -R5 ;  /* 0x000000ffff057224 */ /* 0x000fe400078e0a05 */
[--C-:B------:R-:W-:Y:S02]  /*3c90*/  @!P3 IMAD.IADD R64, R64, 0x1, -R0.reuse ;  /* 0x000000014040b824 */ /* 0x100fe400078e0a00 */
[--C-:B------:R-:W-:Y:S01]  /*3ca0*/  @!P4 IMAD.IADD R63, R63, 0x1, -R0.reuse ;  /* 0x000000013f3fc824 */ /* 0x100fe200078e0a00 */
[C---:B------:R-:W-:Y:S01]  /*3cb0*/  ISETP.GT.U32.AND P4, PT, R0.reuse, R66, PT ;  /* 0x000000420000720c */ /* 0x040fe20003f84070 */
[C---:B------:R-:W-:Y:S01]  /*3cc0*/  IMAD R68, R0.reuse, R5, R11 ;  /* 0x0000000500447224 */ /* 0x040fe200078e020b */
[----:B------:R-:W-:Y:S01]  /*3cd0*/  ISETP.GT.U32.AND P3, PT, R0, R64, PT ;  /* 0x000000400000720c */ /* 0x000fe20003f64070 */
[----:B------:R-:W-:-:S02]  /*3ce0*/  @!P5 IMAD.IADD R65, R65, 0x1, -R0 ;  /* 0x000000014141d824 */ /* 0x000fc400078e0a00 */
[----:B------:R-:W-:Y:S01]  /*3cf0*/  IMAD.HI.U32 R4, R2, R67, RZ ;  /* 0x0000004302047227 */ /* 0x000fe200078e00ff */
[----:B------:R-:W-:-:S03]  /*3d00*/  ISETP.GT.U32.AND P5, PT, R0, R68, PT ;  /* 0x000000440000720c */ /* 0x000fc60003fa4070 */
[----:B------:R-:W-:Y:S02]  /*3d10*/  IMAD.MOV R4, RZ, RZ, -R4 ;  /* 0x000000ffff047224 */ /* 0x000fe400078e0a04 */
[----:B------:R-:W-:Y:S01]  /*3d20*/  IMAD.MOV.U32 R11, RZ, RZ, R6 ;  /* 0x000000ffff0b7224 */ /* 0x000fe200078e0006 */
[C---:B------:R-:W-:Y:S01]  /*3d30*/  LOP3.LUT R6, R3.reuse, 0x86, RZ, 0xfc, !PT ;  /* 0x0000008603067812 */ /* 0x040fe200078efcff */
[----:B------:R-:W-:Y:S02]  /*3d40*/  IMAD R67, R0, R4, R67 ;  /* 0x0000000400437224 */ /* 0x000fe400078e0243 */
[--C-:B------:R-:W-:Y:S01]  /*3d50*/  @!P4 IMAD.IADD R66, R66, 0x1, -R0.reuse ;  /* 0x000000014242c824 */ /* 0x100fe200078e0a00 */
[----:B------:R-:W-:Y:S01]  /*3d60*/  IABS R71, R6 ;  /* 0x0000000600477213 */ /* 0x000fe20000000000 */
[----:B------:R-:W-:Y:S01]  /*3d70*/  IMAD.HI.U32 R4, R2, R69, RZ ;  /* 0x0000004502047227 */ /* 0x000fe200078e00ff */
[----:B------:R-:W-:Y:S02]  /*3d80*/  ISETP.GE.AND P4, PT, R10, RZ, PT ;  /* 0x000000ff0a00720c */ /* 0x000fe40003f86270 */
[----:B------:R-:W-:Y:S01]  /*3d90*/  LOP3.LUT R10, R3, 0x88, RZ, 0xfc, !PT ;  /* 0x00000088030a7812 */ /* 0x000fe200078efcff */
[--C-:B------:R-:W-:Y:S01]  /*3da0*/  @!P3 IMAD.IADD R64, R64, 0x1, -R0.reuse ;  /* 0x000000014040b824 */ /* 0x100fe200078e0a00 */
[C---:B------:R-:W-:Y:S01]  /*3db0*/  ISETP.GT.U32.AND P3, PT, R0.reuse, R67, PT ;  /* 0x000000430000720c */ /* 0x040fe20003f64070 */
[----:B------:R-:W-:Y:S01]  /*3dc0*/  @!P0 IMAD.MOV R63, RZ, RZ, -R63 ;  /* 0x000000ffff3f8224 */ /* 0x000fe200078e0a3f */
[----:B------:R-:W-:Y:S01]  /*3dd0*/  ISETP.GT.U32.AND P0, PT, R0, R66, PT ;  /* 0x000000420000720c */ /* 0x000fe20003f04070 */
[----:B------:R-:W-:-:S02]  /*3de0*/  @!P5 IMAD.IADD R68, R68, 0x1, -R0 ;  /* 0x000000014444d824 */ /* 0x000fc400078e0a00 */
[----:B------:R-:W-:Y:S02]  /*3df0*/  IMAD.MOV R4, RZ, RZ, -R4 ;  /* 0x000000ffff047224 */ /* 0x000fe400078e0a04 */
[----:B------:R-:W-:Y:S01]  /*3e00*/  IMAD.HI.U32 R5, R2, R11, RZ ;  /* 0x0000000b02057227 */ /* 0x000fe200078e00ff */
[----:B------:R-:W-:-:S03]  /*3e10*/  ISETP.GT.U32.AND P5, PT, R0, R68, PT ;  /* 0x000000440000720c */ /* 0x000fc60003fa4070 */
[----:B------:R-:W-:Y:S02]  /*3e20*/  IMAD R69, R0, R4, R69 ;  /* 0x0000000400457224 */ /* 0x000fe400078e0245 */
[----:B------:R-:W-:-:S04]  /*3e30*/  IMAD.HI.U32 R4, R2, R71, RZ ;  /* 0x0000004702047227 */ /* 0x000fc800078e00ff */
[----:B------:R-:W-:Y:S02]  /*3e40*/  IMAD.MOV R5, RZ, RZ, -R5 ;  /* 0x000000ffff057224 */ /* 0x000fe400078e0a05 */
[----:B------:R-:W-:Y:S02]  /*3e50*/  IMAD.MOV R4, RZ, RZ, -R4 ;  /* 0x000000ffff047224 */ /* 0x000fe400078e0a04 */
[--C-:B------:R-:W-:Y:S01]  /*3e60*/  @!P3 IMAD.IADD R67, R67, 0x1, -R0.reuse ;  /* 0x000000014343b824 */ /* 0x100fe200078e0a00 */
[----:B------:R-:W-:Y:S01]  /*3e70*/  ISETP.GE.AND P3, PT, R12, RZ, PT ;  /* 0x000000ff0c00720c */ /* 0x000fe20003f66270 */
[----:B------:R-:W-:Y:S01]  /*3e80*/  IMAD R70, R0, R5, R11 ;  /* 0x0000000500467224 */ /* 0x000fe200078e020b */
[----:B------:R-:W-:Y:S01]  /*3e90*/  IABS R5, R10 ;  /* 0x0000000a00057213 */ /* 0x000fe20000000000 */
[----:B------:R-:W-:Y:S01]  /*3ea0*/  @!P0 IMAD.IADD R66, R66, 0x1, -R0 ;  /* 0x0000000142428824 */ /* 0x000fe200078e0a00 */
[C---:B------:R-:W-:Y:S01]  /*3eb0*/  ISETP.GT.U32.AND P0, PT, R0.reuse, R69, PT ;  /* 0x000000450000720c */ /* 0x040fe20003f04070 */
[C---:B------:R-:W-:Y:S01]  /*3ec0*/  IMAD R71, R0.reuse, R4, R71 ;  /* 0x0000000400477224 */ /* 0x040fe200078e0247 */
[----:B------:R-:W-:Y:S01]  /*3ed0*/  LOP3.LUT R12, R3, 0x8a, RZ, 0xfc, !PT ;  /* 0x0000008a030c7812 */ /* 0x000fe200078efcff */
[----:B------:R-:W-:Y:S01]  /*3ee0*/  @!P2 IMAD.MOV R64, RZ, RZ, -R64 ;  /* 0x000000ffff40a224 */ /* 0x000fe200078e0a40 */
[C---:B------:R-:W-:Y:S01]  /*3ef0*/  ISETP.GT.U32.AND P2, PT, R0.reuse, R67, PT ;  /* 0x000000430000720c */ /* 0x040fe20003f44070 */
[----:B------:R-:W-:Y:S01]  /*3f00*/  @!P6 IMAD.MOV R66, RZ, RZ, -R66 ;  /* 0x000000ffff42e224 */ /* 0x000fe200078e0a42 */
[----:B------:R-:W-:Y:S01]  /*3f10*/  ISETP.GT.U32.AND P6, PT, R0, R70, PT ;  /* 0x000000460000720c */ /* 0x000fe20003fc4070 */
[----:B------:R-:W-:Y:S01]  /*3f20*/  @!P5 IMAD.IADD R68, R68, 0x1, -R0 ;  /* 0x000000014444d824 */ /* 0x000fe200078e0a00 */
[----:B------:R-:W-:Y:S01]  /*3f30*/  ISETP.GT.U32.AND P5, PT, R0, R71, PT ;  /* 0x000000470000720c */ /* 0x000fe20003fa4070 */
[----:B------:R-:W-:-:S04]  /*3f40*/  IMAD.HI.U32 R4, R2, R5, RZ ;  /* 0x0000000502047227 */ /* 0x000fc800078e00ff */
[--C-:B------:R-:W-:Y:S01]  /*3f50*/  @!P0 IMAD.IADD R69, R69, 0x1, -R0.reuse ;  /* 0x0000000145458824 */ /* 0x100fe200078e0a00 */
[----:B------:R-:W-:Y:S01]  /*3f60*/  ISETP.GE.AND P0, PT, R6, RZ, PT ;  /* 0x000000ff0600720c */ /* 0x000fe20003f06270 */
[----:B------:R-:W-:Y:S01]  /*3f70*/  @!P1 IMAD.MOV R65, RZ, RZ, -R65 ;  /* 0x000000ffff419224 */ /* 0x000fe200078e0a41 */
[----:B------:R-:W-:Y:S01]  /*3f80*/  ISETP.GE.AND P1, PT, R72, RZ, PT ;  /* 0x000000ff4800720c */ /* 0x000fe20003f26270 */
[--C-:B------:R-:W-:Y:S01]  /*3f90*/  @!P2 IMAD.IADD R67, R67, 0x1, -R0.reuse ;  /* 0x000000014343a824 */ /* 0x100fe200078e0a00 */
[----:B------:R-:W-:Y:S01]  /*3fa0*/  ISETP.GE.AND P2, PT, R73, RZ, PT ;  /* 0x000000ff4900720c */ /* 0x000fe20003f46270 */
[--C-:B------:R-:W-:Y:S01]  /*3fb0*/  @!P6 IMAD.IADD R70, R70, 0x1, -R0.reuse ;  /* 0x000000014646e824 */ /* 0x100fe200078e0a00 */
[----:B------:R-:W-:Y:S01]  /*3fc0*/  IABS R73, R12 ;  /* 0x0000000c00497213 */ /* 0x000fe20000000000 */
[----:B------:R-:W-:Y:S01]  /*3fd0*/  @!P5 IMAD.IADD R71, R71, 0x1, -R0 ;  /* 0x000000014747d824 */ /* 0x000fe200078e0a00 */
[----:B------:R-:W-:Y:S01]  /*3fe0*/  ISETP.GT.U32.AND P6, PT, R0, R69, PT ;  /* 0x000000450000720c */ /* 0x000fe20003fc4070 */
[----:B------:R-:W-:Y:S01]  /*3ff0*/  @!P4 IMAD.MOV R67, RZ, RZ, -R67 ;  /* 0x000000ffff43c224 */ /* 0x000fe200078e0a43 */
[----:B------:R-:W-:Y:S01]  /*4000*/  IADD3 R72, -R4, RZ, RZ ;  /* 0x000000ff04487210 */ /* 0x000fe20007ffe1ff */
[----:B------:R-:W-:Y:S01]  /*4010*/  IMAD.HI.U32 R4, R2, R73, RZ ;  /* 0x0000004902047227 */ /* 0x000fe200078e00ff */
[----:B------:R-:W-:-:S02]  /*4020*/  ISETP.GT.U32.AND P4, PT, R0, R71, PT ;  /* 0x000000470000720c */ /* 0x000fc40003f84070 */
[C---:B------:R-:W-:Y:S01]  /*4030*/  ISETP.GT.U32.AND P5, PT, R0.reuse, R70, PT ;  /* 0x000000460000720c */ /* 0x040fe20003fa4070 */
[----:B------:R-:W-:Y:S01]  /*4040*/  IMAD R72, R0, R72, R5 ;  /* 0x0000004800487224 */ /* 0x000fe200078e0205 */
[----:B------:R-:W-:Y:S01]  /*4050*/  LOP3.LUT R6, R3, 0x8c, RZ, 0xfc, !PT ;  /* 0x0000008c03067812 */ /* 0x000fe200078efcff */
[----:B------:R-:W-:Y:S02]  /*4060*/  IMAD.MOV R4, RZ, RZ, -R4 ;  /* 0x000000ffff047224 */ /* 0x000fe400078e0a04 */
[----:B------:R-:W-:Y:S01]  /*4070*/  IMAD.HI.U32 R5, R2, R75, RZ ;  /* 0x0000004b02057227 */ /* 0x000fe200078e00ff */
[----:B------:R-:W-:-:S03]  /*4080*/  IABS R11, R6 ;  /* 0x00000006000b7213 */ /* 0x000fc60000000000 */
[--C-:B------:R-:W-:Y:S01]  /*4090*/  @!P6 IMAD.IADD R69, R69, 0x1, -R0.reuse ;  /* 0x000000014545e824 */ /* 0x100fe200078e0a00 */
[C---:B------:R-:W-:Y:S01]  /*40a0*/  ISETP.GT.U32.AND P6, PT, R0.reuse, R72, PT ;  /* 0x000000480000720c */ /* 0x040fe20003fc4070 */
[----:B------:R-:W-:Y:S02]  /*40b0*/  IMAD R73, R0, R4, R73 ;  /* 0x0000000400497224 */ /* 0x000fe400078e0249 */
[----:B------:R-:W-:Y:S02]  /*40c0*/  @!P4 IMAD.IADD R71, R71, 0x1, -R0 ;  /* 0x000000014747c824 */ /* 0x000fe400078e0a00 */
[----:B------:R-:W-:Y:S01]  /*40d0*/  IMAD.HI.U32 R4, R2, R11, RZ ;  /* 0x0000000b02047227 */ /* 0x000fe200078e00ff */
[----:B------:R-:W-:-:S03]  /*40e0*/  ISETP.GT.U32.AND P4, PT, R0, R73, PT ;  /* 0x000000490000720c */ /* 0x000fc60003f84070 */
[----:B------:R-:W-:Y:S01]  /*40f0*/  @!P5 IMAD.IADD R70, R70, 0x1, -R0 ;  /* 0x000000014646d824 */ /* 0x000fe200078e0a00 */
[----:B------:R-:W-:Y:S01]  /*4100*/  ISETP.GE.AND P5, PT, R10, RZ, PT ;  /* 0x000000ff0a00720c */ /* 0x000fe20003fa6270 */
[----:B------:R-:W-:Y:S01]  /*4110*/  IMAD.MOV R4, RZ, RZ, -R4 ;  /* 0x000000ffff047224 */ /* 0x000fe200078e0a04 */
[C---:B------:R-:W-:Y:S01]  /*4120*/  LOP3.LUT R10, R3.reuse, 0x90, RZ, 0xfc, !PT ;  /* 0x00000090030a7812 */ /* 0x040fe200078efcff */
[--C-:B------:R-:W-:Y:S01]  /*4130*/  @!P6 IMAD.IADD R72, R72, 0x1, -R0.reuse ;  /* 0x000000014848e824 */ /* 0x100fe200078e0a00 */
[----:B------:R-:W-:Y:S01]  /*4140*/  ISETP.GE.AND P6, PT, R12, RZ, PT ;  /* 0x000000ff0c00720c */ /* 0x000fe20003fc6270 */
[----:B------:R-:W-:Y:S01]  /*4150*/  IMAD.MOV R5, RZ, RZ, -R5 ;  /* 0x000000ffff057224 */ /* 0x000fe200078e0a05 */
[----:B------:R-:W-:Y:S01]  /*4160*/  LOP3.LUT R12, R3, 0x92, RZ, 0xfc, !PT ;  /* 0x00000092030c7812 */ /* 0x000fe200078efcff */
[C---:B------:R-:W-:Y:S01]  /*4170*/  IMAD R74, R0.reuse, R4, R11 ;  /* 0x00000004004a7224 */ /* 0x040fe200078e020b */
[----:B------:R-:W-:Y:S01]  /*4180*/  IABS R11, R10 ;  /* 0x0000000a000b7213 */ /* 0x000fe20000000000 */
[----:B------:R-:W-:Y:S01]  /*4190*/  @!P4 IMAD.IADD R73, R73, 0x1, -R0 ;  /* 0x000000014949c824 */ /* 0x000fe200078e0a00 */
[C---:B------:R-:W-:Y:S01]  /*41a0*/  ISETP.GT.U32.AND P4, PT, R0.reuse, R72, PT ;  /* 0x000000480000720c */ /* 0x040fe20003f84070 */
[C---:B------:R-:W-:Y:S01]  /*41b0*/  IMAD R75, R0.reuse, R5, R75 ;  /* 0x00000005004b7224 */ /* 0x040fe200078e024b */
[----:B------:R-:W-:Y:S01]  /*41c0*/  IABS R77, R12 ;  /* 0x0000000c004d7213 */ /* 0x000fe20000000000 */
[----:B------:R-:W-:Y:S01]  /*41d0*/  @!P3 IMAD.MOV R68, RZ, RZ, -R68 ;  /* 0x000000ffff44b224 */ /* 0x000fe200078e0a44 */
[----:B------:R-:W-:Y:S01]  /*41e0*/  ISETP.GT.U32.AND P3, PT, R0, R73, PT ;  /* 0x000000490000720c */ /* 0x000fe20003f64070 */
[----:B------:R-:W-:-:S04]  /*41f0*/  IMAD.HI.U32 R4, R2, R11, RZ ;  /* 0x0000000b02047227 */ /* 0x000fc800078e00ff */
[----:B------:R-:W-:Y:S01]  /*4200*/  @!P2 IMAD.MOV R70, RZ, RZ, -R70 ;  /* 0x000000ffff46a224 */ /* 0x000fe200078e0a46 */
[----:B------:R-:W-:Y:S01]  /*4210*/  ISETP.GT.U32.AND P2, PT, R0, R75, PT ;  /* 0x0000004b0000720c */ /* 0x000fe20003f44070 */
[----:B------:R-:W-:-:S04]  /*4220*/  IMAD.HI.U32 R5, R2, R77, RZ ;  /* 0x0000004d02057227 */ /* 0x000fc800078e00ff */
[----:B------:R-:W-:Y:S02]  /*4230*/  IMAD.MOV R4, RZ, RZ, -R4 ;  /* 0x000000ffff047224 */ /* 0x000fe400078e0a04 */
[--C-:B------:R-:W-:Y:S01]  /*4240*/  @!P4 IMAD.IADD R72, R72, 0x1, -R0.reuse ;  /* 0x000000014848c824 */ /* 0x100fe200078e0a00 */
[----:B------:R-:W-:Y:S01]  /*4250*/  ISETP.GE.AND P4, PT, R76, RZ, PT ;  /* 0x000000ff4c00720c */ /* 0x000fe20003f86270 */
[----:B------:R-:W-:Y:S01]  /*4260*/  @!P1 IMAD.MOV R69, RZ, RZ, -R69 ;  /* 0x000000ffff459224 */ /* 0x000fe200078e0a45 */
[C---:B------:R-:W-:Y:S01]  /*4270*/  ISETP.GT.U32.AND P1, PT, R0.reuse, R74, PT ;  /* 0x0000004a0000720c */ /* 0x040fe20003f24070 */
[----:B------:R-:W-:Y:S02]  /*4280*/  IMAD.MOV R5, RZ, RZ, -R5 ;  /* 0x000000ffff057224 */ /* 0x000fe400078e0a05 */
[----:B------:R-:W-:Y:S02]  /*4290*/  IMAD R76, R0, R4, R11 ;  /* 0x00000004004c7224 */ /* 0x000fe400078e020b */
[----:B------:R-:W-:Y:S01]  /*42a0*/  @!P3 IMAD.IADD R73, R73, 0x1, -R0 ;  /* 0x000000014949b824 */ /* 0x000fe200078e0a00 */
[----:B------:R-:W-:Y:S01]  /*42b0*/  ISETP.GE.AND P3, PT, R10, RZ, PT ;  /* 0x000000ff0a00720c */ /* 0x000fe20003f66270 */
[C---:B------:R-:W-:Y:S01]  /*42c0*/  IMAD R77, R0.reuse, R5, R77 ;  /* 0x00000005004d7224 */ /* 0x040fe200078e024d */
[----:B------:R-:W-:Y:S01]  /*42d0*/  LOP3.LUT R5, R3, 0x94, RZ, 0xfc, !PT ;  /* 0x0000009403057812 */ /* 0x000fe200078efcff */
[----:B------:R-:W-:Y:S01]  /*42e0*/  @!P5 IMAD.MOV R72, RZ, RZ, -R72 ;  /* 0x000000ffff48d224 */ /* 0x000fe200078e0a48 */
[C---:B------:R-:W-:Y:S01]  /*42f0*/  ISETP.GT.U32.AND P5, PT, R0.reuse, R76, PT ;  /* 0x0000004c0000720c */ /* 0x040fe20003fa4070 */
[--C-:B------:R-:W-:Y:S01]  /*4300*/  @!P2 IMAD.IADD R75, R75, 0x1, -R0.reuse ;  /* 0x000000014b4ba824 */ /* 0x100fe200078e0a00 */
[----:B------:R-:W-:Y:S01]  /*4310*/  LOP3.LUT R10, R3, 0x96, RZ, 0xfc, !PT ;  /* 0x00000096030a7812 */ /* 0x000fe200078efcff */
[----:B------:R-:W-:Y:S01]  /*4320*/  @!P6 IMAD.MOV R73, RZ, RZ, -R73 ;  /* 0x000000ffff49e224 */ /* 0x000fe200078e0a49 */
[----:B------:R-:W-:Y:S01]  /*4330*/  ISETP.GT.U32.AND P6, PT, R0, R77, PT ;  /* 0x0000004d0000720c */ /* 0x000fe20003fc4070 */
[----:B------:R-:W-:Y:S01]  /*4340*/  @!P1 IMAD.IADD R74, R74, 0x1, -R0 ;  /* 0x000000014a4a9824 */ /* 0x000fe200078e0a00 */
[----:B------:R-:W-:Y:S01]  /*4350*/  ISETP.GT.U32.AND P2, PT, R0, R75, PT ;  /* 0x0000004b0000720c */ /* 0x000fe20003f44070 */
[----:B------:R-:W-:Y:S01]  /*4360*/  @!P0 IMAD.MOV R71, RZ, RZ, -R71 ;  /* 0x000000ffff478224 */ /* 0x000fe200078e0a47 */
[----:B------:R-:W-:-:S02]  /*4370*/  IABS R11, R5 ;  /* 0x00000005000b7213 */ /* 0x000fc40000000000 */
[----:B------:R-:W-:Y:S02]  /*4380*/  ISETP.GT.U32.AND P1, PT, R0, R74, PT ;  /* 0x0000004a0000720c */ /* 0x000fe40003f24070 */
[----:B------:R-:W-:Y:S01]  /*4390*/  IABS R79, R10 ;  /* 0x0000000a004f7213 */ /* 0x000fe20000000000 */
[----:B------:R-:W-:Y:S01]  /*43a0*/  @!P5 IMAD.IADD R76, R76, 0x1, -R0 ;  /* 0x000000014c4cd824 */ /* 0x000fe200078e0a00 */
[----:B------:R-:W-:Y:S01]  /*43b0*/  ISETP.GE.AND P0, PT, R6, RZ, PT ;  /* 0x000000ff0600720c */ /* 0x000fe20003f06270 */
[----:B------:R-:W-:-:S03]  /*43c0*/  IMAD.HI.U32 R4, R2, R11, RZ ;  /* 0x0000000b02047227 */ /* 0x000fc600078e00ff */
[----:B------:R-:W-:Y:S01]  /*43d0*/  ISETP.GT.U32.AND P5, PT, R0, R76, PT ;  /* 0x0000004c0000720c */ /* 0x000fe20003fa4070 */
[--C-:B------:R-:W-:Y:S02]  /*43e0*/  @!P6 IMAD.IADD R77, R77, 0x1, -R0.reuse ;  /* 0x000000014d4de824 */ /* 0x100fe400078e0a00 */
[----:B------:R-:W-:Y:S01]  /*43f0*/  @!P2 IMAD.IADD R75, R75, 0x1, -R0 ;  /* 0x000000014b4ba824 */ /* 0x000fe200078e0a00 */
[----:B------:R-:W-:Y:S01]  /*4400*/  ISETP.GE.AND P2, PT, R5, RZ, PT ;  /* 0x000000ff0500720c */ /* 0x000fe20003f46270 */
[----:B------:R-:W-:Y:S01]  /*4410*/  IMAD.HI.U32 R5, R2, R79, RZ ;  /* 0x0000004f02057227 */ /* 0x000fe200078e00ff */
[----:B------:R-:W-:-:S03]  /*4420*/  ISETP.GT.U32.AND P6, PT, R0, R77, PT ;  /* 0x0000004d0000720c */ /* 0x000fc60003fc4070 */
[----:B------:R-:W-:Y:S02]  /*4430*/  IMAD.MOV R4, RZ, RZ, -R4 ;  /* 0x000000ffff047224 */ /* 0x000fe400078e0a04 */
[--C-:B------:R-:W-:Y:S01]  /*4440*/  @!P1 IMAD.IADD R74, R74, 0x1, -R0.reuse ;  /* 0x000000014a4a9824 */ /* 0x100fe200078e0a00 */
[----:B------:R-:W-:Y:S01]  /*4450*/  ISETP.GE.AND P1, PT, R12, RZ, PT ;  /* 0x000000ff0c00720c */ /* 0x000fe20003f26270 */
[----:B------:R-:W-:Y:S01]  /*4460*/  IMAD.MOV R5, RZ, RZ, -R5 ;  /* 0x000000ffff057224 */ /* 0x000fe200078e0a05 */
[----:B------:R-:W-:Y:S01]  /*4470*/  LOP3.LUT R12, R3, 0x98, RZ, 0xfc, !PT ;  /* 0x00000098030c7812 */ /* 0x000fe200078efcff */
[C---:B------:R-:W-:Y:S02]  /*4480*/  IMAD R78, R0.reuse, R4, R11 ;  /* 0x00000004004e7224 */ /* 0x040fe400078e020b */
[----:B------:R-:W-:Y:S01]  /*4490*/  IMAD R79, R0, R5, R79 ;  /* 0x00000005004f7224 */ /* 0x000fe200078e024f */
[----:B------:R-:W-:Y:S01]  /*44a0*/  IABS R6, R12 ;  /* 0x0000000c00067213 */ /* 0x000fe20000000000 */
[--C-:B------:R-:W-:Y:S01]  /*44b0*/  @!P5 IMAD.IADD R76, R76, 0x1, -R0.reuse ;  /* 0x000000014c4cd824 */ /* 0x100fe200078e0a00 */
[C---:B------:R-:W-:Y:S01]  /*44c0*/  ISETP.GT.U32.AND P5, PT, R0.reuse, R78, PT ;  /* 0x0000004e0000720c */ /* 0x040fe20003fa4070 */
[----:B------:R-:W-:Y:S01]  /*44d0*/  @!P6 IMAD.IADD R77, R77, 0x1, -R0 ;  /* 0x000000014d4de824 */ /* 0x000fe200078e0a00 */
[----:B------:R-:W-:Y:S01]  /*44e0*/  ISETP.GT.U32.AND P6, PT, R0, R79, PT ;  /* 0x0000004f0000720c */ /* 0x000fe20003fc4070 */
[----:B------:R-:W-:Y:S01]  /*44f0*/  IMAD.MOV.U32 R11, RZ, RZ, R6 ;  /* 0x000000ffff0b7224 */ /* 0x000fe200078e0006 */
[----:B------:R-:W-:Y:S01]  /*4500*/  LOP3.LUT R6, R3, 0x9a, RZ, 0xfc, !PT ;  /* 0x0000009a03067812 */ /* 0x000fe200078efcff */
[----:B------:R-:W-:Y:S01]  /*4510*/  @!P0 IMAD.MOV R74, RZ, RZ, -R74 ;  /* 0x000000ffff4a8224 */ /* 0x000fe200078e0a4a */
[----:B------:R-:W-:Y:S01]  /*4520*/  ISETP.GE.AND P0, PT, R10, RZ, PT ;  /* 0x000000ff0a00720c */ /* 0x000fe20003f06270 */
[----:B------:R-:W-:Y:S01]  /*4530*/  IMAD.HI.U32 R4, R2, R11, RZ ;  /* 0x0000000b02047227 */ /* 0x000fe200078e00ff */
[----:B------:R-:W-:-:S02]  /*4540*/  IABS R81, R6 ;  /* 0x0000000600517213 */ /* 0x000fc40000000000 */
[----:B------:R-:W-:Y:S01]  /*4550*/  LOP3.LUT R10, R3, 0x9c, RZ, 0xfc, !PT ;  /* 0x0000009c030a7812 */ /* 0x000fe200078efcff */
[----:B------:R-:W-:Y:S02]  /*4560*/  IMAD.MOV R4, RZ, RZ, -R4 ;  /* 0x000000ffff047224 */ /* 0x000fe400078e0a04 */
[--C-:B------:R-:W-:Y:S01]  /*4570*/  @!P5 IMAD.IADD R78, R78, 0x1, -R0.reuse ;  /* 0x000000014e4ed824 */ /* 0x100fe200078e0a00 */
[----:B------:R-:W-:Y:S01]  /*4580*/  IABS R83, R10 ;  /* 0x0000000a00537213 */ /* 0x000fe20000000000 */
[----:B------:R-:W-:Y:S02]  /*4590*/  @!P6 IMAD.IADD R79, R79, 0x1, -R0 ;  /* 0x000000014f4fe824 */ /* 0x000fe400078e0a00 */
[C---:B------:R-:W-:Y:S01]  /*45a0*/  IMAD R80, R0.reuse, R4, R11 ;  /* 0x0000000400507224 */ /* 0x040fe200078e020b */
[----:B------:R-:W-:Y:S01]  /*45b0*/  ISETP.GT.U32.AND P6, PT, R0, R78, PT ;  /* 0x0000004e0000720c */ /* 0x000fe20003fc4070 */
[----:B------:R-:W-:Y:S01]  /*45c0*/  IMAD.HI.U32 R4, R2, R81, RZ ;  /* 0x0000005102047227 */ /* 0x000fe200078e00ff */
[----:B------:R-:W-:-:S02]  /*45d0*/  IABS R11, R84 ;  /* 0x00000054000b7213 */ /* 0x000fc40000000000 */
[----:B------:R-:W-:Y:S01]  /*45e0*/  ISETP.GT.U32.AND P5, PT, R0, R80, PT ;  /* 0x000000500000720c */ /* 0x000fe20003fa4070 */
[----:B------:R-:W-:Y:S02]  /*45f0*/  IMAD.MOV R4, RZ, RZ, -R4 ;  /* 0x000000ffff047224 */ /* 0x000fe400078e0a04 */
[----:B------:R-:W-:-:S04]  /*4600*/  IMAD.HI.U32 R5, R2, R83, RZ ;  /* 0x0000005302057227 */ /* 0x000fc800078e00ff */
[----:B------:R-:W-:Y:S02]  /*4610*/  IMAD R81, R0, R4, R81 ;  /* 0x0000000400517224 */ /* 0x000fe400078e0251 */
[----:B------:R-:W-:Y:S02]  /*4620*/  @!P6 IMAD.IADD R78, R78, 0x1, -R0 ;  /* 0x000000014e4ee824 */ /* 0x000fe400078e0a00 */
[----:B------:R-:W-:Y:S01]  /*4630*/  IMAD.HI.U32 R4, R2, R11, RZ ;  /* 0x0000000b02047227 */ /* 0x000fe200078e00ff */
[----:B------:R-:W-:-:S03]  /*4640*/  ISETP.GT.U32.AND P6, PT, R0, R81, PT ;  /* 0x000000510000720c */ /* 0x000fc60003fc4070 */
[----:B------:R-:W-:Y:S02]  /*4650*/  IMAD.MOV R5, RZ, RZ, -R5 ;  /* 0x000000ffff057224 */ /* 0x000fe400078e0a05 */
[----:B------:R-:W-:Y:S02]  /*4660*/  IMAD.MOV R4, RZ, RZ, -R4 ;  /* 0x000000ffff047224 */ /* 0x000fe400078e0a04 */
[----:B------:R-:W-:Y:S02]  /*4670*/  @!P5 IMAD.IADD R80, R80, 0x1, -R0 ;  /* 0x000000015050d824 */ /* 0x000fe400078e0a00 */
[C---:B------:R-:W-:Y:S02]  /*4680*/  IMAD R82, R0.reuse, R5, R83 ;  /* 0x0000000500527224 */ /* 0x040fe400078e0253 */
[----:B------:R-:W-:Y:S01]  /*4690*/  @!P3 IMAD.MOV R76, RZ, RZ, -R76 ;  /* 0x000000ffff4cb224 */ /* 0x000fe200078e0a4c */
[C---:B------:R-:W-:Y:S01]  /*46a0*/  ISETP.GT.U32.AND P3, PT, R0.reuse, R79, PT ;  /* 0x0000004f0000720c */ /* 0x040fe20003f64070 */
[C---:B------:R-:W-:Y:S01]  /*46b0*/  IMAD R83, R0.reuse, R4, R11 ;  /* 0x0000000400537224 */ /* 0x040fe200078e020b */
[----:B------:R-:W-:Y:S01]  /*46c0*/  ISETP.GT.U32.AND P5, PT, R0, R80, PT ;  /* 0x000000500000720c */ /* 0x000fe20003fa4070 */
[----:B------:R-:W-:-:S02]  /*46d0*/  @!P6 IMAD.IADD R81, R81, 0x1, -R0 ;  /* 0x000000015151e824 */ /* 0x000fc400078e0a00 */
[----:B------:R-:W-:Y:S01]  /*46e0*/  IMAD.HI.U32 R5, R2, R85, RZ ;  /* 0x0000005502057227 */ /* 0x000fe200078e00ff */
[----:B------:R-:W-:-:S03]  /*46f0*/  ISETP.GT.U32.AND P6, PT, R0, R83, PT ;  /* 0x000000530000720c */ /* 0x000fc60003fc4070 */
[----:B------:R-:W-:Y:S02]  /*4700*/  IMAD.MOV R5, RZ, RZ, -R5 ;  /* 0x000000ffff057224 */ /* 0x000fe400078e0a05 */
[----:B------:R-:W-:Y:S01]  /*4710*/  @!P2 IMAD.MOV R78, RZ, RZ, -R78 ;  /* 0x000000ffff4ea224 */ /* 0x000fe200078e0a4e */
[----:B------:R-:W-:Y:S01]  /*4720*/  ISETP.GT.U32.AND P2, PT, R0, R82, PT ;  /* 0x000000520000720c */ /* 0x000fe20003f44070 */
[--C-:B------:R-:W-:Y:S01]  /*4730*/  @!P3 IMAD.IADD R79, R79, 0x1, -R0.reuse ;  /* 0x000000014f4fb824 */ /* 0x100fe200078e0a00 */
[----:B------:R-:W-:Y:S01]  /*4740*/  ISETP.GE.AND P3, PT, R10, RZ, PT ;  /* 0x000000ff0a00720c */ /* 0x000fe20003f66270 */
[--C-:B------:R-:W-:Y:S01]  /*4750*/  @!P5 IMAD.IADD R80, R80, 0x1, -R0.reuse ;  /* 0x000000015050d824 */ /* 0x100fe200078e0a00 */
[----:B------:R-:W-:Y:S01]  /*4760*/  LOP3.LUT R10, R3, 0xa2, RZ, 0xfc, !PT ;  /* 0x000000a2030a7812 */ /* 0x000fe200078efcff */
[----:B------:R-:W-:Y:S01]  /*4770*/  @!P0 IMAD.MOV R79, RZ, RZ, -R79 ;  /* 0x000000ffff4f8224 */ /* 0x000fe200078e0a4f */
[----:B------:R-:W-:Y:S01]  /*4780*/  ISETP.GE.AND P5, PT, R84, RZ, PT ;  /* 0x000000ff5400720c */ /* 0x000fe20003fa6270 */
[C---:B------:R-:W-:Y:S01]  /*4790*/  IMAD R84, R0.reuse, R5, R85 ;  /* 0x0000000500547224 */ /* 0x040fe200078e0255 */
[----:B------:R-:W-:Y:S01]  /*47a0*/  IABS R85, R10 ;  /* 0x0000000a00557213 */ /* 0x000fe20000000000 */
[----:B------:R-:W-:Y:S01]  /*47b0*/  @!P6 IMAD.IADD R83, R83, 0x1, -R0 ;  /* 0x000000015353e824 */ /* 0x000fe200078e0a00 */
[----:B------:R-:W-:Y:S01]  /*47c0*/  ISETP.GT.U32.AND P0, PT, R0, R81, PT ;  /* 0x000000510000720c */ /* 0x000fe20003f04070 */
[----:B------:R-:W-:Y:S01]  /*47d0*/  @!P4 IMAD.MOV R75, RZ, RZ, -R75 ;  /* 0x000000ffff4bc224 */ /* 0x000fe200078e0a4b */
[----:B------:R-:W-:Y:S01]  /*47e0*/  ISETP.GE.AND P4, PT, R12, RZ, PT ;  /* 0x000000ff0c00720c */ /* 0x000fe20003f86270 */
[----:B------:R-:W-:Y:S01]  /*47f0*/  IMAD.HI.U32 R4, R2, R85, RZ ;  /* 0x0000005502047227 */ /* 0x000fe200078e00ff */
[----:B------:R-:W-:-:S02]  /*4800*/  ISETP.GT.U32.AND P6, PT, R0, R83, PT ;  /* 0x000000530000720c */ /* 0x000fc40003fc4070 */
[----:B------:R-:W-:Y:S01]  /*4810*/  LOP3.LUT R12, R3, 0xa4, RZ, 0xfc, !PT ;  /* 0x000000a4030c7812 */ /* 0x000fe200078efcff */
[----:B------:R-:W-:Y:S02]  /*4820*/  IMAD.MOV R4, RZ, RZ, -R4 ;  /* 0x000000ffff047224 */ /* 0x000fe400078e0a04 */
[--C-:B------:R-:W-:Y:S01]  /*4830*/  @!P2 IMAD.IADD R82, R82, 0x1, -R0.reuse ;  /* 0x000000015252a824 */ /* 0x100fe200078e0a00 */
[----:B------:R-:W-:Y:S01]  /*4840*/  IABS R11, R12 ;  /* 0x0000000c000b7213 */ /* 0x000fe20000000000 */
[C---:B------:R-:W-:Y:S02]  /*4850*/  IMAD R85, R0.reuse, R4, R85 ;  /* 0x0000000400557224 */ /* 0x040fe400078e0255 */
[--C-:B------:R-:W-:Y:S01]  /*4860*/  @!P0 IMAD.IADD R81, R81, 0x1, -R0.reuse ;  /* 0x0000000151518824 */ /* 0x100fe200078e0a00 */
[C---:B------:R-:W-:Y:S01]  /*4870*/  ISETP.GT.U32.AND P0, PT, R0.reuse, R84, PT ;  /* 0x000000540000720c */ /* 0x040fe20003f04070 */
[----:B------:R-:W-:Y:S01]  /*4880*/  @!P1 IMAD.MOV R77, RZ, RZ, -R77 ;  /* 0x000000ffff4d9224 */ /* 0x000fe200078e0a4d */
[C---:B------:R-:W-:Y:S01]  /*4890*/  ISETP.GT.U32.AND P2, PT, R0.reuse, R82, PT ;  /* 0x000000520000720c */ /* 0x040fe20003f44070 */
[----:B------:R-:W-:Y:S01]  /*48a0*/  @!P6 IMAD.IADD R83, R83, 0x1, -R0 ;  /* 0x000000015353e824 */ /* 0x000fe200078e0a00 */
[----:B------:R-:W-:Y:S01]  /*48b0*/  ISETP.GT.U32.AND P6, PT, R0, R85, PT ;  /* 0x000000550000720c */ /* 0x000fe20003fc4070 */
[----:B------:R-:W-:Y:S01]  /*48c0*/  IMAD.HI.U32 R4, R2, R11, RZ ;  /* 0x0000000b02047227 */ /* 0x000fe200078e00ff */
[----:B------:R-:W-:-:S03]  /*48d0*/  ISETP.GE.AND P1, PT, R6, RZ, PT ;  /* 0x000000ff0600720c */ /* 0x000fc60003f26270 */
[----:B------:R-:W-:-:S04]  /*48e0*/  IMAD.HI.U32 R6, R2, R89, RZ ;  /* 0x0000005902067227 */ /* 0x000fc800078e00ff */
[----:B------:R-:W-:Y:S01]  /*48f0*/  @!P0 IMAD.IADD R84, R84, 0x1, -R0 ;  /* 0x0000000154548824 */ /* 0x000fe200078e0a00 */
[----:B------:R-:W-:Y:S01]  /*4900*/  ISETP.GE.AND P0, PT, R10, RZ, PT ;  /* 0x000000ff0a00720c */ /* 0x000fe20003f06270 */
[----:B------:R-:W-:Y:S01]  /*4910*/  IMAD.MOV R6, RZ, RZ, -R6 ;  /* 0x000000ffff067224 */ /* 0x000fe200078e0a06 */
[----:B------:R-:W-:Y:S01]  /*4920*/  LOP3.LUT R10, R3, 0xaa, RZ, 0xfc, !PT ;  /* 0x000000aa030a7812 */ /* 0x000fe200078efcff */
[----:B------:R-:W-:Y:S01]  /*4930*/  @!P6 IMAD.IADD R85, R85, 0x1, -R0 ;  /* 0x000000015555e824 */ /* 0x000fe200078e0a00 */
[----:B------:R-:W-:Y:S01]  /*4940*/  ISETP.GT.U32.AND P6, PT, R0, R84, PT ;  /* 0x000000540000720c */ /* 0x000fe20003fc4070 */
[----:B------:R-:W-:-:S04]  /*4950*/  IMAD.HI.U32 R5, R2, R87, RZ ;  /* 0x0000005702057227 */ /* 0x000fc800078e00ff */
[----:B------:R-:W-:Y:S02]  /*4960*/  IMAD.MOV R4, RZ, RZ, -R4 ;  /* 0x000000ffff047224 */ /* 0x000fe400078e0a04 */
[--C-:B------:R-:W-:Y:S01]  /*4970*/  @!P2 IMAD.IADD R82, R82, 0x1, -R0.reuse ;  /* 0x000000015252a824 */ /* 0x100fe200078e0a00 */
[----:B------:R-:W-:Y:S01]  /*4980*/  ISETP.GE.AND P2, PT, R86, RZ, PT ;  /* 0x000000ff5600720c */ /* 0x000fe20003f46270 */
[C---:B------:R-:W-:Y:S01]  /*4990*/  IMAD R88, R0.reuse, R6, R89 ;  /* 0x0000000600587224 */ /* 0x040fe200078e0259 */
[----:B------:R-:W-:Y:S01]  /*49a0*/  IABS R89, R10 ;  /* 0x0000000a00597213 */ /* 0x000fe20000000000 */
[----:B------:R-:W-:Y:S01]  /*49b0*/  IMAD.MOV R5, RZ, RZ, -R5 ;  /* 0x000000ffff057224 */ /* 0x000fe200078e0a05 */
[----:B------:R-:W-:Y:S01]  /*49c0*/  LOP3.LUT R6, R3, 0xac, RZ, 0xfc, !PT ;  /* 0x000000ac03067812 */ /* 0x000fe200078efcff */
[----:B------:R-:W-:Y:S02]  /*49d0*/  IMAD R86, R0, R4, R11 ;  /* 0x0000000400567224 */ /* 0x000fe400078e020b */
[----:B------:R-:W-:Y:S01]  /*49e0*/  @!P6 IMAD.IADD R84, R84, 0x1, -R0 ;  /* 0x000000015454e824 */ /* 0x000fe200078e0a00 */
[C---:B------:R-:W-:Y:S01]  /*49f0*/  ISETP.GT.U32.AND P6, PT, R0.reuse, R88, PT ;  /* 0x000000580000720c */ /* 0x040fe20003fc4070 */
[C---:B------:R-:W-:Y:S01]  /*4a00*/  IMAD R87, R0.reuse, R5, R87 ;  /* 0x0000000500577224 */ /* 0x040fe200078e0257 */
[----:B------:R-:W-:Y:S01]  /*4a10*/  IABS R11, R6 ;  /* 0x00000006000b7213 */ /* 0x000fe20000000000 */
[----:B------:R-:W-:Y:S01]  /*4a20*/  @!P4 IMAD.MOV R80, RZ, RZ, -R80 ;  /* 0x000000ffff50c224 */ /* 0x000fe200078e0a50 */
[C---:B------:R-:W-:Y:S01]  /*4a30*/  ISETP.GT.U32.AND P4, PT, R0.reuse, R86, PT ;  /* 0x000000560000720c */ /* 0x040fe20003f84070 */
[----:B------:R-:W-:Y:S01]  /*4a40*/  @!P1 IMAD.MOV R81, RZ, RZ, -R81 ;  /* 0x000000ffff519224 */ /* 0x000fe200078e0a51 */
[C---:B------:R-:W-:Y:S01]  /*4a50*/  ISETP.GT.U32.AND P1, PT, R0.reuse, R85, PT ;  /* 0x000000550000720c */ /* 0x040fe20003f24070 */
[----:B------:R-:W-:Y:S01]  /*4a60*/  @!P3 IMAD.MOV R82, RZ, RZ, -R82 ;  /* 0x000000ffff52b224 */ /* 0x000fe200078e0a52 */
[----:B------:R-:W-:Y:S01]  /*4a70*/  ISETP.GT.U32.AND P3, PT, R0, R87, PT ;  /* 0x000000570000720c */ /* 0x000fe20003f64070 */
[----:B------:R-:W-:-:S04]  /*4a80*/  IMAD.HI.U32 R4, R2, R89, RZ ;  /* 0x0000005902047227 */ /* 0x000fc800078e00ff */
[----:B------:R-:W-:Y:S02]  /*4a90*/  IMAD.MOV R5, RZ, RZ, -R4 ;  /* 0x000000ffff057224 */ /* 0x000fe400078e0a04 */
[--C-:B------:R-:W-:Y:S02]  /*4aa0*/  @!P6 IMAD.IADD R88, R88, 0x1, -R0.reuse ;  /* 0x000000015858e824 */ /* 0x100fe400078e0a00 */
[--C-:B------:R-:W-:Y:S01]  /*4ab0*/  @!P4 IMAD.IADD R86, R86, 0x1, -R0.reuse ;  /* 0x000000015656c824 */ /* 0x100fe200078e0a00 */
[----:B------:R-:W-:Y:S01]  /*4ac0*/  ISETP.GE.AND P4, PT, R91, RZ, PT ;  /* 0x000000ff5b00720c */ /* 0x000fe20003f86270 */
[----:B------:R-:W-:Y:S01]  /*4ad0*/  @!P1 IMAD.IADD R85, R85, 0x1, -R0 ;  /* 0x0000000155559824 */ /* 0x000fe200078e0a00 */
[----:B------:R-:W-:Y:S01]  /*4ae0*/  ISETP.GE.AND P1, PT, R90, RZ, PT ;  /* 0x000000ff5a00720c */ /* 0x000fe20003f26270 */
[C---:B------:R-:W-:Y:S02]  /*4af0*/  IMAD R89, R0.reuse, R5, R89 ;  /* 0x0000000500597224 */ /* 0x040fe400078e0259 */
[----:B------:R-:W-:Y:S01]  /*4b00*/  @!P2 IMAD.MOV R84, RZ, RZ, -R84 ;  /* 0x000000ffff54a224 */ /* 0x000fe200078e0a54 */
[C---:B------:R-:W-:Y:S01]  /*4b10*/  ISETP.GT.U32.AND P2, PT, R0.reuse, R88, PT ;  /* 0x000000580000720c */ /* 0x040fe20003f44070 */
[----:B------:R-:W-:Y:S01]  /*4b20*/  @!P3 IMAD.IADD R87, R87, 0x1, -R0 ;  /* 0x000000015757b824 */ /* 0x000fe200078e0a00 */
[C---:B------:R-:W-:Y:S01]  /*4b30*/  ISETP.GT.U32.AND P3, PT, R0.reuse, R86, PT ;  /* 0x000000560000720c */ /* 0x040fe20003f64070 */
[----:B------:R-:W-:Y:S01]  /*4b40*/  @!P0 IMAD.MOV R85, RZ, RZ, -R85 ;  /* 0x000000ffff558224 */ /* 0x000fe200078e0a55 */
[----:B------:R-:W-:Y:S01]  /*4b50*/  ISETP.GT.U32.AND P0, PT, R0, R89, PT ;  /* 0x000000590000720c */ /* 0x000fe20003f04070 */
[----:B------:R-:W-:Y:S01]  /*4b60*/  @!P5 IMAD.MOV R83, RZ, RZ, -R83 ;  /* 0x000000ffff53d224 */ /* 0x000fe200078e0a53 */
[----:B------:R-:W-:Y:S01]  /*4b70*/  ISETP.GE.AND P5, PT, R12, RZ, PT ;  /* 0x000000ff0c00720c */ /* 0x000fe20003fa6270 */
[----:B------:R-:W-:Y:S01]  /*4b80*/  IMAD.HI.U32 R4, R2, R11, RZ ;  /* 0x0000000b02047227 */ /* 0x000fe200078e00ff */
[----:B------:R-:W-:-:S02]  /*4b90*/  ISETP.GT.U32.AND P6, PT, R0, R87, PT ;  /* 0x000000570000720c */ /* 0x000fc40003fc4070 */
[C---:B------:R-:W-:Y:S01]  /*4ba0*/  LOP3.LUT R12, R3.reuse, 0xae, RZ, 0xfc, !PT ;  /* 0x000000ae030c7812 */ /* 0x040fe200078efcff */
[----:B------:R-:W-:Y:S02]  /*4bb0*/  IMAD.MOV R4, RZ, RZ, -R4 ;  /* 0x000000ffff047224 */ /* 0x000fe400078e0a04 */
[--C-:B------:R-:W-:Y:S01]  /*4bc0*/  @!P2 IMAD.IADD R88, R88, 0x1, -R0.reuse ;  /* 0x000000015858a824 */ /* 0x100fe200078e0a00 */
[----:B------:R-:W-:Y:S01]  /*4bd0*/  IABS R91, R12 ;  /* 0x0000000c005b7213 */ /* 0x000fe20000000000 */
[----:B------:R-:W-:Y:S01]  /*4be0*/  IMAD R90, R0, R4, R11 ;  /* 0x00000004005a7224 */ /* 0x000fe200078e020b */
[----:B------:R-:W-:Y:S01]  /*4bf0*/  ISETP.GE.AND P2, PT, R6, RZ, PT ;  /* 0x000000ff0600720c */ /* 0x000fe20003f46270 */
[--C-:B------:R-:W-:Y:S01]  /*4c00*/  @!P3 IMAD.IADD R86, R86, 0x1, -R0.reuse ;  /* 0x000000015656b824 */ /* 0x100fe200078e0a00 */
[----:B------:R-:W-:Y:S01]  /*4c10*/  LOP3.LUT R6, R3, 0xb2, RZ, 0xfc, !PT ;  /* 0x000000b203067812 */ /* 0x000fe200078efcff */
[----:B------:R-:W-:Y:S01]  /*4c20*/  @!P0 IMAD.IADD R89, R89, 0x1, -R0 ;  /* 0x0000000159598824 */ /* 0x000fe200078e0a00 */
[----:B------:R-:W-:Y:S01]  /*4c30*/  ISETP.GE.AND P3, PT, R10, RZ, PT ;  /* 0x000000ff0a00720c */ /* 0x000fe20003f66270 */
[----:B------:R-:W-:Y:S01]  /*4c40*/  IMAD.HI.U32 R4, R2, R91, RZ ;  /* 0x0000005b02047227 */ /* 0x000fe200078e00ff */
[----:B------:R-:W-:-:S02]  /*4c50*/  IABS R93, R6 ;  /* 0x00000006005d7213 */ /* 0x000fc40000000000 */
[----:B------:R-:W-:Y:S01]  /*4c60*/  IABS R11, R94 ;  /* 0x0000005e000b7213 */ /* 0x000fe20000000000 */
[----:B------:R-:W-:Y:S01]  /*4c70*/  @!P6 IMAD.IADD R87, R87, 0x1, -R0 ;  /* 0x000000015757e824 */ /* 0x000fe200078e0a00 */
[C---:B------:R-:W-:Y:S01]  /*4c80*/  ISETP.GT.U32.AND P6, PT, R0.reuse, R90, PT ;  /* 0x0000005a0000720c */ /* 0x040fe20003fc4070 */
[----:B------:R-:W-:Y:S01]  /*4c90*/  @!P5 IMAD.MOV R86, RZ, RZ, -R86 ;  /* 0x000000ffff56d224 */ /* 0x000fe200078e0a56 */
[----:B------:R-:W-:Y:S01]  /*4ca0*/  ISETP.GT.U32.AND P5, PT, R0, R89, PT ;  /* 0x000000590000720c */ /* 0x000fe20003fa4070 */
[----:B------:R-:W-:Y:S01]  /*4cb0*/  IMAD.MOV R4, RZ, RZ, -R4 ;  /* 0x000000ffff047224 */ /* 0x000fe200078e0a04 */
[C---:B------:R-:W-:Y:S01]  /*4cc0*/  LOP3.LUT R10, R3.reuse, 0xb6, RZ, 0xfc, !PT ;  /* 0x000000b6030a7812 */ /* 0x040fe200078efcff */
[----:B------:R-:W-:Y:S01]  /*4cd0*/  IMAD.HI.U32 R5, R2, R11, RZ ;  /* 0x0000000b02057227 */ /* 0x000fe200078e00ff */
[----:B------:R-:W-:Y:S02]  /*4ce0*/  ISETP.GE.AND P0, PT, R12, RZ, PT ;  /* 0x000000ff0c00720c */ /* 0x000fe40003f06270 */
[----:B------:R-:W-:Y:S01]  /*4cf0*/  IABS R95, R10 ;  /* 0x0000000a005f7213 */ /* 0x000fe20000000000 */
[----:B------:R-:W-:Y:S01]  /*4d00*/  IMAD R91, R0, R4, R91 ;  /* 0x00000004005b7224 */ /* 0x000fe200078e025b */
[----:B------:R-:W-:Y:S01]  /*4d10*/  LOP3.LUT R12, R3, 0xb8, RZ, 0xfc, !PT ;  /* 0x000000b8030c7812 */ /* 0x000fe200078efcff */
[----:B------:R-:W-:-:S03]  /*4d20*/  IMAD.HI.U32 R4, R2, R93, RZ ;  /* 0x0000005d02047227 */ /* 0x000fc600078e00ff */
[----:B------:R-:W-:Y:S01]  /*4d30*/  IABS R97, R12 ;  /* 0x0000000c00617213 */ /* 0x000fe20000000000 */
[----:B------:R-:W-:Y:S02]  /*4d40*/  IMAD.MOV R4, RZ, RZ, -R4 ;  /* 0x000000ffff047224 */ /* 0x000fe400078e0a04 */
[--C-:B------:R-:W-:Y:S02]  /*4d50*/  @!P6 IMAD.IADD R90, R90, 0x1, -R0.reuse ;  /* 0x000000015a5ae824 */ /* 0x100fe400078e0a00 */
[----:B------:R-:W-:Y:S02]  /*4d60*/  @!P5 IMAD.IADD R89, R89, 0x1, -R0 ;  /* 0x000000015959d824 */ /* 0x000fe400078e0a00 */
[C---:B------:R-:W-:Y:S01]  /*4d70*/  IMAD R93, R0.reuse, R4, R93 ;  /* 0x00000004005d7224 */ /* 0x040fe200078e025d */
[C---:B------:R-:W-:Y:S01]  /*4d80*/  ISETP.GT.U32.AND P6, PT, R0.reuse, R90, PT ;  /* 0x0000005a0000720c */ /* 0x040fe20003fc4070 */
[----:B------:R-:W-:Y:S02]  /*4d90*/  @!P3 IMAD.MOV R89, RZ, RZ, -R89 ;  /* 0x000000ffff59b224 */ /* 0x000fe400078e0a59 */
[----:B------:R-:W-:Y:S01]  /*4da0*/  IMAD.MOV R5, RZ, RZ, -R5 ;  /* 0x000000ffff057224 */ /* 0x000fe200078e0a05 */
[C---:B------:R-:W-:Y:S01]  /*4db0*/  ISETP.GT.U32.AND P3, PT, R0.reuse, R93, PT ;  /* 0x0000005d0000720c */ /* 0x040fe20003f64070 */
[----:B------:R-:W-:Y:S01]  /*4dc0*/  @!P1 IMAD.MOV R87, RZ, RZ, -R87 ;  /* 0x000000ffff579224 */ /* 0x000fe200078e0a57 */
[C---:B------:R-:W-:Y:S01]  /*4dd0*/  ISETP.GT.U32.AND P1, PT, R0.reuse, R91, PT ;  /* 0x0000005b0000720c */ /* 0x040fe20003f24070 */
[----:B------:R-:W-:Y:S01]  /*4de0*/  IMAD R92, R0, R5, R11 ;  /* 0x00000005005c7224 */ /* 0x000fe200078e020b */
[----:B------:R-:W-:Y:S01]  /*4df0*/  LOP3.LUT R5, R3, 0xb4, RZ, 0xfc, !PT ;  /* 0x000000b403057812 */ /* 0x000fe200078efcff */
[----:B------:R-:W-:Y:S01]  /*4e00*/  @!P4 IMAD.MOV R88, RZ, RZ, -R88 ;  /* 0x000000ffff58c224 */ /* 0x000fe200078e0a58 */
[----:B------:R-:W-:-:S02]  /*4e10*/  ISETP.GE.AND P4, PT, R94, RZ, PT ;  /* 0x000000ff5e00720c */ /* 0x000fc40003f86270 */
[----:B------:R-:W-:Y:S01]  /*4e20*/  ISETP.GT.U32.AND P5, PT, R0, R92, PT ;  /* 0x0000005c0000720c */ /* 0x000fe20003fa4070 */
[--C-:B------:R-:W-:Y:S01]  /*4e30*/  @!P6 IMAD.IADD R90, R90, 0x1, -R0.reuse ;  /* 0x000000015a5ae824 */ /* 0x100fe200078e0a00 */
[----:B------:R-:W-:Y:S02]  /*4e40*/  IABS R11, R5 ;  /* 0x00000005000b7213 */ /* 0x000fe40000000000 */
[----:B------:R-:W-:Y:S01]  /*4e50*/  ISETP.GE.AND P6, PT, R6, RZ, PT ;  /* 0x000000ff0600720c */ /* 0x000fe20003fc6270 */
[----:B------:R-:W-:Y:S02]  /*4e60*/  @!P3 IMAD.IADD R93, R93, 0x1, -R0 ;  /* 0x000000015d5db824 */ /* 0x000fe400078e0a00 */
[----:B------:R-:W-:Y:S01]  /*4e70*/  @!P2 IMAD.MOV R90, RZ, RZ, -R90 ;  /* 0x000000ffff5aa224 */ /* 0x000fe200078e0a5a */
[----:B------:R-:W-:Y:S01]  /*4e80*/  ISETP.GE.AND P2, PT, R5, RZ, PT ;  /* 0x000000ff0500720c */ /* 0x000fe20003f46270 */
[----:B------:R-:W-:Y:S01]  /*4e90*/  IMAD.HI.U32 R5, R2, R95, RZ ;  /* 0x0000005f02057227 */ /* 0x000fe200078e00ff */
[----:B------:R-:W-:-:S03]  /*4ea0*/  ISETP.GT.U32.AND P3, PT, R0, R93, PT ;  /* 0x0000005d0000720c */ /* 0x000fc60003f64070 */
[--C-:B------:R-:W-:Y:S02]  /*4eb0*/  @!P5 IMAD.IADD R92, R92, 0x1, -R0.reuse ;  /* 0x000000015c5cd824 */ /* 0x100fe400078e0a00 */
[----:B------:R-:W-:Y:S02]  /*4ec0*/  IMAD.MOV R5, RZ, RZ, -R5 ;  /* 0x000000ffff057224 */ /* 0x000fe400078e0a05 */
[----:B------:R-:W-:Y:S01]  /*4ed0*/  @!P1 IMAD.IADD R91, R91, 0x1, -R0 ;  /* 0x000000015b5b9824 */ /* 0x000fe200078e0a00 */
[C---:B------:R-:W-:Y:S01]  /*4ee0*/  ISETP.GT.U32.AND P5, PT, R0.reuse, R92, PT ;  /* 0x0000005c0000720c */ /* 0x040fe20003fa4070 */
[----:B------:R-:W-:Y:S02]  /*4ef0*/  IMAD R95, R0, R5, R95 ;  /* 0x00000005005f7224 */ /* 0x000fe400078e025f */
[----:B------:R-:W-:Y:S01]  /*4f00*/  IMAD.HI.U32 R4, R2, R11, RZ ;  /* 0x0000000b02047227 */ /* 0x000fe200078e00ff */
[----:B------:R-:W-:-:S03]  /*4f10*/  ISETP.GT.U32.AND P1, PT, R0, R91, PT ;  /* 0x0000005b0000720c */ /* 0x000fc60003f24070 */
[----:B------:R-:W-:Y:S01]  /*4f20*/  @!P3 IMAD.IADD R93, R93, 0x1, -R0 ;  /* 0x000000015d5db824 */ /* 0x000fe200078e0a00 */
[----:B------:R-:W-:Y:S01]  /*4f30*/  ISETP.GT.U32.AND P3, PT, R0, R95, PT ;  /* 0x0000005f0000720c */ /* 0x000fe20003f64070 */
[----:B------:R-:W-:-:S04]  /*4f40*/  IMAD.HI.U32 R6, R2, R97, RZ ;  /* 0x0000006102067227 */ /* 0x000fc800078e00ff */
[----:B------:R-:W-:Y:S02]  /*4f50*/  IMAD.MOV R4, RZ, RZ, -R4 ;  /* 0x000000ffff047224 */ /* 0x000fe400078e0a04 */
[----:B------:R-:W-:Y:S01]  /*4f60*/  @!P5 IMAD.IADD R92, R92, 0x1, -R0 ;  /* 0x000000015c5cd824 */ /* 0x000fe200078e0a00 */
[----:B------:R-:W-:Y:S01]  /*4f70*/  ISETP.GE.AND P5, PT, R12, RZ, PT ;  /* 0x000000ff0c00720c */ /* 0x000fe20003fa6270 */
[----:B------:R-:W-:Y:S01]  /*4f80*/  IMAD.MOV R6, RZ, RZ, -R6 ;  /* 0x000000ffff067224 */ /* 0x000fe200078e0a06 */
[C---:B------:R-:W-:Y:S01]  /*4f90*/  LOP3.LUT R12, R3.reuse, 0xbc, RZ, 0xfc, !PT ;  /* 0x000000bc030c7812 */ /* 0x040fe200078efcff */
[C---:B------:R-:W-:Y:S01]  /*4fa0*/  IMAD R94, R0.reuse, R4, R11 ;  /* 0x00000004005e7224 */ /* 0x040fe200078e020b */
[----:B------:R-:W-:Y:S01]  /*4fb0*/  LOP3.LUT R4, R3, 0xba, RZ, 0xfc, !PT ;  /* 0x000000ba03047812 */ /* 0x000fe200078efcff */
[--C-:B------:R-:W-:Y:S01]  /*4fc0*/  @!P1 IMAD.IADD R91, R91, 0x1, -R0.reuse ;  /* 0x000000015b5b9824 */ /* 0x100fe200078e0a00 */
[----:B------:R-:W-:Y:S01]  /*4fd0*/  IABS R11, R12 ;  /* 0x0000000c000b7213 */ /* 0x000fe20000000000 */
[----:B------:R-:W-:Y:S01]  /*4fe0*/  IMAD R96, R0, R6, R97 ;  /* 0x0000000600607224 */ /* 0x000fe200078e0261 */
[----:B------:R-:W-:Y:S01]  /*4ff0*/  IABS R97, R4 ;  /* 0x0000000400617213 */ /* 0x000fe20000000000 */
[----:B------:R-:W-:Y:S01]  /*5000*/  @!P3 IMAD.IADD R95, R95, 0x1, -R0 ;  /* 0x000000015f5fb824 */ /* 0x000fe200078e0a00 */
[----:B------:R-:W-:Y:S01]  /*5010*/  ISETP.GE.AND P1, PT, R10, RZ, PT ;  /* 0x000000ff0a00720c */ /* 0x000fe20003f26270 */
[----:B------:R-:W-:Y:S01]  /*5020*/  @!P0 IMAD.MOV R91, RZ, RZ, -R91 ;  /* 0x000000ffff5b8224 */ /* 0x000fe200078e0a5b */
[----:B------:R-:W-:Y:S01]  /*5030*/  ISETP.GT.U32.AND P0, PT, R0, R94, PT ;  /* 0x0000005e0000720c */ /* 0x000fe20003f04070 */
[----:B------:R-:W-:Y:S01]  /*5040*/  @!P4 IMAD.MOV R92, RZ, RZ, -R92 ;  /* 0x000000ffff5cc224 */ /* 0x000fe200078e0a5c */
[----:B------:R-:W-:Y:S01]  /*5050*/  ISETP.GE.AND P4, PT, R4, RZ, PT ;  /* 0x000000ff0400720c */ /* 0x000fe20003f86270 */
[----:B------:R-:W-:Y:S01]  /*5060*/  @!P6 IMAD.MOV R93, RZ, RZ, -R93 ;  /* 0x000000ffff5de224 */ /* 0x000fe200078e0a5d */
[----:B------:R-:W-:Y:S01]  /*5070*/  ISETP.GT.U32.AND P3, PT, R0, R95, PT ;  /* 0x0000005f0000720c */ /* 0x000fe20003f64070 */
[----:B------:R-:W-:Y:S01]  /*5080*/  IMAD.HI.U32 R4, R2, R97, RZ ;  /* 0x0000006102047227 */ /* 0x000fe200078e00ff */
[----:B------:R-:W-:-:S03]  /*5090*/  ISETP.GT.U32.AND P6, PT, R0, R96, PT ;  /* 0x000000600000720c */ /* 0x000fc60003fc4070 */
[----:B------:R-:W-:-:S04]  /*50a0*/  IMAD.HI.U32 R5, R2, R11, RZ ;  /* 0x0000000b02057227 */ /* 0x000fc800078e00ff */
[----:B------:R-:W-:Y:S02]  /*50b0*/  IMAD.MOV R4, RZ, RZ, -R4 ;  /* 0x000000ffff047224 */ /* 0x000fe400078e0a04 */
[----:B------:R-:W-:Y:S02]  /*50c0*/  IMAD.MOV R5, RZ, RZ, -R5 ;  /* 0x000000ffff057224 */ /* 0x000fe400078e0a05 */
[C---:B------:R-:W-:Y:S02]  /*50d0*/  IMAD R97, R0.reuse, R4, R97 ;  /* 0x0000000400617224 */ /* 0x040fe400078e0261 */
[----:B------:R-:W-:Y:S01]  /*50e0*/  IMAD R98, R0, R5, R11 ;  /* 0x0000000500627224 */ /* 0x000fe200078e020b */
[----:B------:R-:W-:Y:S01]  /*50f0*/  @!P6 IADD3 R96, R96, -R0, RZ ;  /* 0x800000006060e210 */ /* 0x000fe20007ffe0ff */
[--C-:B------:R-:W-:Y:S02]  /*5100*/  @!P0 IMAD.IADD R94, R94, 0x1, -R0.reuse ;  /* 0x000000015e5e8824 */ /* 0x100fe400078e0a00 */
[----:B------:R-:W-:Y:S01]  /*5110*/  @!P3 IMAD.IADD R95, R95, 0x1, -R0 ;  /* 0x000000015f5fb824 */ /* 0x000fe200078e0a00 */
[----:B------:R-:W-:Y:S01]  /*5120*/  ISETP.GT.U32.AND P3, PT, R0, R97, PT ;  /* 0x000000610000720c */ /* 0x000fe20003f64070 */
[----:B------:R-:W-:Y:S01]  /*5130*/  IMAD.HI.U32 R10, R2, R101, RZ ;  /* 0x00000065020a7227 */ /* 0x000fe200078e00ff */
[----:B------:R-:W-:-:S02]  /*5140*/  ISETP.GT.U32.AND P6, PT, R0, R98, PT ;  /* 0x000000620000720c */ /* 0x000fc40003fc4070 */
[----:B------:R-:W-:Y:S01]  /*5150*/  ISETP.GT.U32.AND P0, PT, R0, R94, PT ;  /* 0x0000005e0000720c */ /* 0x000fe20003f04070 */
[----:B------:R-:W-:-:S04]  /*5160*/  IMAD.HI.U32 R6, R2, R99, RZ ;  /* 0x0000006302067227 */ /* 0x000fc800078e00ff */
[----:B------:R-:W-:Y:S02]  /*5170*/  IMAD.MOV R10, RZ, RZ, -R10 ;  /* 0x000000ffff0a7224 */ /* 0x000fe400078e0a0a */
[----:B------:R-:W-:Y:S02]  /*5180*/  IMAD.MOV R6, RZ, RZ, -R6 ;  /* 0x000000ffff067224 */ /* 0x000fe400078e0a06 */
[C---:B------:R-:W-:Y:S01]  /*5190*/  IMAD R100, R0.reuse, R10, R101 ;  /* 0x0000000a00647224 */ /* 0x040fe200078e0265 */
[C---:B------:R-:W-:Y:S01]  /*51a0*/  LOP3.LUT R10, R3.reuse, 0xc4, RZ, 0xfc, !PT ;  /* 0x000000c4030a7812 */ /* 0x040fe200078efcff */
[----:B------:R-:W-:Y:S01]  /*51b0*/  IMAD R99, R0, R6, R99 ;  /* 0x0000000600637224 */ /* 0x000fe200078e0263 */
[----:B------:R-:W-:Y:S01]  /*51c0*/  LOP3.LUT R6, R3, 0xc2, RZ, 0xfc, !PT ;  /* 0x000000c203067812 */ /* 0x000fe200078efcff */
[--C-:B------:R-:W-:Y:S01]  /*51d0*/  @!P3 IMAD.IADD R97, R97, 0x1, -R0.reuse ;  /* 0x000000016161b824 */ /* 0x100fe200078e0a00 */
[----:B------:R-:W-:Y:S01]  /*51e0*/  IABS R11, R10 ;  /* 0x0000000a000b7213 */ /* 0x000fe20000000000 */
[--C-:B------:R-:W-:Y:S01]  /*51f0*/  @!P6 IMAD.IADD R98, R98, 0x1, -R0.reuse ;  /* 0x000000016262e824 */ /* 0x100fe200078e0a00 */
[----:B------:R-:W-:Y:S01]  /*5200*/  ISETP.GT.U32.AND P3, PT, R0, R96, PT ;  /* 0x000000600000720c */ /* 0x000fe20003f64070 */
[----:B------:R-:W-:Y:S01]  /*5210*/  @!P0 IMAD.IADD R94, R94, 0x1, -R0 ;  /* 0x000000015e5e8824 */ /* 0x000fe200078e0a00 */
[----:B------:R-:W-:Y:S01]  /*5220*/  IABS R101, R6 ;  /* 0x0000000600657213 */ /* 0x000fe20000000000 */
[----:B------:R-:W-:Y:S01]  /*5230*/  IMAD.HI.U32 R5, R2, R11, RZ ;  /* 0x0000000b02057227 */ /* 0x000fe200078e00ff */
[----:B------:R-:W-:-:S02]  /*5240*/  ISETP.GT.U32.AND P6, PT, R0, R98, PT ;  /* 0x000000620000720c */ /* 0x000fc40003fc4070 */
[----:B------:R-:W-:Y:S01]  /*5250*/  ISETP.GE.AND P0, PT, R12, RZ, PT ;  /* 0x000000ff0c00720c */ /* 0x000fe20003f06270 */
[----:B------:R-:W-:Y:S01]  /*5260*/  @!P2 IMAD.MOV R94, RZ, RZ, -R94 ;  /* 0x000000ffff5ea224 */ /* 0x000fe200078e0a5e */
[----:B------:R-:W-:Y:S01]  /*5270*/  ISETP.GT.U32.AND P2, PT, R0, R97, PT ;  /* 0x000000610000720c */ /* 0x000fe20003f44070 */
[----:B------:R-:W-:Y:S01]  /*5280*/  IMAD.HI.U32 R4, R2, R101, RZ ;  /* 0x0000006502047227 */ /* 0x000fe200078e00ff */
[----:B------:R-:W-:-:S03]  /*5290*/  LOP3.LUT R12, R3, 0xc6, RZ, 0xfc, !PT ;  /* 0x000000c6030c7812 */ /* 0x000fc600078efcff */
[----:B------:R-:W-:Y:S01]  /*52a0*/  IMAD.MOV R102, RZ, RZ, -R5 ;  /* 0x000000ffff667224 */ /* 0x000fe200078e0a05 */
[----:B------:R-:W-:Y:S01]  /*52b0*/  IABS R103, R12 ;  /* 0x0000000c00677213 */ /* 0x000fe20000000000 */
[----:B------:R-:W-:Y:S02]  /*52c0*/  IMAD.MOV R4, RZ, RZ, -R4 ;  /* 0x000000ffff047224 */ /* 0x000fe400078e0a04 */
[----:B------:R-:W-:Y:S01]  /*52d0*/  @!P3 IMAD.IADD R96, R96, 0x1, -R0 ;  /* 0x000000016060b824 */ /* 0x000fe200078e0a00 */
[C---:B------:R-:W-:Y:S01]  /*52e0*/  ISETP.GT.U32.AND P3, PT, R0.reuse, R100, PT ;  /* 0x000000640000720c */ /* 0x040fe20003f64070 */
[C---:B------:R-:W-:Y:S01]  /*52f0*/  IMAD R102, R0.reuse, R102, R11 ;  /* 0x0000006600667224 */ /* 0x040fe200078e020b */
[----:B------:R-:W-:Y:S01]  /*5300*/  IABS R11, R108 ;  /* 0x0000006c000b7213 */ /* 0x000fe20000000000 */
[----:B------:R-:W-:Y:S01]  /*5310*/  @!P1 IMAD.MOV R95, RZ, RZ, -R95 ;  /* 0x000000ffff5f9224 */ /* 0x000fe200078e0a5f */
[C---:B------:R-:W-:Y:S01]  /*5320*/  ISETP.GT.U32.AND P1, PT, R0.reuse, R99, PT ;  /* 0x000000630000720c */ /* 0x040fe20003f24070 */
[----:B------:R-:W-:-:S02]  /*5330*/  IMAD R101, R0, R4, R101 ;  /* 0x0000000400657224 */ /* 0x000fc400078e0265 */
[--C-:B------:R-:W-:Y:S01]  /*5340*/  @!P6 IMAD.IADD R98, R98, 0x1, -R0.reuse ;  /* 0x000000016262e824 */ /* 0x100fe200078e0a00 */
[C---:B------:R-:W-:Y:S01]  /*5350*/  ISETP.GT.U32.AND P6, PT, R0.reuse, R102, PT ;  /* 0x000000660000720c */ /* 0x040fe20003fc4070 */
[----:B------:R-:W-:Y:S01]  /*5360*/  @!P2 IMAD.IADD R97, R97, 0x1, -R0 ;  /* 0x000000016161a824 */ /* 0x000fe200078e0a00 */
[----:B------:R-:W-:Y:S01]  /*5370*/  ISETP.GT.U32.AND P2, PT, R0, R101, PT ;  /* 0x000000650000720c */ /* 0x000fe20003f44070 */
[----:B------:R-:W-:-:S04]  /*5380*/  IMAD.HI.U32 R5, R2, R105, RZ ;  /* 0x0000006902057227 */ /* 0x000fc800078e00ff */
[--C-:B------:R-:W-:Y:S01]  /*5390*/  @!P3 IMAD.IADD R100, R100, 0x1, -R0.reuse ;  /* 0x000000016464b824 */ /* 0x100fe200078e0a00 */
[----:B------:R-:W-:Y:S01]  /*53a0*/  ISETP.GE.AND P3, PT, R106, RZ, PT ;  /* 0x000000ff6a00720c */ /* 0x000fe20003f66270 */
[--C-:B------:R-:W-:Y:S01]  /*53b0*/  @!P1 IMAD.IADD R99, R99, 0x1, -R0.reuse ;  /* 0x0000000163639824 */ /* 0x100fe200078e0a00 */
[----:B------:R-:W-:Y:S01]  /*53c0*/  ISETP.GE.AND P1, PT, R104, RZ, PT ;  /* 0x000000ff6800720c */ /* 0x000fe20003f26270 */
[----:B------:R-:W-:Y:S01]  /*53d0*/  IMAD.MOV R5, RZ, RZ, -R5 ;  /* 0x000000ffff057224 */ /* 0x000fe200078e0a05 */
[----:B------:R-:W-:Y:S01]  /*53e0*/  LOP3.LUT R106, R3, 0xca, RZ, 0xfc, !PT ;  /* 0x000000ca036a7812 */ /* 0x000fe200078efcff */
[--C-:B------:R-:W-:Y:S01]  /*53f0*/  @!P6 IMAD.IADD R102, R102, 0x1, -R0.reuse ;  /* 0x000000016666e824 */ /* 0x100fe200078e0a00 */
[C---:B------:R-:W-:Y:S01]  /*5400*/  ISETP.GT.U32.AND P6, PT, R0.reuse, R100, PT ;  /* 0x000000640000720c */ /* 0x040fe20003fc4070 */
[----:B------:R-:W-:Y:S01]  /*5410*/  @!P2 IMAD.IADD R101, R101, 0x1, -R0 ;  /* 0x000000016565a824 */ /* 0x000fe200078e0a00 */
[----:B------:R-:W-:Y:S01]  /*5420*/  ISETP.GT.U32.AND P2, PT, R0, R99, PT ;  /* 0x000000630000720c */ /* 0x000fe20003f44070 */
[----:B------:R-:W-:-:S02]  /*5430*/  @!P5 IMAD.MOV R96, RZ, RZ, -R96 ;  /* 0x000000ffff60d224 */ /* 0x000fc400078e0a60 */
[----:B------:R-:W-:Y:S01]  /*5440*/  IMAD.HI.U32 R4, R2, R103, RZ ;  /* 0x0000006702047227 */ /* 0x000fe200078e00ff */
[----:B------:R-:W-:-:S03]  /*5450*/  ISETP.GT.U32.AND P5, PT, R0, R101, PT ;  /* 0x000000650000720c */ /* 0x000fc60003fa4070 */
[----:B------:R-:W-:Y:S01]  /*5460*/  IMAD R104, R0, R5, R105 ;  /* 0x0000000500687224 */ /* 0x000fe200078e0269 */
[----:B------:R-:W-:Y:S01]  /*5470*/  IABS R105, R106 ;  /* 0x0000006a00697213 */ /* 0x000fe20000000000 */
[----:B------:R-:W-:Y:S02]  /*5480*/  IMAD.MOV R4, RZ, RZ, -R4 ;  /* 0x000000ffff047224 */ /* 0x000fe400078e0a04 */
[--C-:B------:R-:W-:Y:S01]  /*5490*/  @!P6 IMAD.IADD R100, R100, 0x1, -R0.reuse ;  /* 0x000000016464e824 */ /* 0x100fe200078e0a00 */
[C---:B------:R-:W-:Y:S01]  /*54a0*/  ISETP.GT.U32.AND P6, PT, R0.reuse, R104, PT ;  /* 0x000000680000720c */ /* 0x040fe20003fc4070 */
[----:B------:R-:W-:Y:S01]  /*54b0*/  @!P4 IMAD.MOV R97, RZ, RZ, -R97 ;  /* 0x000000ffff61c224 */ /* 0x000fe200078e0a61 */
[----:B------:R-:W-:Y:S01]  /*54c0*/  ISETP.GT.U32.AND P4, PT, R0, R102, PT ;  /* 0x000000660000720c */ /* 0x000fe20003f84070 */
[----:B------:R-:W-:Y:S01]  /*54d0*/  @!P2 IMAD.IADD R99, R99, 0x1, -R0 ;  /* 0x000000016363a824 */ /* 0x000fe200078e0a00 */
[----:B------:R-:W-:Y:S01]  /*54e0*/  ISETP.GE.AND P2, PT, R6, RZ, PT ;  /* 0x000000ff0600720c */ /* 0x000fe20003f46270 */
[----:B------:R-:W-:Y:S01]  /*54f0*/  IMAD R103, R0, R4, R103 ;  /* 0x0000000400677224 */ /* 0x000fe200078e0267 */
[----:B------:R-:W-:Y:S01]  /*5500*/  LOP3.LUT R6, R3, 0xd2, RZ, 0xfc, !PT ;  /* 0x000000d203067812 */ /* 0x000fe200078efcff */
[----:B------:R-:W-:-:S03]  /*5510*/  IMAD.HI.U32 R4, R2, R105, RZ ;  /* 0x0000006902047227 */ /* 0x000fc600078e00ff */
[----:B------:R-:W-:Y:S01]  /*5520*/  IABS R109, R6 ;  /* 0x00000006006d7213 */ /* 0x000fe20000000000 */
[----:B------:R-:W-:Y:S01]  /*5530*/  @!P5 IMAD.IADD R101, R101, 0x1, -R0 ;  /* 0x000000016565d824 */ /* 0x000fe200078e0a00 */
[----:B------:R-:W-:Y:S01]  /*5540*/  ISETP.GE.AND P5, PT, R10, RZ, PT ;  /* 0x000000ff0a00720c */ /* 0x000fe20003fa6270 */
[----:B------:R-:W-:Y:S01]  /*5550*/  IMAD.HI.U32 R5, R2, R11, RZ ;  /* 0x0000000b02057227 */ /* 0x000fe200078e00ff */
[----:B------:R-:W-:-:S03]  /*5560*/  LOP3.LUT R10, R3, 0xd8, RZ, 0xfc, !PT ;  /* 0x000000d8030a7812 */ /* 0x000fc600078efcff */
[----:B------:R-:W-:Y:S01]  /*5570*/  IMAD.MOV R4, RZ, RZ, -R4 ;  /* 0x000000ffff047224 */ /* 0x000fe200078e0a04 */
[----:B------:R-:W-:Y:S01]  /*5580*/  IABS R113, R10 ;  /* 0x0000000a00717213 */ /* 0x000fe20000000000 */
[----:B------:R-:W-:Y:S01]  /*5590*/  @!P0 IMAD.MOV R98, RZ, RZ, -R98 ;  /* 0x000000ffff628224 */ /* 0x000fe200078e0a62 */
[C---:B------:R-:W-:Y:S01]  /*55a0*/  ISETP.GT.U32.AND P0, PT, R0.reuse, R103, PT ;  /* 0x000000670000720c */ /* 0x040fe20003f04070 */
[----:B------:R-:W-:Y:S02]  /*55b0*/  IMAD.MOV R5, RZ, RZ, -R5 ;  /* 0x000000ffff057224 */ /* 0x000fe400078e0a05 */
[----:B------:R-:W-:Y:S01]  /*55c0*/  IMAD R105, R0, R4, R105 ;  /* 0x0000000400697224 */ /* 0x000fe200078e0269 */
[C---:B------:R-:W-:Y:S01]  /*55d0*/  LOP3.LUT R4, R3.reuse, 0xce, RZ, 0xfc, !PT ;  /* 0x000000ce03047812 */ /* 0x040fe200078efcff */
[--C-:B------:R-:W-:Y:S01]  /*55e0*/  @!P6 IMAD.IADD R104, R104, 0x1, -R0.reuse ;  /* 0x000000016868e824 */ /* 0x100fe200078e0a00 */
[----:B------:R-:W-:Y:S01]  /*55f0*/  ISETP.GE.AND P6, PT, R106, RZ, PT ;  /* 0x000000ff6a00720c */ /* 0x000fe20003fc6270 */
[----:B------:R-:W-:Y:S01]  /*5600*/  @!P4 IMAD.IADD R102, R102, 0x1, -R0 ;  /* 0x000000016666c824 */ /* 0x000fe200078e0a00 */
[----:B------:R-:W-:Y:S01]  /*5610*/  ISETP.GE.AND P4, PT, R12, RZ, PT ;  /* 0x000000ff0c00720c */ /* 0x000fe20003f86270 */
[C---:B------:R-:W-:Y:S01]  /*5620*/  IMAD R106, R0.reuse, R5, R11 ;  /* 0x00000005006a7224 */ /* 0x040fe200078e020b */
[----:B------:R-:W-:Y:S01]  /*5630*/  LOP3.LUT R5, R3, 0xd0, RZ, 0xfc, !PT ;  /* 0x000000d003057812 */ /* 0x000fe200078efcff */
[----:B------:R-:W-:Y:S01]  /*5640*/  @!P2 IMAD.MOV R101, RZ, RZ, -R101 ;  /* 0x000000ffff65a224 */ /* 0x000fe200078e0a65 */
[C---:B------:R-:W-:Y:S01]  /*5650*/  ISETP.GT.U32.AND P2, PT, R0.reuse, R105, PT ;  /* 0x000000690000720c */ /* 0x040fe20003f44070 */
[----:B------:R-:W-:Y:S01]  /*5660*/  @!P3 IMAD.MOV R100, RZ, RZ, -R100 ;  /* 0x000000ffff64b224 */ /* 0x000fe200078e0a64 */
[C---:B------:R-:W-:Y:S01]  /*5670*/  ISETP.GT.U32.AND P3, PT, R0.reuse, R104, PT ;  /* 0x000000680000720c */ /* 0x040fe20003f64070 */
[----:B------:R-:W-:Y:S01]  /*5680*/  @!P5 IMAD.MOV R102, RZ, RZ, -R102 ;  /* 0x000000ffff66d224 */ /* 0x000fe200078e0a66 */
[----:B------:R-:W-:Y:S01]  /*5690*/  ISETP.GT.U32.AND P5, PT, R0, R106, PT ;  /* 0x0000006a0000720c */ /* 0x000fe20003fa4070 */
[----:B------:R-:W-:Y:S01]  /*56a0*/  @!P0 IMAD.IADD R103, R103, 0x1, -R0 ;  /* 0x0000000167678824 */ /* 0x000fe200078e0a00 */
[----:B------:R-:W-:Y:S01]  /*56b0*/  ISETP.GE.AND P0, PT, R107, RZ, PT ;  /* 0x000000ff6b00720c */ /* 0x000fe20003f06270 */
[----:B------:R-:W-:Y:S01]  /*56c0*/  @!P1 IMAD.MOV R99, RZ, RZ, -R99 ;  /* 0x000000ffff639224 */ /* 0x000fe200078e0a63 */
[----:B------:R-:W-:-:S02]  /*56d0*/  IABS R107, R4 ;  /* 0x00000004006b7213 */ /* 0x000fc40000000000 */
[----:B------:R-:W-:Y:S02]  /*56e0*/  ISETP.GT.U32.AND P1, PT, R0, R103, PT ;  /* 0x000000670000720c */ /* 0x000fe40003f24070 */
[----:B------:R-:W-:Y:S01]  /*56f0*/  IABS R11, R5 ;  /* 0x00000005000b7213 */ /* 0x000fe20000000000 */
[--C-:B------:R-:W-:Y:S01]  /*5700*/  @!P2 IMAD.IADD R105, R105, 0x1, -R0.reuse ;  /* 0x000000016969a824 */ /* 0x100fe200078e0a00 */
[----:B------:R-:W-:Y:S01]  /*5710*/  ISETP.GE.AND P2, PT, R5, RZ, PT ;  /* 0x000000ff0500720c */ /* 0x000fe20003f46270 */
[--C-:B------:R-:W-:Y:S01]  /*5720*/  @!P3 IMAD.IADD R104, R104, 0x1, -R0.reuse ;  /* 0x000000016868b824 */ /* 0x100fe200078e0a00 */
[----:B------:R-:W-:Y:S01]  /*5730*/  ISETP.GE.AND P3, PT, R4, RZ, PT ;  /* 0x000000ff0400720c */ /* 0x000fe20003f66270 */
[----:B------:R-:W-:Y:S01]  /*5740*/  @!P5 IMAD.IADD R106, R106, 0x1, -R0 ;  /* 0x000000016a6ad824 */ /* 0x000fe200078e0a00 */
[----:B------:R-:W-:Y:S01]  /*5750*/  ISETP.GT.U32.AND P5, PT, R0, R105, PT ;  /* 0x000000690000720c */ /* 0x000fe20003fa4070 */
[----:B------:R-:W-:Y:S01]  /*5760*/  IMAD.HI.U32 R4, R2, R107, RZ ;  /* 0x0000006b02047227 */ /* 0x000fe200078e00ff */
[----:B------:R-:W-:-:S03]  /*5770*/  LOP3.LUT R12, R3, 0xdc, RZ, 0xfc, !PT ;  /* 0x000000dc030c7812 */ /* 0x000fc600078efcff */
[----:B------:R-:W-:Y:S02]  /*5780*/  IMAD.MOV R4, RZ, RZ, -R4 ;  /* 0x000000ffff047224 */ /* 0x000fe400078e0a04 */
[----:B------:R-:W-:Y:S01]  /*5790*/  @!P1 IMAD.IADD R103, R103, 0x1, -R0 ;  /* 0x0000000167679824 */ /* 0x000fe200078e0a00 */
[----:B------:R-:W-:Y:S01]  /*57a0*/  ISETP.GE.AND P1, PT, R108, RZ, PT ;  /* 0x000000ff6c00720c */ /* 0x000fe20003f26270 */
[----:B------:R-:W-:Y:S01]  /*57b0*/  IMAD R107, R0, R4, R107 ;  /* 0x00000004006b7224 */ /* 0x000fe200078e026b */
[----:B------:R-:W-:Y:S01]  /*57c0*/  LOP3.LUT R4, R3, 0xd4, RZ, 0xfc, !PT ;  /* 0x000000d403047812 */ /* 0x000fe200078efcff */
[----:B------:R-:W-:-:S04]  /*57d0*/  IMAD.HI.U32 R5, R2, R11, RZ ;  /* 0x0000000b02057227 */ /* 0x000fc800078e00ff */
[----:B------:R-:W-:Y:S01]  /*57e0*/  @!P4 IMAD.MOV R103, RZ, RZ, -R103 ;  /* 0x000000ffff67c224 */ /* 0x000fe200078e0a67 */
[C---:B------:R-:W-:Y:S01]  /*57f0*/  ISETP.GT.U32.AND P4, PT, R0.reuse, R106, PT ;  /* 0x0000006a0000720c */ /* 0x040fe20003f84070 */
[----:B------:R-:W-:Y:S01]  /*5800*/  @!P5 IMAD.IADD R105, R105, 0x1, -R0 ;  /* 0x000000016969d824 */ /* 0x000fe200078e0a00 */
[C---:B------:R-:W-:Y:S01]  /*5810*/  ISETP.GT.U32.AND P5, PT, R0.reuse, R107, PT ;  /* 0x0000006b0000720c */ /* 0x040fe20003fa4070 */
[----:B------:R-:W-:Y:S02]  /*5820*/  IMAD.MOV R5, RZ, RZ, -R5 ;  /* 0x000000ffff057224 */ /* 0x000fe400078e0a05 */
[----:B------:R-:W-:Y:S02]  /*5830*/  @!P6 IMAD.MOV R105, RZ, RZ, -R105 ;  /* 0x000000ffff69e224 */ /* 0x000fe400078e0a69 */
[----:B------:R-:W-:Y:S01]  /*5840*/  IMAD R108, R0, R5, R11 ;  /* 0x00000005006c7224 */ /* 0x000fe200078e020b */
[----:B------:R-:W-:Y:S01]  /*5850*/  IABS R11, R4 ;  /* 0x00000004000b7213 */ /* 0x000fe20000000000 */
[----:B------:R-:W-:Y:S01]  /*5860*/  @!P0 IMAD.MOV R104, RZ, RZ, -R104 ;  /* 0x000000ffff688224 */ /* 0x000fe200078e0a68 */
[----:B------:R-:W-:-:S02]  /*5870*/  ISETP.GE.AND P0, PT, R6, RZ, PT ;  /* 0x000000ff0600720c */ /* 0x000fc40003f06270 */
[----:B------:R-:W-:Y:S01]  /*5880*/  ISETP.GT.U32.AND P6, PT, R0, R108, PT ;  /* 0x0000006c0000720c */ /* 0x000fe20003fc4070 */
[--C-:B------:R-:W-:Y:S01]  /*5890*/  @!P4 IMAD.IADD R106, R106, 0x1, -R0.reuse ;  /* 0x000000016a6ac824 */ /* 0x100fe200078e0a00 */
[----:B------:R-:W-:Y:S01]  /*58a0*/  ISETP.GE.AND P4, PT, R4, RZ, PT ;  /* 0x000000ff0400720c */ /* 0x000fe20003f86270 */
[----:B------:R-:W-:Y:S01]  /*58b0*/  @!P5 IMAD.IADD R107, R107, 0x1, -R0 ;  /* 0x000000016b6bd824 */ /* 0x000fe200078e0a00 */
[----:B------:R-:W-:Y:S01]  /*58c0*/  LOP3.LUT R6, R3, 0xd6, RZ, 0xfc, !PT ;  /* 0x000000d603067812 */ /* 0x000fe200078efcff */
[----:B------:R-:W-:-:S03]  /*58d0*/  IMAD.HI.U32 R4, R2, R109, RZ ;  /* 0x0000006d02047227 */ /* 0x000fc600078e00ff */
[----:B------:R-:W-:Y:S01]  /*58e0*/  ISETP.GT.U32.AND P5, PT, R0, R107, PT ;  /* 0x0000006b0000720c */ /* 0x000fe20003fa4070 */
[----:B------:R-:W-:Y:S01]  /*58f0*/  IMAD.MOV R5, RZ, RZ, -R4 ;  /* 0x000000ffff057224 */ /* 0x000fe200078e0a04 */
[----:B------:R-:W-:Y:S01]  /*5900*/  IABS R111, R6 ;  /* 0x00000006006f7213 */ /* 0x000fe20000000000 */
[----:B------:R-:W-:-:S04]  /*5910*/  IMAD.HI.U32 R4, R2, R11, RZ ;  /* 0x0000000b02047227 */ /* 0x000fc800078e00ff */
[----:B------:R-:W-:Y:S02]  /*5920*/  @!P6 IMAD.IADD R108, R108, 0x1, -R0 ;  /* 0x000000016c6ce824 */ /* 0x000fe400078e0a00 */
[----:B------:R-:W-:Y:S02]  /*5930*/  IMAD.MOV R4, RZ, RZ, -R4 ;  /* 0x000000ffff047224 */ /* 0x000fe400078e0a04 */
[C---:B------:R-:W-:Y:S01]  /*5940*/  IMAD R109, R0.reuse, R5, R109 ;  /* 0x00000005006d7224 */ /* 0x040fe200078e026d */
[C---:B------:R-:W-:Y:S01]  /*5950*/  ISETP.GT.U32.AND P6, PT, R0.reuse, R108, PT ;  /* 0x0000006c0000720c */ /* 0x040fe20003fc4070 */
[----:B------:R-:W-:Y:S02]  /*5960*/  IMAD R110, R0, R4, R11 ;  /* 0x00000004006e7224 */ /* 0x000fe400078e020b */
[----:B------:R-:W-:-:S04]  /*5970*/  IMAD.HI.U32 R4, R2, R111, RZ ;  /* 0x0000006f02047227 */ /* 0x000fc800078e00ff */
[----:B------:R-:W-:Y:S01]  /*5980*/  @!P5 IMAD.IADD R107, R107, 0x1, -R0 ;  /* 0x000000016b6bd824 */ /* 0x000fe200078e0a00 */
[----:B------:R-:W-:Y:S01]  /*5990*/  ISETP.GT.U32.AND P5, PT, R0, R109, PT ;  /* 0x0000006d0000720c */ /* 0x000fe20003fa4070 */
[----:B------:R-:W-:-:S04]  /*59a0*/  IMAD.HI.U32 R5, R2, R113, RZ ;  /* 0x0000007102057227 */ /* 0x000fc800078e00ff */
[----:B------:R-:W-:Y:S02]  /*59b0*/  IMAD.MOV R4, RZ, RZ, -R4 ;  /* 0x000000ffff047224 */ /* 0x000fe400078e0a04 */
[----:B------:R-:W-:Y:S02]  /*59c0*/  IMAD.MOV R5, RZ, RZ, -R5 ;  /* 0x000000ffff057224 */ /* 0x000fe400078e0a05 */
[----:B------:R-:W-:Y:S02]  /*59d0*/  IMAD R111, R0, R4, R111 ;  /* 0x00000004006f7224 */ /* 0x000fe400078e026f */
[----:B------:R-:W-:Y:S01]  /*59e0*/  @!P1 IMAD.MOV R106, RZ, RZ, -R106 ;  /* 0x000000ffff6a9224 */ /* 0x000fe200078e0a6a */
[----:B------:R-:W-:Y:S01]  /*59f0*/  ISETP.GE.AND P1, PT, R6, RZ, PT ;  /* 0x000000ff0600720c */ /* 0x000fe20003f26270 */
[----:B------:R-:W-:Y:S01]  /*5a00*/  IMAD R112, R0, R5, R113 ;  /* 0x0000000500707224 */ /* 0x000fe200078e0271 */
[----:B------:R-:W-:Y:S01]  /*5a10*/  LOP3.LUT R6, R3, 0xda, RZ, 0xfc, !PT ;  /* 0x000000da03067812 */ /* 0x000fe200078efcff */
[--C-:B------:R-:W-:Y:S01]  /*5a20*/  @!P6 IMAD.IADD R108, R108, 0x1, -R0.reuse ;  /* 0x000000016c6ce824 */ /* 0x100fe200078e0a00 */
[C---:B------:R-:W-:Y:S01]  /*5a30*/  ISETP.GT.U32.AND P6, PT, R0.reuse, R111, PT ;  /* 0x0000006f0000720c */ /* 0x040fe20003fc4070 */
[----:B------:R-:W-:Y:S01]  /*5a40*/  @!P5 IMAD.IADD R109, R109, 0x1, -R0 ;  /* 0x000000016d6dd824 */ /* 0x000fe200078e0a00 */
[C---:B------:R-:W-:Y:S01]  /*5a50*/  ISETP.GT.U32.AND P5, PT, R0.reuse, R112, PT ;  /* 0x000000700000720c */ /* 0x040fe20003fa4070 */
[----:B------:R-:W-:Y:S01]  /*5a60*/  @!P3 IMAD.MOV R107, RZ, RZ, -R107 ;  /* 0x000000ffff6bb224 */ /* 0x000fe200078e0a6b */
[----:B------:R-:W-:Y:S01]  /*5a70*/  IABS R11, R6 ;  /* 0x00000006000b7213 */ /* 0x000fe20000000000 */
[----:B------:R-:W-:Y:S01]  /*5a80*/  @!P2 IMAD.MOV R108, RZ, RZ, -R108 ;  /* 0x000000ffff6ca224 */ /* 0x000fe200078e0a6c */
[----:B------:R-:W-:-:S02]  /*5a90*/  ISETP.GT.U32.AND P3, PT, R0, R110, PT ;  /* 0x0000006e0000720c */ /* 0x000fc40003f64070 */
[----:B------:R-:W-:Y:S01]  /*5aa0*/  IABS R5, R12 ;  /* 0x0000000c00057213 */ /* 0x000fe20000000000 */
[----:B------:R-:W-:-:S04]  /*5ab0*/  IMAD.HI.U32 R4, R2, R11, RZ ;  /* 0x0000000b02047227 */ /* 0x000fc800078e00ff */
[----:B------:R-:W-:Y:S02]  /*5ac0*/  @!P6 IMAD.IADD R111, R111, 0x1, -R0 ;  /* 0x000000016f6fe824 */ /* 0x000fe400078e0a00 */
[----:B------:R-:W-:Y:S02]  /*5ad0*/  IMAD.MOV R4, RZ, RZ, -R4 ;  /* 0x000000ffff047224 */ /* 0x000fe400078e0a04 */
[----:B------:R-:W-:Y:S01]  /*5ae0*/  @!P5 IMAD.IADD R112, R112, 0x1, -R0 ;  /* 0x000000017070d824 */ /* 0x000fe200078e0a00 */
[C---:B------:R-:W-:Y:S01]  /*5af0*/  ISETP.GT.U32.AND P5, PT, R0.reuse, R111, PT ;  /* 0x0000006f0000720c */ /* 0x040fe20003fa4070 */
[----:B------:R-:W-:Y:S01]  /*5b00*/  IMAD R113, R0, R4, R11 ;  /* 0x0000000400717224 */ /* 0x000fe200078e020b */
[----:B------:R-:W-:Y:S01]  /*5b10*/  IABS R11, R119 ;  /* 0x00000077000b7213 */ /* 0x000fe20000000000 */
[----:B------:R-:W-:Y:S01]  /*5b20*/  IMAD.HI.U32 R4, R2, R5, RZ ;  /* 0x0000000502047227 */ /* 0x000fe200078e00ff */
[----:B------:R-:W-:-:S03]  /*5b30*/  ISETP.GT.U32.AND P2, PT, R0, R112, PT ;  /* 0x000000700000720c */ /* 0x000fc60003f44070 */
[----:B------:R-:W-:Y:S01]  /*5b40*/  @!P3 IMAD.IADD R110, R110, 0x1, -R0 ;  /* 0x000000016e6eb824 */ /* 0x000fe200078e0a00 */
[----:B------:R-:W-:Y:S01]  /*5b50*/  ISETP.GT.U32.AND P3, PT, R0, R109, PT ;  /* 0x0000006d0000720c */ /* 0x000fe20003f64070 */
[----:B------:R-:W-:-:S03]  /*5b60*/  IMAD.MOV R4, RZ, RZ, -R4 ;  /* 0x000000ffff047224 */ /* 0x000fc600078e0a04 */
[C---:B------:R-:W-:Y:S01]  /*5b70*/  ISETP.GT.U32.AND P6, PT, R0.reuse, R110, PT ;  /* 0x0000006e0000720c */ /* 0x040fe20003fc4070 */
[----:B------:R-:W-:Y:S02]  /*5b80*/  IMAD R114, R0, R4, R5 ;  /* 0x0000000400727224 */ /* 0x000fe400078e0205 */
[----:B------:R-:W-:Y:S02]  /*5b90*/  @!P5 IMAD.IADD R111, R111, 0x1, -R0 ;  /* 0x000000016f6fd824 */ /* 0x000fe400078e0a00 */
[----:B------:R-:W-:Y:S01]  /*5ba0*/  IMAD.HI.U32 R4, R2, R115, RZ ;  /* 0x0000007302047227 */ /* 0x000fe200078e00ff */
[----:B------:R-:W-:-:S03]  /*5bb0*/  ISETP.GT.U32.AND P5, PT, R0, R114, PT ;  /* 0x000000720000720c */ /* 0x000fc60003fa4070 */
[----:B------:R-:W-:Y:S01]  /*5bc0*/  @!P3 IMAD.IADD R109, R109, 0x1, -R0 ;  /* 0x000000016d6db824 */ /* 0x000fe200078e0a00 */
[----:B------:R-:W-:Y:S01]  /*5bd0*/  ISETP.GT.U32.AND P3, PT, R0, R113, PT ;  /* 0x000000710000720c */ /* 0x000fe20003f64070 */
[----:B------:R-:W-:Y:S02]  /*5be0*/  IMAD.MOV R4, RZ, RZ, -R4 ;  /* 0x000000ffff047224 */ /* 0x000fe400078e0a04 */
[----:B------:R-:W-:Y:S01]  /*5bf0*/  @!P6 IMAD.IADD R110, R110, 0x1, -R0 ;  /* 0x000000016e6ee824 */ /* 0x000fe200078e0a00 */
[----:B------:R-:W-:Y:S01]  /*5c00*/  ISETP.GE.AND P6, PT, R10, RZ, PT ;  /* 0x000000ff0a00720c */ /* 0x000fe20003fc6270 */
[----:B------:R-:W-:Y:S01]  /*5c10*/  IMAD R115, R0, R4, R115 ;  /* 0x0000000400737224 */ /* 0x000fe200078e0273 */
[----:B------:R-:W-:Y:S01]  /*5c20*/  LOP3.LUT R10, R3, 0xe2, RZ, 0xfc, !PT ;  /* 0x000000e2030a7812 */ /* 0x000fe200078efcff */
[----:B------:R-:W-:-:S03]  /*5c30*/  IMAD.HI.U32 R5, R2, R11, RZ ;  /* 0x0000000b02057227 */ /* 0x000fc600078e00ff */
[----:B------:R-:W-:Y:S01]  /*5c40*/  IABS R117, R10 ;  /* 0x0000000a00757213 */ /* 0x000fe20000000000 */
[--C-:B------:R-:W-:Y:S02]  /*5c50*/  @!P5 IMAD.IADD R114, R114, 0x1, -R0.reuse ;  /* 0x000000017272d824 */ /* 0x100fe400078e0a00 */
[----:B------:R-:W-:Y:S01]  /*5c60*/  @!P3 IMAD.IADD R113, R113, 0x1, -R0 ;  /* 0x000000017171b824 */ /* 0x000fe200078e0a00 */
[----:B------:R-:W-:Y:S01]  /*5c70*/  ISETP.GE.AND P3, PT, R12, RZ, PT ;  /* 0x000000ff0c00720c */ /* 0x000fe20003f66270 */
[----:B------:R-:W-:Y:S01]  /*5c80*/  IMAD.HI.U32 R4, R2, R117, RZ ;  /* 0x0000007502047227 */ /* 0x000fe200078e00ff */
[C---:B------:R-:W-:Y:S02]  /*5c90*/  ISETP.GT.U32.AND P5, PT, R0.reuse, R114, PT ;  /* 0x000000720000720c */ /* 0x040fe40003fa4070 */
[----:B------:R-:W-:Y:S01]  /*5ca0*/  LOP3.LUT R12, R3, 0xe6, RZ, 0xfc, !PT ;  /* 0x000000e6030c7812 */ /* 0x000fe200078efcff */
[----:B------:R-:W-:Y:S02]  /*5cb0*/  IMAD.MOV R4, RZ, RZ, -R4 ;  /* 0x000000ffff047224 */ /* 0x000fe400078e0a04 */
[----:B------:R-:W-:Y:S01]  /*5cc0*/  @!P0 IMAD.MOV R109, RZ, RZ, -R109 ;  /* 0x000000ffff6d8224 */ /* 0x000fe200078e0a6d */
[C---:B------:R-:W-:Y:S01]  /*5cd0*/  ISETP.GT.U32.AND P0, PT, R0.reuse, R113, PT ;  /* 0x000000710000720c */ /* 0x040fe20003f04070 */
[----:B------:R-:W-:-:S02]  /*5ce0*/  IMAD R117, R0, R4, R117 ;  /* 0x0000000400757224 */ /* 0x000fc400078e0275 */
[----:B------:R-:W-:Y:S02]  /*5cf0*/  IMAD.MOV R5, RZ, RZ, -R5 ;  /* 0x000000ffff057224 */ /* 0x000fe400078e0a05 */
[--C-:B------:R-:W-:Y:S01]  /*5d00*/  @!P2 IMAD.IADD R112, R112, 0x1, -R0.reuse ;  /* 0x000000017070a824 */ /* 0x100fe200078e0a00 */
[----:B------:R-:W-:Y:S01]  /*5d10*/  ISETP.GE.AND P2, PT, R6, RZ, PT ;  /* 0x000000ff0600720c */ /* 0x000fe20003f46270 */
[----:B------:R-:W-:Y:S01]  /*5d20*/  @!P5 IMAD.IADD R114, R114, 0x1, -R0 ;  /* 0x000000017272d824 */ /* 0x000fe200078e0a00 */
[C---:B------:R-:W-:Y:S01]  /*5d30*/  ISETP.GT.U32.AND P5, PT, R0.reuse, R117, PT ;  /* 0x000000750000720c */ /* 0x040fe20003fa4070 */
[C---:B------:R-:W-:Y:S01]  /*5d40*/  IMAD R116, R0.reuse, R5, R11 ;  /* 0x0000000500747224 */ /* 0x040fe200078e020b */
[----:B------:R-:W-:Y:S01]  /*5d50*/  LOP3.LUT R6, R3, 0xe4, RZ, 0xfc, !PT ;  /* 0x000000e403067812 */ /* 0x000fe200078efcff */
[----:B------:R-:W-:Y:S02]  /*5d60*/  @!P6 IMAD.MOV R112, RZ, RZ, -R112 ;  /* 0x000000ffff70e224 */ /* 0x000fe400078e0a70 */
[----:B------:R-:W-:Y:S01]  /*5d70*/  @!P4 IMAD.MOV R110, RZ, RZ, -R110 ;  /* 0x000000ffff6ec224 */ /* 0x000fe200078e0a6e */
[----:B------:R-:W-:Y:S01]  /*5d80*/  IABS R5, R6 ;  /* 0x0000000600057213 */ /* 0x000fe20000000000 */
[----:B------:R-:W-:Y:S01]  /*5d90*/  @!P0 IMAD.IADD R113, R113, 0x1, -R0 ;  /* 0x0000000171718824 */ /* 0x000fe200078e0a00 */
[C---:B------:R-:W-:Y:S01]  /*5da0*/  ISETP.GT.U32.AND P6, PT, R0.reuse, R116, PT ;  /* 0x000000740000720c */ /* 0x040fe20003fc4070 */
[----:B------:R-:W-:Y:S01]  /*5db0*/  @!P1 IMAD.MOV R111, RZ, RZ, -R111 ;  /* 0x000000ffff6f9224 */ /* 0x000fe200078e0a6f */
[----:B------:R-:W-:Y:S01]  /*5dc0*/  ISETP.GT.U32.AND P4, PT, R0, R115, PT ;  /* 0x000000730000720c */ /* 0x000fe20003f84070 */
[----:B------:R-:W-:Y:S01]  /*5dd0*/  IMAD.HI.U32 R4, R2, R5, RZ ;  /* 0x0000000502047227 */ /* 0x000fe200078e00ff */
[----:B------:R-:W-:-:S02]  /*5de0*/  ISETP.GE.AND P0, PT, R119, RZ, PT ;  /* 0x000000ff7700720c */ /* 0x000fc40003f06270 */
[----:B------:R-:W-:Y:S01]  /*5df0*/  IABS R119, R12 ;  /* 0x0000000c00777213 */ /* 0x000fe20000000000 */
[----:B------:R-:W-:Y:S01]  /*5e00*/  @!P5 IMAD.IADD R117, R117, 0x1, -R0 ;  /* 0x000000017575d824 */ /* 0x000fe200078e0a00 */
[----:B------:R-:W-:Y:S01]  /*5e10*/  ISETP.GE.AND P1, PT, R118, RZ, PT ;  /* 0x000000ff7600720c */ /* 0x000fe20003f26270 */
[----:B------:R-:W-:Y:S02]  /*5e20*/  IMAD.MOV R118, RZ, RZ, -R4 ;  /* 0x000000ffff767224 */ /* 0x000fe400078e0a04 */
[----:B------:R-:W-:Y:S01]  /*5e30*/  IMAD.HI.U32 R4, R2, R119, RZ ;  /* 0x0000007702047227 */ /* 0x000fe200078e00ff */
[----:B------:R-:W-:-:S03]  /*5e40*/  ISETP.GT.U32.AND P5, PT, R0, R117, PT ;  /* 0x000000750000720c */ /* 0x000fc60003fa4070 */
[----:B------:R-:W-:Y:S02]  /*5e50*/  @!P6 IMAD.IADD R116, R116, 0x1, -R0 ;  /* 0x000000017474e824 */ /* 0x000fe400078e0a00 */
[----:B------:R-:W-:Y:S02]  /*5e60*/  IMAD.MOV R4, RZ, RZ, -R4 ;  /* 0x000000ffff047224 */ /* 0x000fe400078e0a04 */
[--C-:B------:R-:W-:Y:S01]  /*5e70*/  @!P4 IMAD.IADD R115, R115, 0x1, -R0.reuse ;  /* 0x000000017373c824 */ /* 0x100fe200078e0a00 */
[----:B------:R-:W-:Y:S01]  /*5e80*/  ISETP.GE.AND P4, PT, R10, RZ, PT ;  /* 0x000000ff0a00720c */ /* 0x000fe20003f86270 */
[----:B------:R-:W-:Y:S01]  /*5e90*/  @!P2 IMAD.MOV R113, RZ, RZ, -R113 ;  /* 0x000000ffff71a224 */ /* 0x000fe200078e0a71 */
[C---:B------:R-:W-:Y:S01]  /*5ea0*/  ISETP.GT.U32.AND P2, PT, R0.reuse, R116, PT ;  /* 0x000000740000720c */ /* 0x040fe20003f44070 */
[C---:B------:R-:W-:Y:S01]  /*5eb0*/  IMAD R119, R0.reuse, R4, R119 ;  /* 0x0000000400777224 */ /* 0x040fe200078e0277 */
[C---:B------:R-:W-:Y:S01]  /*5ec0*/  ISETP.GT.U32.AND P6, PT, R0.reuse, R115, PT ;  /* 0x000000730000720c */ /* 0x040fe20003fc4070 */
[----:B------:R-:W-:Y:S01]  /*5ed0*/  @!P5 IMAD.IADD R117, R117, 0x1, -R0 ;  /* 0x000000017575d824 */ /* 0x000fe200078e0a00 */
[----:B------:R-:W-:Y:S01]  /*5ee0*/  LOP3.LUT R10, R3, 0xe8, RZ, 0xfc, !PT ;  /* 0x000000e8030a7812 */ /* 0x000fe200078efcff */
[C---:B------:R-:W-:Y:S01]  /*5ef0*/  IMAD R118, R0.reuse, R118, R5 ;  /* 0x0000007600767224 */ /* 0x040fe200078e0205 */
[----:B------:R-:W-:Y:S01]  /*5f00*/  ISETP.GT.U32.AND P5, PT, R0, R119, PT ;  /* 0x000000770000720c */ /* 0x000fe20003fa4070 */
[----:B------:R-:W-:Y:S01]  /*5f10*/  IMAD.HI.U32 R5, R2, R121, RZ ;  /* 0x0000007902057227 */ /* 0x000fe200078e00ff */
[----:B------:R-:W-:-:S03]  /*5f20*/  IABS R11, R10 ;  /* 0x0000000a000b7213 */ /* 0x000fc60000000000 */
[----:B------:R-:W-:Y:S02]  /*5f30*/  IMAD.MOV R5, RZ, RZ, -R5 ;  /* 0x000000ffff057224 */ /* 0x000fe400078e0a05 */
[----:B------:R-:W-:Y:S01]  /*5f40*/  @!P2 IMAD.IADD R116, R116, 0x1, -R0 ;  /* 0x000000017474a824 */ /* 0x000fe200078e0a00 */
[----:B------:R-:W-:Y:S01]  /*5f50*/  ISETP.GE.AND P2, PT, R6, RZ, PT ;  /* 0x000000ff0600720c */ /* 0x000fe20003f46270 */
[----:B------:R-:W-:Y:S01]  /*5f60*/  IMAD.HI.U32 R4, R2, R11, RZ ;  /* 0x0000000b02047227 */ /* 0x000fe200078e00ff */
[----:B------:R-:W-:-:S03]  /*5f70*/  LOP3.LUT R6, R3, 0xec, RZ, 0xfc, !PT ;  /* 0x000000ec03067812 */ /* 0x000fc600078efcff */
[--C-:B------:R-:W-:Y:S01]  /*5f80*/  @!P6 IMAD.IADD R115, R115, 0x1, -R0.reuse ;  /* 0x000000017373e824 */ /* 0x100fe200078e0a00 */
[C---:B------:R-:W-:Y:S01]  /*5f90*/  ISETP.GT.U32.AND P6, PT, R0.reuse, R118, PT ;  /* 0x000000760000720c */ /* 0x040fe20003fc4070 */
[----:B------:R-:W-:Y:S01]  /*5fa0*/  @!P5 IMAD.IADD R119, R119, 0x1, -R0 ;  /* 0x000000017777d824 */ /* 0x000fe200078e0a00 */
[----:B------:R-:W-:Y:S01]  /*5fb0*/  IABS R123, R6 ;  /* 0x00000006007b7213 */ /* 0x000fe20000000000 */
[----:B------:R-:W-:Y:S02]  /*5fc0*/  IMAD.MOV R4, RZ, RZ, -R4 ;  /* 0x000000ffff047224 */ /* 0x000fe400078e0a04 */
[----:B------:R-:W-:Y:S01]  /*5fd0*/  @!P3 IMAD.MOV R114, RZ, RZ, -R114 ;  /* 0x000000ffff72b224 */ /* 0x000fe200078e0a72 */
[C---:B------:R-:W-:Y:S01]  /*5fe0*/  ISETP.GT.U32.AND P5, PT, R0.reuse, R119, PT ;  /* 0x000000770000720c */ /* 0x040fe20003fa4070 */
[----:B------:R-:W-:Y:S02]  /*5ff0*/  IMAD R120, R0, R4, R11 ;  /* 0x0000000400787224 */ /* 0x000fe400078e020b */
[----:B------:R-:W-:-:S04]  /*6000*/  IMAD.HI.U32 R4, R2, R123, RZ ;  /* 0x0000007b02047227 */ /* 0x000fc800078e00ff */
[----:B------:R-:W-:Y:S02]  /*6010*/  IMAD.MOV R4, RZ, RZ, -R4 ;  /* 0x000000ffff047224 */ /* 0x000fe400078e0a04 */
[--C-:B------:R-:W-:Y:S01]  /*6020*/  @!P6 IMAD.IADD R118, R118, 0x1, -R0.reuse ;  /* 0x000000017676e824 */ /* 0x100fe200078e0a00 */
[----:B------:R-:W-:Y:S01]  /*6030*/  ISETP.GE.AND P6, PT, R12, RZ, PT ;  /* 0x000000ff0c00720c */ /* 0x000fe20003fc6270 */
[C---:B------:R-:W-:Y:S01]  /*6040*/  IMAD R122, R0.reuse, R4, R123 ;  /* 0x00000004007a7224 */ /* 0x040fe200078e027b */
[----:B------:R-:W-:Y:S01]  /*6050*/  LOP3.LUT R12, R3, 0xee, RZ, 0xfc, !PT ;  /* 0x000000ee030c7812 */ /* 0x000fe200078efcff */
[----:B------:R-:W-:Y:S01]  /*6060*/  @!P1 IMAD.MOV R115, RZ, RZ, -R115 ;  /* 0x000000ffff739224 */ /* 0x000fe200078e0a73 */
[C---:B------:R-:W-:Y:S01]  /*6070*/  ISETP.GT.U32.AND P3, PT, R0.reuse, R118, PT ;  /* 0x000000760000720c */ /* 0x040fe20003f64070 */
[----:B------:R-:W-:Y:S01]  /*6080*/  @!P5 IMAD.IADD R119, R119, 0x1, -R0 ;  /* 0x000000017777d824 */ /* 0x000fe200078e0a00 */
[C---:B------:R-:W-:Y:S01]  /*6090*/  ISETP.GT.U32.AND P1, PT, R0.reuse, R120, PT ;  /* 0x000000780000720c */ /* 0x040fe20003f24070 */
[C---:B------:R-:W-:Y:S01]  /*60a0*/  IMAD R121, R0.reuse, R5, R121 ;  /* 0x0000000500797224 */ /* 0x040fe200078e0279 */
[----:B------:R-:W-:Y:S01]  /*60b0*/  ISETP.GT.U32.AND P5, PT, R0, R122, PT ;  /* 0x0000007a0000720c */ /* 0x000fe20003fa4070 */
[----:B------:R-:W-:Y:S01]  /*60c0*/  @!P0 IMAD.MOV R116, RZ, RZ, -R116 ;  /* 0x000000ffff748224 */ /* 0x000fe200078e0a74 */
[----:B------:R-:W-:Y:S01]  /*60d0*/  IABS R5, R12 ;  /* 0x0000000c00057213 */ /* 0x000fe20000000000 */
[----:B------:R-:W-:Y:S01]  /*60e0*/  @!P4 IMAD.MOV R117, RZ, RZ, -R117 ;  /* 0x000000ffff75c224 */ /* 0x000fe200078e0a75 */
[----:B------:R-:W-:Y:S01]  /*60f0*/  ISETP.GE.AND P0, PT, R10, RZ, PT ;  /* 0x000000ff0a00720c */ /* 0x000fe20003f06270 */
[----:B------:R-:W-:Y:S01]  /*6100*/  @!P6 IMAD.MOV R119, RZ, RZ, -R119 ;  /* 0x000000ffff77e224 */ /* 0x000fe200078e0a77 */
[----:B------:R-:W-:Y:S01]  /*6110*/  ISETP.GT.U32.AND P4, PT, R0, R121, PT ;  /* 0x000000790000720c */ /* 0x000fe20003f84070 */
[----:B------:R-:W-:Y:S01]  /*6120*/  IMAD.MOV.U32 R123, RZ, RZ, R5 ;  /* 0x000000ffff7b7224 */ /* 0x000fe200078e0005 */
[----:B------:R-:W-:Y:S01]  /*6130*/  LOP3.LUT R10, R3, 0xf0, RZ, 0xfc, !PT ;  /* 0x000000f0030a7812 */ /* 0x000fe200078efcff */
[----:B------:R-:W-:Y:S01]  /*6140*/  @!P3 IMAD.IADD R118, R118, 0x1, -R0 ;  /* 0x000000017676b824 */ /* 0x000fe200078e0a00 */
[----:B------:R-:W-:Y:S01]  /*6150*/  ISETP.GE.AND P3, PT, R124, RZ, PT ;  /* 0x000000ff7c00720c */ /* 0x000fe20003f66270 */
[----:B------:R-:W-:Y:S01]  /*6160*/  IMAD.HI.U32 R4, R2, R123, RZ ;  /* 0x0000007b02047227 */ /* 0x000fe200078e00ff */
[----:B------:R-:W-:-:S02]  /*6170*/  IABS R5, R10 ;  /* 0x0000000a00057213 */ /* 0x000fc40000000000 */
[----:B------:R-:W-:Y:S01]  /*6180*/  ISETP.GE.AND P6, PT, R12, RZ, PT ;  /* 0x000000ff0c00720c */ /* 0x000fe20003fc6270 */
[--C-:B------:R-:W-:Y:S01]  /*6190*/  @!P1 IMAD.IADD R120, R120, 0x1, -R0.reuse ;  /* 0x0000000178789824 */ /* 0x100fe200078e0a00 */
[----:B------:R-:W-:Y:S01]  /*61a0*/  ISETP.GE.AND P1, PT, R6, RZ, PT ;  /* 0x000000ff0600720c */ /* 0x000fe20003f26270 */
[----:B------:R-:W-:Y:S01]  /*61b0*/  @!P5 IMAD.IADD R122, R122, 0x1, -R0 ;  /* 0x000000017a7ad824 */ /* 0x000fe200078e0a00 */
[C---:B------:R-:W-:Y:S01]  /*61c0*/  LOP3.LUT R6, R3.reuse, 0xf2, RZ, 0xfc, !PT ;  /* 0x000000f203067812 */ /* 0x040fe200078efcff */
[----:B------:R-:W-:Y:S01]  /*61d0*/  IMAD.MOV R4, RZ, RZ, -R4 ;  /* 0x000000ffff047224 */ /* 0x000fe200078e0a04 */
[----:B------:R-:W-:Y:S01]  /*61e0*/  LOP3.LUT R12, R3, 0xf6, RZ, 0xfc, !PT ;  /* 0x000000f6030c7812 */ /* 0x000fe200078efcff */
[----:B------:R-:W-:Y:S01]  /*61f0*/  @!P2 IMAD.MOV R118, RZ, RZ, -R118 ;  /* 0x000000ffff76a224 */ /* 0x000fe200078e0a76 */
[C---:B------:R-:W-:Y:S01]  /*6200*/  ISETP.GT.U32.AND P2, PT, R0.reuse, R120, PT ;  /* 0x000000780000720c */ /* 0x040fe20003f44070 */
[C---:B------:R-:W-:Y:S01]  /*6210*/  IMAD R123, R0.reuse, R4, R123 ;  /* 0x00000004007b7224 */ /* 0x040fe200078e027b */
[----:B------:R-:W-:Y:S01]  /*6220*/  ISETP.GT.U32.AND P5, PT, R0, R122, PT ;  /* 0x0000007a0000720c */ /* 0x000fe20003fa4070 */
[----:B------:R-:W-:Y:S01]  /*6230*/  IMAD.HI.U32 R4, R2, R5, RZ ;  /* 0x0000000502047227 */ /* 0x000fe200078e00ff */
[----:B------:R-:W-:-:S02]  /*6240*/  IABS R125, R6 ;  /* 0x00000006007d7213 */ /* 0x000fc40000000000 */
[----:B------:R-:W-:Y:S01]  /*6250*/  IABS R127, R12 ;  /* 0x0000000c007f7213 */ /* 0x000fe20000000000 */
[----:B------:R-:W-:Y:S02]  /*6260*/  @!P4 IMAD.IADD R121, R121, 0x1, -R0 ;  /* 0x000000017979c824 */ /* 0x000fe400078e0a00 */
[----:B------:R-:W-:-:S03]  /*6270*/  IMAD.MOV R4, RZ, RZ, -R4 ;  /* 0x000000ffff047224 */ /* 0x000fc600078e0a04 */
[C---:B------:R-:W-:Y:S01]  /*6280*/  ISETP.GT.U32.AND P4, PT, R0.reuse, R121, PT ;  /* 0x000000790000720c */ /* 0x040fe20003f84070 */
[----:B------:R-:W-:Y:S02]  /*6290*/  IMAD R124, R0, R4, R5 ;  /* 0x00000004007c7224 */ /* 0x000fe400078e0205 */
[--C-:B------:R-:W-:Y:S01]  /*62a0*/  @!P2 IMAD.IADD R120, R120, 0x1, -R0.reuse ;  /* 0x000000017878a824 */ /* 0x100fe200078e0a00 */
[----:B------:R-:W-:Y:S01]  /*62b0*/  ISETP.GT.U32.AND P2, PT, R0, R123, PT ;  /* 0x0000007b0000720c */ /* 0x000fe20003f44070 */
[----:B------:R-:W-:Y:S01]  /*62c0*/  @!P5 IMAD.IADD R122, R122, 0x1, -R0 ;  /* 0x000000017a7ad824 */ /* 0x000fe200078e0a00 */
[----:B------:R-:W-:Y:S01]  /*62d0*/  ISETP.GT.U32.AND P5, PT, R0, R124, PT ;  /* 0x0000007c0000720c */ /* 0x000fe20003fa4070 */
[----:B------:R-:W-:-:S04]  /*62e0*/  IMAD.HI.U32 R4, R2, R125, RZ ;  /* 0x0000007d02047227 */ /* 0x000fc800078e00ff */
[----:B------:R-:W-:Y:S02]  /*62f0*/  IMAD.MOV R4, RZ, RZ, -R4 ;  /* 0x000000ffff047224 */ /* 0x000fe400078e0a04 */
[----:B------:R-:W-:Y:S01]  /*6300*/  @!P4 IMAD.IADD R121, R121, 0x1, -R0 ;  /* 0x000000017979c824 */ /* 0x000fe200078e0a00 */
[----:B------:R-:W-:Y:S01]  /*6310*/  ISETP.GE.AND P4, PT, R10, RZ, PT ;  /* 0x000000ff0a00720c */ /* 0x000fe20003f86270 */
[----:B------:R-:W-:Y:S01]  /*6320*/  @!P0 IMAD.MOV R120, RZ, RZ, -R120 ;  /* 0x000000ffff788224 */ /* 0x000fe200078e0a78 */
[----:B------:R-:W-:Y:S01]  /*6330*/  LOP3.LUT R10, R3, 0xf4, RZ, 0xfc, !PT ;  /* 0x000000f4030a7812 */ /* 0x000fe200078efcff */
[--C-:B------:R-:W-:Y:S01]  /*6340*/  @!P2 IMAD.IADD R123, R123, 0x1, -R0.reuse ;  /* 0x000000017b7ba824 */ /* 0x100fe200078e0a00 */
[----:B------:R-:W-:Y:S01]  /*6350*/  @!P3 IADD3 R121, -R121, RZ, RZ ;  /* 0x000000ff7979b210 */ /* 0x000fe20007ffe1ff */
[----:B------:R-:W-:Y:S01]  /*6360*/  @!P5 IMAD.IADD R124, R124, 0x1, -R0 ;  /* 0x000000017c7cd824 */ /* 0x000fe200078e0a00 */
[----:B------:R-:W-:Y:S01]  /*6370*/  IABS R11, R10 ;  /* 0x0000000a000b7213 */ /* 0x000fe20000000000 */
[C---:B------:R-:W-:Y:S01]  /*6380*/  IMAD R125, R0.reuse, R4, R125 ;  /* 0x00000004007d7224 */ /* 0x040fe200078e027d */
[----:B------:R-:W-:Y:S01]  /*6390*/  ISETP.GT.U32.AND P0, PT, R0, R123, PT ;  /* 0x0000007b0000720c */ /* 0x000fe20003f04070 */
[----:B------:R-:W-:Y:S01]  /*63a0*/  IMAD.HI.U32 R5, R2, R127, RZ ;  /* 0x0000007f02057227 */ /* 0x000fe200078e00ff */
[----:B------:R-:W-:-:S02]  /*63b0*/  ISETP.GT.U32.AND P5, PT, R0, R124, PT ;  /* 0x0000007c0000720c */ /* 0x000fc40003fa4070 */
[----:B------:R-:W-:Y:S01]  /*63c0*/  ISETP.GT.U32.AND P3, PT, R0, R125, PT ;  /* 0x0000007d0000720c */ /* 0x000fe20003f64070 */
[----:B------:R-:W-:Y:S01]  /*63d0*/  IMAD.HI.U32 R4, R2, R11, RZ ;  /* 0x0000000b02047227 */ /* 0x000fe200078e00ff */
[----:B------:R-:W-:Y:S02]  /*63e0*/  ISETP.GE.AND P2, PT, R6, RZ, PT ;  /* 0x000000ff0600720c */ /* 0x000fe40003f46270 */
[----:B------:R-:W-:Y:S01]  /*63f0*/  LOP3.LUT R6, R3, 0xf8, RZ, 0xfc, !PT ;  /* 0x000000f803067812 */ /* 0x000fe200078efcff */
[----:B------:R-:W-:Y:S02]  /*6400*/  IMAD.MOV R4, RZ, RZ, -R4 ;  /* 0x000000ffff047224 */ /* 0x000fe400078e0a04 */
[----:B------:R-:W-:Y:S02]  /*6410*/  IMAD.MOV R5, RZ, RZ, -R5 ;  /* 0x000000ffff057224 */ /* 0x000fe400078e0a05 */
[----:B------:R-:W-:Y:S01]  /*6420*/  IMAD R126, R0, R4, R11 ;  /* 0x00000004007e7224 */ /* 0x000fe200078e020b */
[----:B------:R-:W-:Y:S01]  /*6430*/  IABS R11, R6 ;  /* 0x00000006000b7213 */ /* 0x000fe20000000000 */
[--C-:B------:R-:W-:Y:S01]  /*6440*/  @!P0 IMAD.IADD R123, R123, 0x1, -R0.reuse ;  /* 0x000000017b7b8824 */ /* 0x100fe200078e0a00 */
[----:B------:R-:W-:Y:S01]  /*6450*/  ISETP.GE.AND P0, PT, R12, RZ, PT ;  /* 0x000000ff0c00720c */ /* 0x000fe20003f06270 */
[----:B------:R-:W-:Y:S01]  /*6460*/  IMAD R127, R0, R5, R127 ;  /* 0x00000005007f7224 */ /* 0x000fe200078e027f */
[----:B------:R-:W-:Y:S01]  /*6470*/  LOP3.LUT R5, R3, 0xfa, RZ, 0xfc, !PT ;  /* 0x000000fa03057812 */ /* 0x000fe200078efcff */
[--C-:B------:R-:W-:Y:S01]  /*6480*/  @!P5 IMAD.IADD R124, R124, 0x1, -R0.reuse ;  /* 0x000000017c7cd824 */ /* 0x100fe200078e0a00 */
[C---:B------:R-:W-:Y:S01]  /*6490*/  ISETP.GT.U32.AND P5, PT, R0.reuse, R126, PT ;  /* 0x0000007e0000720c */ /* 0x040fe20003fa4070 */
[----:B------:R-:W-:Y:S01]  /*64a0*/  @!P6 IMAD.MOV R123, RZ, RZ, -R123 ;  /* 0x000000ffff7be224 */ /* 0x000fe200078e0a7b */
[----:B------:R-:W-:Y:S01]  /*64b0*/  ISETP.GT.U32.AND P6, PT, R0, R127, PT ;  /* 0x0000007f0000720c */ /* 0x000fe20003fc4070 */
[----:B------:R-:W-:Y:S01]  /*64c0*/  @!P3 IMAD.IADD R125, R125, 0x1, -R0 ;  /* 0x000000017d7db824 */ /* 0x000fe200078e0a00 */
[----:B------:R-:W-:Y:S01]  /*64d0*/  IABS R129, R5 ;  /* 0x0000000500817213 */ /* 0x000fe20000000000 */
[----:B------:R-:W-:Y:S01]  /*64e0*/  @!P1 IMAD.MOV R122, RZ, RZ, -R122 ;  /* 0x000000ffff7a9224 */ /* 0x000fe200078e0a7a */
[----:B------:R-:W-:Y:S01]  /*64f0*/  ISETP.GE.AND P1, PT, R10, RZ, PT ;  /* 0x000000ff0a00720c */ /* 0x000fe20003f26270 */
[----:B------:R-:W-:Y:S01]  /*6500*/  IMAD.HI.U32 R4, R2, R11, RZ ;  /* 0x0000000b02047227 */ /* 0x000fe200078e00ff */
[----:B------:R-:W-:-:S02]  /*6510*/  ISETP.GT.U32.AND P3, PT, R0, R125, PT ;  /* 0x0000007d0000720c */ /* 0x000fc40003f64070 */
[C---:B------:R-:W-:Y:S01]  /*6520*/  LOP3.LUT R10, R3.reuse, 0xfc, RZ, 0xfc, !PT ;  /* 0x000000fc030a7812 */ /* 0x040fe200078efcff */
[----:B------:R-:W-:Y:S01]  /*6530*/  IMAD.MOV R128, RZ, RZ, -R4 ;  /* 0x000000ffff807224 */ /* 0x000fe200078e0a04 */
[----:B------:R-:W-:Y:S01]  /*6540*/  LOP3.LUT R12, R3, 0x102, RZ, 0xfc, !PT ;  /* 0x00000102030c7812 */ /* 0x000fe200078efcff */
[--C-:B------:R-:W-:Y:S01]  /*6550*/  @!P5 IMAD.IADD R126, R126, 0x1, -R0.reuse ;  /* 0x000000017e7ed824 */ /* 0x100fe200078e0a00 */
[----:B------:R-:W-:Y:S01]  /*6560*/  IABS R131, R10 ;  /* 0x0000000a00837213 */ /* 0x000fe20000000000 */
[--C-:B------:R-:W-:Y:S01]  /*6570*/  @!P6 IMAD.IADD R127, R127, 0x1, -R0.reuse ;  /* 0x000000017f7fe824 */ /* 0x100fe200078e0a00 */
[----:B------:R-:W-:Y:S01]  /*6580*/  IABS R133, R12 ;  /* 0x0000000c00857213 */ /* 0x000fe20000000000 */
[----:B------:R-:W-:Y:S01]  /*6590*/  IMAD.HI.U32 R4, R2, R129, RZ ;  /* 0x0000008102047227 */ /* 0x000fe200078e00ff */
[C---:B------:R-:W-:Y:S02]  /*65a0*/  ISETP.GT.U32.AND P5, PT, R0.reuse, R126, PT ;  /* 0x0000007e0000720c */ /* 0x040fe40003fa4070 */
[----:B------:R-:W-:Y:S01]  /*65b0*/  ISETP.GT.U32.AND P6, PT, R0, R127, PT ;  /* 0x0000007f0000720c */ /* 0x000fe20003fc4070 */
[----:B------:R-:W-:Y:S01]  /*65c0*/  @!P3 IMAD.IADD R125, R125, 0x1, -R0 ;  /* 0x000000017d7db824 */ /* 0x000fe200078e0a00 */
[----:B------:R-:W-:Y:S01]  /*65d0*/  ISETP.GE.AND P3, PT, R5, RZ, PT ;  /* 0x000000ff0500720c */ /* 0x000fe20003f66270 */
[----:B------:R-:W-:-:S04]  /*65e0*/  IMAD.HI.U32 R5, R2, R131, RZ ;  /* 0x0000008302057227 */ /* 0x000fc800078e00ff */
[----:B------:R-:W-:Y:S02]  /*65f0*/  IMAD.MOV R4, RZ, RZ, -R4 ;  /* 0x000000ffff047224 */ /* 0x000fe400078e0a04 */
[----:B------:R-:W-:Y:S02]  /*6600*/  IMAD.MOV R5, RZ, RZ, -R5 ;  /* 0x000000ffff057224 */ /* 0x000fe400078e0a05 */
[--C-:B------:R-:W-:Y:S02]  /*6610*/  @!P5 IMAD.IADD R126, R126, 0x1, -R0.reuse ;  /* 0x000000017e7ed824 */ /* 0x100fe400078e0a00 */
[C---:B------:R-:W-:Y:S01]  /*6620*/  IMAD R129, R0.reuse, R4, R129 ;  /* 0x0000000400817224 */ /* 0x040fe200078e0281 */
[----:B------:R-:W-:Y:S01]  /*6630*/  LOP3.LUT R4, R3, 0xfe, RZ, 0xfc, !PT ;  /* 0x000000fe03047812 */ /* 0x000fe200078efcff */
[C---:B------:R-:W-:Y:S02]  /*6640*/  IMAD R130, R0.reuse, R5, R131 ;  /* 0x0000000500827224 */ /* 0x040fe400078e0283 */
[----:B------:R-:W-:Y:S01]  /*6650*/  @!P6 IMAD.IADD R127, R127, 0x1, -R0 ;  /* 0x000000017f7fe824 */ /* 0x000fe200078e0a00 */
[----:B------:R-:W-:Y:S01]  /*6660*/  IABS R131, R4 ;  /* 0x0000000400837213 */ /* 0x000fe20000000000 */
[----:B------:R-:W-:Y:S01]  /*6670*/  @!P1 IMAD.MOV R126, RZ, RZ, -R126 ;  /* 0x000000ffff7e9224 */ /* 0x000fe200078e0a7e */
[C---:B------:R-:W-:Y:S01]  /*6680*/  ISETP.GT.U32.AND P1, PT, R0.reuse, R129, PT ;  /* 0x000000810000720c */ /* 0x040fe20003f24070 */
[----:B------:R-:W-:Y:S01]  /*6690*/  IMAD R128, R0, R128, R11 ;  /* 0x0000008000807224 */ /* 0x000fe200078e020b */
[----:B------:R-:W-:Y:S01]  /*66a0*/  ISETP.GE.AND P6, PT, R4, RZ, PT ;  /* 0x000000ff0400720c */ /* 0x000fe20003fc6270 */
[----:B------:R-:W-:Y:S01]  /*66b0*/  @!P0 IMAD.MOV R127, RZ, RZ, -R127 ;  /* 0x000000ffff7f8224 */ /* 0x000fe200078e0a7f */
[----:B------:R-:W-:Y:S01]  /*66c0*/  ISETP.GT.U32.AND P0, PT, R0, R130, PT ;  /* 0x000000820000720c */ /* 0x000fe20003f04070 */
[----:B------:R-:W-:Y:S01]  /*66d0*/  @!P2 IMAD.MOV R125, RZ, RZ, -R125 ;  /* 0x000000ffff7da224 */ /* 0x000fe200078e0a7d */
[----:B------:R-:W-:Y:S01]  /*66e0*/  ISETP.GE.AND P2, PT, R10, RZ, PT ;  /* 0x000000ff0a00720c */ /* 0x000fe20003f46270 */
[----:B------:R-:W-:Y:S01]  /*66f0*/  IMAD.HI.U32 R4, R2, R131, RZ ;  /* 0x0000008302047227 */ /* 0x000fe200078e00ff */
[----:B------:R-:W-:-:S02]  /*6700*/  ISETP.GT.U32.AND P5, PT, R0, R128, PT ;  /* 0x000000800000720c */ /* 0x000fc40003fa4070 */
[----:B------:R-:W-:Y:S01]  /*6710*/  LOP3.LUT R10, R3, 0x100, RZ, 0xfc, !PT ;  /* 0x00000100030a7812 */ /* 0x000fe200078efcff */
[----:B------:R-:W-:Y:S01]  /*6720*/  @!P4 IMAD.MOV R124, RZ, RZ, -R124 ;  /* 0x000000ffff7cc224 */ /* 0x000fe200078e0a7c */
[----:B------:R-:W-:Y:S01]  /*6730*/  ISETP.GE.AND P4, PT, R6, RZ, PT ;  /* 0x000000ff0600720c */ /* 0x000fe20003f86270 */
[----:B------:R-:W-:Y:S01]  /*6740*/  @!P1 IMAD.IADD R129, R129, 0x1, -R0 ;  /* 0x0000000181819824 */ /* 0x000fe200078e0a00 */
[----:B------:R-:W-:Y:S01]  /*6750*/  IABS R11, R10 ;  /* 0x0000000a000b7213 */ /* 0x000fe20000000000 */
[----:B------:R-:W-:Y:S02]  /*6760*/  IMAD.MOV R6, RZ, RZ, -R4 ;  /* 0x000000ffff067224 */ /* 0x000fe400078e0a04 */
[----:B------:R-:W-:Y:S01]  /*6770*/  @!P0 IMAD.IADD R130, R130, 0x1, -R0 ;  /* 0x0000000182828824 */ /* 0x000fe200078e0a00 */
[----:B------:R-:W-:Y:S01]  /*6780*/  ISETP.GT.U32.AND P1, PT, R0, R129, PT ;  /* 0x000000810000720c */ /* 0x000fe20003f24070 */
[----:B------:R-:W-:-:S03]  /*6790*/  IMAD.HI.U32 R5, R2, R11, RZ ;  /* 0x0000000b02057227 */ /* 0x000fc600078e00ff */
[----:B------:R-:W-:Y:S01]  /*67a0*/  ISETP.GT.U32.AND P0, PT, R0, R130, PT ;  /* 0x000000820000720c */ /* 0x000fe20003f04070 */
[----:B------:R-:W-:Y:S02]  /*67b0*/  @!P5 IMAD.IADD R128, R128, 0x1, -R0 ;  /* 0x000000018080d824 */ /* 0x000fe400078e0a00 */
[----:B------:R-:W-:Y:S02]  /*67c0*/  IMAD.MOV R5, RZ, RZ, -R5 ;  /* 0x000000ffff057224 */ /* 0x000fe400078e0a05 */
[C---:B------:R-:W-:Y:S01]  /*67d0*/  IMAD R131, R0.reuse, R6, R131 ;  /* 0x0000000600837224 */ /* 0x040fe200078e0283 */
[C---:B------:R-:W-:Y:S01]  /*67e0*/  ISETP.GT.U32.AND P5, PT, R0.reuse, R128, PT ;  /* 0x000000800000720c */ /* 0x040fe20003fa4070 */
[----:B------:R-:W-:Y:S01]  /*67f0*/  IMAD R132, R0, R5, R11 ;  /* 0x0000000500847224 */ /* 0x000fe200078e020b */
[----:B------:R-:W-:Y:S01]  /*6800*/  LOP3.LUT R6, R3, 0x106, RZ, 0xfc, !PT ;  /* 0x0000010603067812 */ /* 0x000fe200078efcff */
[----:B------:R-:W-:-:S04]  /*6810*/  IMAD.HI.U32 R5, R2, R135, RZ ;  /* 0x0000008702057227 */ /* 0x000fc800078e00ff */
[----:B------:R-:W-:Y:S02]  /*6820*/  IMAD.MOV R5, RZ, RZ, -R5 ;  /* 0x000000ffff057224 */ /* 0x000fe400078e0a05 */
[--C-:B------:R-:W-:Y:S01]  /*6830*/  @!P1 IMAD.IADD R129, R129, 0x1, -R0.reuse ;  /* 0x0000000181819824 */ /* 0x100fe200078e0a00 */
[C---:B------:R-:W-:Y:S01]  /*6840*/  ISETP.GT.U32.AND P1, PT, R0.reuse, R131, PT ;  /* 0x000000830000720c */ /* 0x040fe20003f24070 */
[----:B------:R-:W-:Y:S01]  /*6850*/  IMAD R134, R0, R5, R135 ;  /* 0x0000000500867224 */ /* 0x000fe200078e0287 */
[----:B------:R-:W-:Y:S01]  /*6860*/  IABS R135, R6 ;  /* 0x0000000600877213 */ /* 0x000fe20000000000 */
[--C-:B------:R-:W-:Y:S02]  /*6870*/  @!P0 IMAD.IADD R130, R130, 0x1, -R0.reuse ;  /* 0x0000000182828824 */ /* 0x100fe400078e0a00 */
[----:B------:R-:W-:Y:S01]  /*6880*/  @!P5 IMAD.IADD R128, R128, 0x1, -R0 ;  /* 0x000000018080d824 */ /* 0x000fe200078e0a00 */
[----:B------:R-:W-:Y:S01]  /*6890*/  ISETP.GE.AND P5, PT, R10, RZ, PT ;  /* 0x000000ff0a00720c */ /* 0x000fe20003fa6270 */
[----:B------:R-:W-:Y:S01]  /*68a0*/  @!P2 IMAD.MOV R130, RZ, RZ, -R130 ;  /* 0x000000ffff82a224 */ /* 0x000fe200078e0a82 */
[----:B------:R-:W-:Y:S01]  /*68b0*/  ISETP.GT.U32.AND P2, PT, R0, R134, PT ;  /* 0x000000860000720c */ /* 0x000fe20003f44070 */
[----:B------:R-:W-:Y:S01]  /*68c0*/  IMAD.HI.U32 R4, R2, R133, RZ ;  /* 0x0000008502047227 */ /* 0x000fe200078e00ff */
[----:B------:R-:W-:-:S03]  /*68d0*/  LOP3.LUT R10, R3, 0x108, RZ, 0xfc, !PT ;  /* 0x00000108030a7812 */ /* 0x000fc600078efcff */
[----:B------:R-:W-:Y:S01]  /*68e0*/  @!P4 IMAD.MOV R128, RZ, RZ, -R128 ;  /* 0x000000ffff80c224 */ /* 0x000fe200078e0a80 */
[C---:B------:R-:W-:Y:S01]  /*68f0*/  ISETP.GT.U32.AND P4, PT, R0.reuse, R132, PT ;  /* 0x000000840000720c */ /* 0x040fe20003f84070 */
[----:B------:R-:W-:Y:S01]  /*6900*/  IMAD.MOV R4, RZ, RZ, -R4 ;  /* 0x000000ffff047224 */ /* 0x000fe200078e0a04 */
[----:B------:R-:W-:Y:S01]  /*6910*/  IABS R11, R10 ;  /* 0x0000000a000b7213 */ /* 0x000fe20000000000 */
[--C-:B------:R-:W-:Y:S02]  /*6920*/  @!P1 IMAD.IADD R131, R131, 0x1, -R0.reuse ;  /* 0x0000000183839824 */ /* 0x100fe400078e0a00 */
[----:B------:R-:W-:Y:S02]  /*6930*/  IMAD R133, R0, R4, R133 ;  /* 0x0000000400857224 */ /* 0x000fe400078e0285 */
[----:B------:R-:W-:Y:S01]  /*6940*/  IMAD.HI.U32 R4, R2, R135, RZ ;  /* 0x0000008702047227 */ /* 0x000fe200078e00ff */
[C---:B------:R-:W-:Y:S02]  /*6950*/  ISETP.GT.U32.AND P1, PT, R0.reuse, R131, PT ;  /* 0x000000830000720c */ /* 0x040fe40003f24070 */
[----:B------:R-:W-:Y:S01]  /*6960*/  ISETP.GT.U32.AND P0, PT, R0, R133, PT ;  /* 0x000000850000720c */ /* 0x000fe20003f04070 */
[----:B------:R-:W-:-:S02]  /*6970*/  @!P2 IMAD.IADD R134, R134, 0x1, -R0 ;  /* 0x000000018686a824 */ /* 0x000fc400078e0a00 */
[----:B------:R-:W-:Y:S02]  /*6980*/  IMAD.MOV R4, RZ, RZ, -R4 ;  /* 0x000000ffff047224 */ /* 0x000fe400078e0a04 */
[----:B------:R-:W-:Y:S01]  /*6990*/  @!P4 IMAD.IADD R132, R132, 0x1, -R0 ;  /* 0x000000018484c824 */ /* 0x000fe200078e0a00 */
[C---:B------:R-:W-:Y:S01]  /*69a0*/  ISETP.GT.U32.AND P2, PT, R0.reuse, R134, PT ;  /* 0x000000860000720c */ /* 0x040fe20003f44070 */
[----:B------:R-:W-:Y:S02]  /*69b0*/  IMAD R135, R0, R4, R135 ;  /* 0x0000000400877224 */ /* 0x000fe400078e0287 */
[----:B------:R-:W-:Y:S01]  /*69c0*/  IMAD.HI.U32 R4, R2, R11, RZ ;  /* 0x0000000b02047227 */ /* 0x000fe200078e00ff */
[----:B------:R-:W-:-:S03]  /*69d0*/  ISETP.GT.U32.AND P4, PT, R0, R132, PT ;  /* 0x000000840000720c */ /* 0x000fc60003f84070 */
[----:B------:R-:W-:Y:S02]  /*69e0*/  IMAD.MOV R4, RZ, RZ, -R4 ;  /* 0x000000ffff047224 */ /* 0x000fe400078e0a04 */
[--C-:B------:R-:W-:Y:S01]  /*69f0*/  @!P1 IMAD.IADD R131, R131, 0x1, -R0.reuse ;  /* 0x0000000183839824 */ /* 0x100fe200078e0a00 */
[----:B------:R-:W-:Y:S01]  /*6a00*/  ISETP.GE.AND P1, PT, R136, RZ, PT ;  /* 0x000000ff8800720c */ /* 0x000fe20003f26270 */
[--C-:B------:R-:W-:Y:S02]  /*6a10*/  @!P0 IMAD.IADD R133, R133, 0x1, -R0.reuse ;  /* 0x0000000185858824 */ /* 0x100fe400078e0a00 */
[----:B------:R-:W-:Y:S01]  /*6a20*/  IMAD R136, R0, R4, R11 ;  /* 0x0000000400887224 */ /* 0x000fe200078e020b */
[C---:B------:R-:W-:Y:S01]  /*6a30*/  LOP3.LUT R4, R3.reuse, 0x10c, RZ, 0xfc, !PT ;  /* 0x0000010c03047812 */ /* 0x040fe200078efcff */
[----:B------:R-:W-:Y:S01]  /*6a40*/  @!P3 IMAD.MOV R129, RZ, RZ, -R129 ;  /* 0x000000ffff81b224 */ /* 0x000fe200078e0a81 */
[----:B------:R-:W-:Y:S01]  /*6a50*/  ISETP.GE.AND P3, PT, R12, RZ, PT ;  /* 0x000000ff0c00720c */ /* 0x000fe20003f66270 */
[--C-:B------:R-:W-:Y:S01]  /*6a60*/  @!P2 IMAD.IADD R134, R134, 0x1, -R0.reuse ;  /* 0x000000018686a824 */ /* 0x100fe200078e0a00 */
[----:B------:R-:W-:Y:S01]  /*6a70*/  LOP3.LUT R12, R3, 0x10a, RZ, 0xfc, !PT ;  /* 0x0000010a030c7812 */ /* 0x000fe200078efcff */
[----:B------:R-:W-:Y:S01]  /*6a80*/  @!P4 IMAD.IADD R132, R132, 0x1, -R0 ;  /* 0x000000018484c824 */ /* 0x000fe200078e0a00 */
[C---:B------:R-:W-:Y:S01]  /*6a90*/  ISETP.GT.U32.AND P0, PT, R0.reuse, R133, PT ;  /* 0x000000850000720c */ /* 0x040fe20003f04070 */
[----:B------:R-:W-:Y:S01]  /*6aa0*/  @!P6 IMAD.MOV R131, RZ, RZ, -R131 ;  /* 0x000000ffff83e224 */ /* 0x000fe200078e0a83 */
[C---:B------:R-:W-:Y:S01]  /*6ab0*/  ISETP.GT.U32.AND P2, PT, R0.reuse, R136, PT ;  /* 0x000000880000720c */ /* 0x040fe20003f44070 */
[----:B------:R-:W-:Y:S01]  /*6ac0*/  @!P1 IMAD.MOV R134, RZ, RZ, -R134 ;  /* 0x000000ffff869224 */ /* 0x000fe200078e0a86 */
[----:B------:R-:W-:Y:S01]  /*6ad0*/  IABS R137, R12 ;  /* 0x0000000c00897213 */ /* 0x000fe20000000000 */
[----:B------:R-:W-:Y:S01]  /*6ae0*/  @!P5 IMAD.MOV R132, RZ, RZ, -R132 ;  /* 0x000000ffff84d224 */ /* 0x000fe200078e0a84 */
[----:B------:R-:W-:-:S02]  /*6af0*/  ISETP.GT.U32.AND P4, PT, R0, R135, PT ;  /* 0x000000870000720c */ /* 0x000fc40003f84070 */
[----:B------:R-:W-:Y:S01]  /*6b00*/  IABS R11, R4 ;  /* 0x00000004000b7213 */ /* 0x000fe20000000000 */
[----:B------:R-:W-:Y:S01]  /*6b10*/  IMAD.HI.U32 R5, R2, R137, RZ ;  /* 0x0000008902057227 */ /* 0x000fe200078e00ff */
[----:B------:R-:W-:Y:S02]  /*6b20*/  ISETP.GE.AND P6, PT, R6, RZ, PT ;  /* 0x000000ff0600720c */ /* 0x000fe40003fc6270 */
[----:B------:R-:W-:Y:S01]  /*6b30*/  LOP3.LUT R6, R3, 0x110, RZ, 0xfc, !PT ;  /* 0x0000011003067812 */ /* 0x000fe200078efcff */
[----:B------:R-:W-:Y:S01]  /*6b40*/  IMAD.MOV R5, RZ, RZ, -R5 ;  /* 0x000000ffff057224 */ /* 0x000fe200078e0a05 */
[----:B------:R-:W-:Y:S01]  /*6b50*/  ISETP.GE.AND P5, PT, R10, RZ, PT ;  /* 0x000000ff0a00720c */ /* 0x000fe20003fa6270 */
[--C-:B------:R-:W-:Y:S01]  /*6b60*/  @!P0 IMAD.IADD R133, R133, 0x1, -R0.reuse ;  /* 0x0000000185858824 */ /* 0x100fe200078e0a00 */
[----:B------:R-:W-:Y:S01]  /*6b70*/  IABS R141, R6 ;  /* 0x00000006008d7213 */ /* 0x000fe20000000000 */
[--C-:B------:R-:W-:Y:S01]  /*6b80*/  @!P2 IMAD.IADD R136, R136, 0x1, -R0.reuse ;  /* 0x000000018888a824 */ /* 0x100fe200078e0a00 */
[----:B------:R-:W-:Y:S01]  /*6b90*/  LOP3.LUT R10, R3, 0x112, RZ, 0xfc, !PT ;  /* 0x00000112030a7812 */ /* 0x000fe200078efcff */
[----:B------:R-:W-:Y:S01]  /*6ba0*/  @!P4 IMAD.IADD R135, R135, 0x1, -R0 ;  /* 0x000000018787c824 */ /* 0x000fe200078e0a00 */
[----:B------:R-:W-:Y:S01]  /*6bb0*/  ISETP.GE.AND P0, PT, R12, RZ, PT ;  /* 0x000000ff0c00720c */ /* 0x000fe20003f06270 */
[----:B------:R-:W-:Y:S01]  /*6bc0*/  IMAD R137, R0, R5, R137 ;  /* 0x0000000500897224 */ /* 0x000fe200078e0289 */
[----:B------:R-:W-:Y:S01]  /*6bd0*/  LOP3.LUT R5, R3, 0x10e, RZ, 0xfc, !PT ;  /* 0x0000010e03057812 */ /* 0x000fe200078efcff */
[----:B------:R-:W-:Y:S01]  /*6be0*/  @!P3 IMAD.MOV R133, RZ, RZ, -R133 ;  /* 0x000000ffff85b224 */ /* 0x000fe200078e0a85 */
[----:B------:R-:W-:Y:S01]  /*6bf0*/  ISETP.GE.AND P3, PT, R4, RZ, PT ;  /* 0x000000ff0400720c */ /* 0x000fe20003f66270 */
[----:B------:R-:W-:Y:S01]  /*6c00*/  IMAD.HI.U32 R4, R2, R11, RZ ;  /* 0x0000000b02047227 */ /* 0x000fe200078e00ff */
[----:B------:R-:W-:-:S02]  /*6c10*/  ISETP.GT.U32.AND P2, PT, R0, R136, PT ;  /* 0x000000880000720c */ /* 0x000fc40003f44070 */
[C---:B------:R-:W-:Y:S01]  /*6c20*/  ISETP.GT.U32.AND P4, PT, R0.reuse, R135, PT ;  /* 0x000000870000720c */ /* 0x040fe20003f84070 */
[----:B------:R-:W-:Y:S01]  /*6c30*/  IMAD.MOV R4, RZ, RZ, -R4 ;  /* 0x000000ffff047224 */ /* 0x000fe200078e0a04 */
[----:B------:R-:W-:Y:S02]  /*6c40*/  IABS R139, R5 ;  /* 0x00000005008b7213 */ /* 0x000fe40000000000 */
[----:B------:R-:W-:Y:S01]  /*6c50*/  ISETP.GE.AND P1, PT, R5, RZ, PT ;  /* 0x000000ff0500720c */ /* 0x000fe20003f26270 */
[----:B------:R-:W-:Y:S01]  /*6c60*/  IMAD R138, R0, R4, R11 ;  /* 0x00000004008a7224 */ /* 0x000fe200078e020b */
[----:B------:R-:W-:Y:S01]  /*6c70*/  IABS R143, R10 ;  /* 0x0000000a008f7213 */ /* 0x000fe20000000000 */
[----:B------:R-:W-:Y:S01]  /*6c80*/  IMAD.HI.U32 R5, R2, R139, RZ ;  /* 0x0000008b02057227 */ /* 0x000fe200078e00ff */
[----:B------:R-:W-:-:S03]  /*6c90*/  LOP3.LUT R12, R3, 0x114, RZ, 0xfc, !PT ;  /* 0x00000114030c7812 */ /* 0x000fc600078efcff */
[----:B------:R-:W-:Y:S01]  /*6ca0*/  IMAD.MOV R5, RZ, RZ, -R5 ;  /* 0x000000ffff057224 */ /* 0x000fe200078e0a05 */
[----:B------:R-:W-:Y:S01]  /*6cb0*/  IABS R11, R12 ;  /* 0x0000000c000b7213 */ /* 0x000fe20000000000 */
[--C-:B------:R-:W-:Y:S01]  /*6cc0*/  @!P2 IMAD.IADD R136, R136, 0x1, -R0.reuse ;  /* 0x000000018888a824 */ /* 0x100fe200078e0a00 */
[C---:B------:R-:W-:Y:S01]  /*6cd0*/  ISETP.GT.U32.AND P2, PT, R0.reuse, R138, PT ;  /* 0x0000008a0000720c */ /* 0x040fe20003f44070 */
[----:B------:R-:W-:Y:S01]  /*6ce0*/  @!P4 IMAD.IADD R135, R135, 0x1, -R0 ;  /* 0x000000018787c824 */ /* 0x000fe200078e0a00 */
[C---:B------:R-:W-:Y:S01]  /*6cf0*/  ISETP.GT.U32.AND P4, PT, R0.reuse, R137, PT ;  /* 0x000000890000720c */ /* 0x040fe20003f84070 */
[----:B------:R-:W-:Y:S02]  /*6d00*/  IMAD R139, R0, R5, R139 ;  /* 0x00000005008b7224 */ /* 0x000fe400078e028b */
[----:B------:R-:W-:Y:S02]  /*6d10*/  @!P6 IMAD.MOV R135, RZ, RZ, -R135 ;  /* 0x000000ffff87e224 */ /* 0x000fe400078e0a87 */
[----:B------:R-:W-:Y:S01]  /*6d20*/  IMAD.HI.U32 R4, R2, R141, RZ ;  /* 0x0000008d02047227 */ /* 0x000fe200078e00ff */
[----:B------:R-:W-:-:S03]  /*6d30*/  ISETP.GT.U32.AND P6, PT, R0, R139, PT ;  /* 0x0000008b0000720c */ /* 0x000fc60003fc4070 */
[----:B------:R-:W-:Y:S02]  /*6d40*/  IMAD.MOV R4, RZ, RZ, -R4 ;  /* 0x000000ffff047224 */ /* 0x000fe400078e0a04 */
[--C-:B------:R-:W-:Y:S02]  /*6d50*/  @!P2 IMAD.IADD R138, R138, 0x1, -R0.reuse ;  /* 0x000000018a8aa824 */ /* 0x100fe400078e0a00 */
[--C-:B------:R-:W-:Y:S02]  /*6d60*/  @!P4 IMAD.IADD R137, R137, 0x1, -R0.reuse ;  /* 0x000000018989c824 */ /* 0x100fe400078e0a00 */
[----:B------:R-:W-:Y:S01]  /*6d70*/  IMAD.HI.U32 R5, R2, R143, RZ ;  /* 0x0000008f02057227 */ /* 0x000fe200078e00ff */
[C---:B------:R-:W-:Y:S02]  /*6d80*/  ISETP.GT.U32.AND P2, PT, R0.reuse, R138, PT ;  /* 0x0000008a0000720c */ /* 0x040fe40003f44070 */
[----:B------:R-:W-:Y:S01]  /*6d90*/  ISETP.GT.U32.AND P4, PT, R0, R137, PT ;  /* 0x000000890000720c */ /* 0x000fe20003f84070 */
[----:B------:R-:W-:-:S02]  /*6da0*/  @!P6 IMAD.IADD R139, R139, 0x1, -R0 ;  /* 0x000000018b8be824 */ /* 0x000fc400078e0a00 */
[C---:B------:R-:W-:Y:S02]  /*6db0*/  IMAD R140, R0.reuse, R4, R141 ;  /* 0x00000004008c7224 */ /* 0x040fe400078e028d */
[----:B------:R-:W-:Y:S01]  /*6dc0*/  IMAD.MOV R5, RZ, RZ, -R5 ;  /* 0x000000ffff057224 */ /* 0x000fe200078e0a05 */
[----:B------:R-:W-:Y:S01]  /*6dd0*/  ISETP.GT.U32.AND P6, PT, R0, R139, PT ;  /* 0x0000008b0000720c */ /* 0x000fe20003fc4070 */
[----:B------:R-:W-:-:S04]  /*6de0*/  IMAD.HI.U32 R4, R2, R11, RZ ;  /* 0x0000000b02047227 */ /* 0x000fc800078e00ff */
[----:B------:R-:W-:Y:S01]  /*6df0*/  @!P2 IMAD.IADD R138, R138, 0x1, -R0 ;  /* 0x000000018a8aa824 */ /* 0x000fe200078e0a00 */
[C---:B------:R-:W-:Y:S01]  /*6e00*/  ISETP.GT.U32.AND P2, PT, R0.reuse, R140, PT ;  /* 0x0000008c0000720c */ /* 0x040fe20003f44070 */
[----:B------:R-:W-:Y:S01]  /*6e10*/  IMAD R141, R0, R5, R143 ;  /* 0x00000005008d7224 */ /* 0x000fe200078e028f */
[----:B------:R-:W-:Y:S01]  /*6e20*/  IABS R143, R148 ;  /* 0x00000094008f7213 */ /* 0x000fe20000000000 */
[----:B------:R-:W-:Y:S02]  /*6e30*/  IMAD.MOV R142, RZ, RZ, -R4 ;  /* 0x000000ffff8e7224 */ /* 0x000fe400078e0a04 */
[--C-:B------:R-:W-:Y:S01]  /*6e40*/  @!P4 IMAD.IADD R137, R137, 0x1, -R0.reuse ;  /* 0x000000018989c824 */ /* 0x100fe200078e0a00 */
[----:B------:R-:W-:Y:S01]  /*6e50*/  ISETP.GE.AND P4, PT, R10, RZ, PT ;  /* 0x000000ff0a00720c */ /* 0x000fe20003f86270 */
[----:B------:R-:W-:Y:S01]  /*6e60*/  @!P6 IMAD.IADD R139, R139, 0x1, -R0 ;  /* 0x000000018b8be824 */ /* 0x000fe200078e0a00 */
[----:B------:R-:W-:Y:S01]  /*6e70*/  ISETP.GT.U32.AND P6, PT, R0, R141, PT ;  /* 0x0000008d0000720c */ /* 0x000fe20003fc4070 */
[----:B------:R-:W-:-:S04]  /*6e80*/  IMAD.HI.U32 R4, R2, R143, RZ ;  /* 0x0000008f02047227 */ /* 0x000fc800078e00ff */
[----:B------:R-:W-:Y:S02]  /*6e90*/  IMAD R142, R0, R142, R11 ;  /* 0x0000008e008e7224 */ /* 0x000fe400078e020b */
[----:B------:R-:W-:Y:S02]  /*6ea0*/  IMAD.MOV R10, RZ, RZ, -R4 ;  /* 0x000000ffff0a7224 */ /* 0x000fe400078e0a04 */
[--C-:B------:R-:W-:Y:S01]  /*6eb0*/  @!P2 IMAD.IADD R140, R140, 0x1, -R0.reuse ;  /* 0x000000018c8ca824 */ /* 0x100fe200078e0a00 */
[C---:B------:R-:W-:Y:S01]  /*6ec0*/  ISETP.GT.U32.AND P2, PT, R0.reuse, R142, PT ;  /* 0x0000008e0000720c */ /* 0x040fe20003f44070 */
[C---:B------:R-:W-:Y:S01]  /*6ed0*/  IMAD R143, R0.reuse, R10, R143 ;  /* 0x0000000a008f7224 */ /* 0x040fe200078e028f */
[----:B------:R-:W-:Y:S01]  /*6ee0*/  LOP3.LUT R10, R3, 0x120, RZ, 0xfc, !PT ;  /* 0x00000120030a7812 */ /* 0x000fe200078efcff */
[----:B------:R-:W-:Y:S02]  /*6ef0*/  @!P6 IMAD.IADD R141, R141, 0x1, -R0 ;  /* 0x000000018d8de824 */ /* 0x000fe400078e0a00 */
[----:B------:R-:W-:Y:S01]  /*6f00*/  @!P5 IMAD.MOV R136, RZ, RZ, -R136 ;  /* 0x000000ffff88d224 */ /* 0x000fe200078e0a88 */
[----:B------:R-:W-:Y:S01]  /*6f10*/  ISETP.GT.U32.AND P6, PT, R0, R143, PT ;  /* 0x0000008f0000720c */ /* 0x000fe20003fc4070 */
[----:B------:R-:W-:Y:S01]  /*6f20*/  @!P3 IMAD.MOV R138, RZ, RZ, -R138 ;  /* 0x000000ffff8ab224 */ /* 0x000fe200078e0a8a */
[----:B------:R-:W-:Y:S01]  /*6f30*/  ISETP.GE.AND P5, PT, R6, RZ, PT ;  /* 0x000000ff0600720c */ /* 0x000fe20003fa6270 */
[----:B------:R-:W-:Y:S01]  /*6f40*/  IMAD.HI.U32 R5, R2, R145, RZ ;  /* 0x0000009102057227 */ /* 0x000fe200078e00ff */
[----:B------:R-:W-:-:S03]  /*6f50*/  IABS R11, R10 ;  /* 0x0000000a000b7213 */ /* 0x000fc60000000000 */
[----:B------:R-:W-:Y:S01]  /*6f60*/  @!P2 IMAD.IADD R142, R142, 0x1, -R0 ;  /* 0x000000018e8ea824 */ /* 0x000fe200078e0a00 */
[----:B------:R-:W-:Y:S01]  /*6f70*/  ISETP.GT.U32.AND P2, PT, R0, R140, PT ;  /* 0x0000008c0000720c */ /* 0x000fe20003f44070 */
[----:B------:R-:W-:-:S03]  /*6f80*/  IMAD.HI.U32 R6, R2, R147, RZ ;  /* 0x0000009302067227 */ /* 0x000fc600078e00ff */
[----:B------:R-:W-:Y:S01]  /*6f90*/  ISETP.GT.U32.AND P3, PT, R0, R142, PT ;  /* 0x0000008e0000720c */ /* 0x000fe20003f64070 */
[----:B------:R-:W-:-:S04]  /*6fa0*/  IMAD.HI.U32 R4, R2, R149, RZ ;  /* 0x0000009502047227 */ /* 0x000fc800078e00ff */
[----:B------:R-:W-:Y:S01]  /*6fb0*/  @!P0 IMAD.MOV R137, RZ, RZ, -R137 ;  /* 0x000000ffff898224 */ /* 0x000fe200078e0a89 */
[C---:B------:R-:W-:Y:S01]  /*6fc0*/  ISETP.GT.U32.AND P0, PT, R0.reuse, R141, PT ;  /* 0x0000008d0000720c */ /* 0x040fe20003f04070 */
[----:B------:R-:W-:Y:S02]  /*6fd0*/  @!P6 IMAD.IADD R143, R143, 0x1, -R0 ;  /* 0x000000018f8fe824 */ /* 0x000fe400078e0a00 */
[----:B------:R-:W-:Y:S02]  /*6fe0*/  IMAD.MOV R5, RZ, RZ, -R5 ;  /* 0x000000ffff057224 */ /* 0x000fe400078e0a05 */
[----:B------:R-:W-:Y:S01]  /*6ff0*/  IMAD.MOV R6, RZ, RZ, -R6 ;  /* 0x000000ffff067224 */ /* 0x000fe200078e0a06 */
[C---:B------:R-:W-:Y:S01]  /*7000*/  ISETP.GT.U32.AND P6, PT, R0.reuse, R143, PT ;  /* 0x0000008f0000720c */ /* 0x040fe20003fc4070 */
[----:B------:R-:W-:Y:S02]  /*7010*/  IMAD.MOV R4, RZ, RZ, -R4 ;  /* 0x000000ffff047224 */ /* 0x000fe400078e0a04 */
[----:B------:R-:W-:-:S02]  /*7020*/  IMAD R144, R0, R5, R145 ;  /* 0x0000000500907224 */ /* 0x000fc400078e0291 */
[C---:B------:R-:W-:Y:S01]  /*7030*/  IMAD R145, R0.reuse, R6, R147 ;  /* 0x0000000600917224 */ /* 0x040fe200078e0293 */
[----:B------:R-:W-:Y:S01]  /*7040*/  LOP3.LUT R6, R3, 0x11e, RZ, 0xfc, !PT ;  /* 0x0000011e03067812 */ /* 0x000fe200078efcff */
[----:B------:R-:W-:Y:S02]  /*7050*/  IMAD R146, R0, R4, R149 ;  /* 0x0000000400927224 */ /* 0x000fe400078e0295 */
[----:B------:R-:W-:Y:S01]  /*7060*/  @!P1 IMAD.MOV R139, RZ, RZ, -R139 ;  /* 0x000000ffff8b9224 */ /* 0x000fe200078e0a8b */
[----:B------:R-:W-:Y:S01]  /*7070*/  IABS R147, R6 ;  /* 0x0000000600937213 */ /* 0x000fe20000000000 */
[--C-:B------:R-:W-:Y:S01]  /*7080*/  @!P3 IMAD.IADD R142, R142, 0x1, -R0.reuse ;  /* 0x000000018e8eb824 */ /* 0x100fe200078e0a00 */
[C---:B------:R-:W-:Y:S01]  /*7090*/  ISETP.GT.U32.AND P1, PT, R0.reuse, R144, PT ;  /* 0x000000900000720c */ /* 0x040fe20003f24070 */
[----:B------:R-:W-:Y:S01]  /*70a0*/  @!P0 IMAD.IADD R141, R141, 0x1, -R0 ;  /* 0x000000018d8d8824 */ /* 0x000fe200078e0a00 */
[----:B------:R-:W-:Y:S01]  /*70b0*/  ISETP.GT.U32.AND P3, PT, R0, R146, PT ;  /* 0x000000920000720c */ /* 0x000fe20003f64070 */
[----:B------:R-:W-:Y:S01]  /*70c0*/  IMAD.HI.U32 R4, R2, R147, RZ ;  /* 0x0000009302047227 */ /* 0x000fe200078e00ff */
[----:B------:R-:W-:-:S02]  /*70d0*/  ISETP.GE.AND P0, PT, R12, RZ, PT ;  /* 0x000000ff0c00720c */ /* 0x000fc40003f06270 */
[----:B------:R-:W-:Y:S01]  /*70e0*/  LOP3.LUT R12, R3, 0x124, RZ, 0xfc, !PT ;  /* 0x00000124030c7812 */ /* 0x000fe200078efcff */
[----:B------:R-:W-:-:S04]  /*70f0*/  IMAD.HI.U32 R5, R2, R11, RZ ;  /* 0x0000000b02057227 */ /* 0x000fc800078e00ff */
[--C-:B------:R-:W-:Y:S01]  /*7100*/  @!P2 IMAD.IADD R140, R140, 0x1, -R0.reuse ;  /* 0x000000018c8ca824 */ /* 0x100fe200078e0a00 */
[----:B------:R-:W-:Y:S01]  /*7110*/  ISETP.GT.U32.AND P2, PT, R0, R145, PT ;  /* 0x000000910000720c */ /* 0x000fe20003f44070 */
[----:B------:R-:W-:Y:S01]  /*7120*/  @!P6 IMAD.IADD R143, R143, 0x1, -R0 ;  /* 0x000000018f8fe824 */ /* 0x000fe200078e0a00 */
[----:B------:R-:W-:Y:S01]  /*7130*/  ISETP.GE.AND P6, PT, R148, RZ, PT ;  /* 0x000000ff9400720c */ /* 0x000fe20003fc6270 */
[----:B------:R-:W-:Y:S02]  /*7140*/  IMAD.MOV R4, RZ, RZ, -R4 ;  /* 0x000000ffff047224 */ /* 0x000fe400078e0a04 */
[----:B------:R-:W-:Y:S02]  /*7150*/  IMAD.MOV R5, RZ, RZ, -R5 ;  /* 0x000000ffff057224 */ /* 0x000fe400078e0a05 */
[----:B------:R-:W-:Y:S01]  /*7160*/  @!P1 IMAD.IADD R144, R144, 0x1, -R0 ;  /* 0x0000000190909824 */ /* 0x000fe200078e0a00 */
[----:B------:R-:W-:Y:S01]  /*7170*/  ISETP.GE.AND P1, PT, R150, RZ, PT ;  /* 0x000000ff9600720c */ /* 0x000fe20003f26270 */
[----:B------:R-:W-:-:S02]  /*7180*/  IMAD R147, R0, R4, R147 ;  /* 0x0000000400937224 */ /* 0x000fc400078e0293 */
[----:B------:R-:W-:Y:S01]  /*7190*/  IMAD R148, R0, R5, R11 ;  /* 0x0000000500947224 */ /* 0x000fe200078e020b */
[----:B------:R-:W-:Y:S01]  /*71a0*/  LOP3.LUT R5, R3, 0x122, RZ, 0xfc, !PT ;  /* 0x0000012203057812 */ /* 0x000fe200078efcff */
[----:B------:R-:W-:Y:S01]  /*71b0*/  @!P3 IMAD.IADD R146, R146, 0x1, -R0 ;  /* 0x000000019292b824 */ /* 0x000fe200078e0a00 */
[C---:B------:R-:W-:Y:S01]  /*71c0*/  ISETP.GT.U32.AND P3, PT, R0.reuse, R144, PT ;  /* 0x000000900000720c */ /* 0x040fe20003f64070 */
[----:B------:R-:W-:Y:S01]  /*71d0*/  @!P4 IMAD.MOV R141, RZ, RZ, -R141 ;  /* 0x000000ffff8dc224 */ /* 0x000fe200078e0a8d */
[----:B------:R-:W-:Y:S01]  /*71e0*/  IABS R149, R5 ;  /* 0x0000000500957213 */ /* 0x000fe20000000000 */
[----:B------:R-:W-:Y:S01]  /*71f0*/  @!P0 IMAD.MOV R142, RZ, RZ, -R142 ;  /* 0x000000ffff8e8224 */ /* 0x000fe200078e0a8e */
[C---:B------:R-:W-:Y:S01]  /*7200*/  ISETP.GT.U32.AND P4, PT, R0.reuse, R146, PT ;  /* 0x000000920000720c */ /* 0x040fe20003f84070 */
[----:B------:R-:W-:Y:S01]  /*7210*/  @!P2 IMAD.IADD R145, R145, 0x1, -R0 ;  /* 0x000000019191a824 */ /* 0x000fe200078e0a00 */
[----:B------:R-:W-:Y:S01]  /*7220*/  ISETP.GT.U32.AND P0, PT, R0, R147, PT ;  /* 0x000000930000720c */ /* 0x000fe20003f04070 */
[----:B------:R-:W-:Y:S01]  /*7230*/  @!P6 IMAD.MOV R143, RZ, RZ, -R143 ;  /* 0x000000ffff8fe224 */ /* 0x000fe200078e0a8f */
[----:B------:R-:W-:Y:S01]  /*7240*/  ISETP.GE.AND P6, PT, R152, RZ, PT ;  /* 0x000000ff9800720c */ /* 0x000fe20003fc6270 */
[----:B------:R-:W-:Y:S01]  /*7250*/  IMAD.HI.U32 R4, R2, R149, RZ ;  /* 0x0000009502047227 */ /* 0x000fe200078e00ff */
[----:B------:R-:W-:-:S02]  /*7260*/  ISETP.GE.AND P2, PT, R151, RZ, PT ;  /* 0x000000ff9700720c */ /* 0x000fc40003f46270 */
[----:B------:R-:W-:Y:S01]  /*7270*/  IABS R11, R12 ;  /* 0x0000000c000b7213 */ /* 0x000fe20000000000 */
[----:B------:R-:W-:Y:S01]  /*7280*/  @!P5 IMAD.MOV R140, RZ, RZ, -R140 ;  /* 0x000000ffff8cd224 */ /* 0x000fe200078e0a8c */
[----:B------:R-:W-:Y:S01]  /*7290*/  ISETP.GT.U32.AND P5, PT, R0, R145, PT ;  /* 0x000000910000720c */ /* 0x000fe20003fa4070 */
[----:B------:R-:W-:Y:S02]  /*72a0*/  IMAD.MOV R4, RZ, RZ, -R4 ;  /* 0x000000ffff047224 */ /* 0x000fe400078e0a04 */
[--C-:B------:R-:W-:Y:S01]  /*72b0*/  @!P3 IMAD.IADD R144, R144, 0x1, -R0.reuse ;  /* 0x000000019090b824 */ /* 0x100fe200078e0a00 */
[----:B------:R-:W-:Y:S01]  /*72c0*/  ISETP.GT.U32.AND P3, PT, R0, R148, PT ;  /* 0x000000940000720c */ /* 0x000fe20003f64070 */
        /* <DEDUP_REMOVED lines=9> */
[----:B------:R-:W-:Y:S01]  /*7360*/  ISETP.GT.U32.AND P6, PT, R0, R149, PT ;  /* 0x000000950000720c */ /* 0x000fe20003fc4070 */
[--C-:B------:R-:W-:Y:S01]  /*7370*/  @!P5 IMAD.IADD R145, R145, 0x1, -R0.reuse ;  /* 0x000000019191d824 */ /* 0x100fe200078e0a00 */
[----:B------:R-:W-:Y:S01]  /*7380*/  ISETP.GE.AND P5, PT, R6, RZ, PT ;  /* 0x000000ff0600720c */ /* 0x000fe20003fa6270 */
[----:B------:R-:W-:Y:S01]  /*7390*/  @!P3 IMAD.IADD R148, R148, 0x1, -R0 ;  /* 0x000000019494b824 */ /* 0x000fe200078e0a00 */
[----:B------:R-:W-:Y:S01]  /*73a0*/  IABS R151, R4 ;  /* 0x0000000400977213 */ /* 0x000fe20000000000 */
[----:B------:R-:W-:Y:S01]  /*73b0*/  @!P2 IMAD.MOV R145, RZ, RZ, -R145 ;  /* 0x000000ffff91a224 */ /* 0x000fe200078e0a91 */
[----:B------:R-:W-:Y:S01]  /*73c0*/  LOP3.LUT R10, R3, 0x12a, RZ, 0xfc, !PT ;  /* 0x0000012a030a7812 */ /* 0x000fe200078efcff */
[----:B------:R-:W-:Y:S01]  /*73d0*/  IMAD.HI.U32 R5, R2, R11, RZ ;  /* 0x0000000b02057227 */ /* 0x000fe200078e00ff */
[----:B------:R-:W-:-:S02]  /*73e0*/  ISETP.GT.U32.AND P2, PT, R0, R148, PT ;  /* 0x000000940000720c */ /* 0x000fc40003f44070 */
[----:B------:R-:W-:Y:S01]  /*73f0*/  IABS R153, R10 ;  /* 0x0000000a00997213 */ /* 0x000fe20000000000 */
[--C-:B------:R-:W-:Y:S01]  /*7400*/  @!P1 IMAD.IADD R147, R147, 0x1, -R0.reuse ;  /* 0x0000000193939824 */ /* 0x100fe200078e0a00 */
[----:B------:R-:W-:Y:S01]  /*7410*/  ISETP.GE.AND P1, PT, R4, RZ, PT ;  /* 0x000000ff0400720c */ /* 0x000fe20003f26270 */
[----:B------:R-:W-:Y:S01]  /*7420*/  @!P6 IMAD.IADD R149, R149, 0x1, -R0 ;  /* 0x000000019595e824 */ /* 0x000fe200078e0a00 */
[----:B------:R-:W-:Y:S01]  /*7430*/  ISETP.GE.AND P3, PT, R12, RZ, PT ;  /* 0x000000ff0c00720c */ /* 0x000fe20003f66270 */
[----:B------:R-:W-:Y:S01]  /*7440*/  @!P5 IMAD.MOV R147, RZ, RZ, -R147 ;  /* 0x000000ffff93d224 */ /* 0x000fe200078e0a93 */
[----:B------:R-:W-:Y:S01]  /*7450*/  LOP3.LUT R12, R3, 0x12e, RZ, 0xfc, !PT ;  /* 0x0000012e030c7812 */ /* 0x000fe200078efcff */
[----:B------:R-:W-:Y:S01]  /*7460*/  IMAD.HI.U32 R4, R2, R151, RZ ;  /* 0x0000009702047227 */ /* 0x000fe200078e00ff */
[----:B------:R-:W-:Y:S02]  /*7470*/  ISETP.GT.U32.AND P5, PT, R0, R149, PT ;  /* 0x000000950000720c */ /* 0x000fe40003fa4070 */
[----:B------:R-:W-:Y:S01]  /*7480*/  IABS R155, R12 ;  /* 0x0000000c009b7213 */ /* 0x000fe20000000000 */
[----:B------:R-:W-:-:S02]  /*7490*/  IMAD.MOV R5, RZ, RZ, -R5 ;  /* 0x000000ffff057224 */ /* 0x000fc400078e0a05 */
[----:B------:R-:W-:Y:S02]  /*74a0*/  IMAD.MOV R4, RZ, RZ, -R4 ;  /* 0x000000ffff047224 */ /* 0x000fe400078e0a04 */
[C---:B------:R-:W-:Y:S01]  /*74b0*/  IMAD R150, R0.reuse, R5, R11 ;  /* 0x0000000500967224 */ /* 0x040fe200078e020b */
[----:B------:R-:W-:Y:S01]  /*74c0*/  LOP3.LUT R5, R3, 0x128, RZ, 0xfc, !PT ;  /* 0x0000012803057812 */ /* 0x000fe200078efcff */
[----:B------:R-:W-:Y:S02]  /*74d0*/  IMAD R151, R0, R4, R151 ;  /* 0x0000000400977224 */ /* 0x000fe400078e0297 */
[--C-:B------:R-:W-:Y:S01]  /*74e0*/  @!P2 IMAD.IADD R148, R148, 0x1, -R0.reuse ;  /* 0x000000019494a824 */ /* 0x100fe200078e0a00 */
[----:B------:R-:W-:Y:S01]  /*74f0*/  IABS R11, R5 ;  /* 0x00000005000b7213 */ /* 0x000fe20000000000 */
[----:B------:R-:W-:Y:S01]  /*7500*/  @!P5 IMAD.IADD R149, R149, 0x1, -R0 ;  /* 0x000000019595d824 */ /* 0x000fe200078e0a00 */
[----:B------:R-:W-:Y:S01]  /*7510*/  ISETP.GT.U32.AND P2, PT, R0, R150, PT ;  /* 0x000000960000720c */ /* 0x000fe20003f44070 */
[----:B------:R-:W-:Y:S01]  /*7520*/  IMAD.HI.U32 R6, R2, R153, RZ ;  /* 0x0000009902067227 */ /* 0x000fe200078e00ff */
[----:B------:R-:W-:-:S02]  /*7530*/  ISETP.GT.U32.AND P5, PT, R0, R151, PT ;  /* 0x000000970000720c */ /* 0x000fc40003fa4070 */
[----:B------:R-:W-:Y:S01]  /*7540*/  ISETP.GE.AND P6, PT, R5, RZ, PT ;  /* 0x000000ff0500720c */ /* 0x000fe20003fc6270 */
[----:B------:R-:W-:-:S04]  /*7550*/  IMAD.HI.U32 R5, R2, R11, RZ ;  /* 0x0000000b02057227 */ /* 0x000fc800078e00ff */
[----:B------:R-:W-:Y:S01]  /*7560*/  @!P4 IMAD.MOV R148, RZ, RZ, -R148 ;  /* 0x000000ffff94c224 */ /* 0x000fe200078e0a94 */
[----:B------:R-:W-:Y:S01]  /*7570*/  ISETP.GE.AND P4, PT, R10, RZ, PT ;  /* 0x000000ff0a00720c */ /* 0x000fe20003f86270 */
[----:B------:R-:W-:Y:S01]  /*7580*/  IMAD.MOV R5, RZ, RZ, -R5 ;  /* 0x000000ffff057224 */ /* 0x000fe200078e0a05 */
[----:B------:R-:W-:Y:S01]  /*7590*/  LOP3.LUT R10, R3, 0x12c, RZ, 0xfc, !PT ;  /* 0x0000012c030a7812 */ /* 0x000fe200078efcff */
[----:B------:R-:W-:Y:S02]  /*75a0*/  IMAD.MOV R6, RZ, RZ, -R6 ;  /* 0x000000ffff067224 */ /* 0x000fe400078e0a06 */
[--C-:B------:R-:W-:Y:S02]  /*75b0*/  @!P2 IMAD.IADD R150, R150, 0x1, -R0.reuse ;  /* 0x000000019696a824 */ /* 0x100fe400078e0a00 */
        /* <DEDUP_REMOVED lines=8> */
[----:B------:R-:W-:Y:S01]  /*7640*/  IMAD.HI.U32 R4, R2, R5, RZ ;  /* 0x0000000502047227 */ /* 0x000fe200078e00ff */
[----:B------:R-:W-:-:S03]  /*7650*/  ISETP.GT.U32.AND P5, PT, R0, R153, PT ;  /* 0x000000990000720c */ /* 0x000fc60003fa4070 */
[----:B------:R-:W-:Y:S02]  /*7660*/  IMAD.MOV R4, RZ, RZ, -R4 ;  /* 0x000000ffff047224 */ /* 0x000fe400078e0a04 */
[----:B------:R-:W-:Y:S02]  /*7670*/  IMAD.HI.U32 R6, R2, R157, RZ ;  /* 0x0000009d02067227 */ /* 0x000fe400078e00ff */
[----:B------:R-:W-:Y:S02]  /*7680*/  @!P2 IADD3 R150, R150, -R0, RZ ;  /* 0x800000009696a210 */ /* 0x000fe40007ffe0ff */
[C---:B------:R-:W-:Y:S01]  /*7690*/  IMAD R154, R0.reuse, R4, R5 ;  /* 0x00000004009a7224 */ /* 0x040fe200078e0205 */
[C---:B------:R-:W-:Y:S01]  /*76a0*/  ISETP.GT.U32.AND P2, PT, R0.reuse, R152, PT ;  /* 0x000000980000720c */ /* 0x040fe20003f44070 */
[--C-:B------:R-:W-:Y:S02]  /*76b0*/  @!P0 IMAD.IADD R151, R151, 0x1, -R0.reuse ;  /* 0x0000000197978824 */ /* 0x100fe400078e0a00 */
[----:B------:R-:W-:Y:S01]  /*76c0*/  @!P5 IMAD.IADD R153, R153, 0x1, -R0 ;  /* 0x000000019999d824 */ /* 0x000fe200078e0a00 */
[----:B------:R-:W-:Y:S01]  /*76d0*/  ISETP.GT.U32.AND P0, PT, R0, R154, PT ;  /* 0x0000009a0000720c */ /* 0x000fe20003f04070 */
[----:B------:R-:W-:-:S03]  /*76e0*/  IMAD.HI.U32 R5, R2, R11, RZ ;  /* 0x0000000b02057227 */ /* 0x000fc600078e00ff */
[----:B------:R-:W-:Y:S01]  /*76f0*/  ISETP.GT.U32.AND P5, PT, R0, R153, PT ;  /* 0x000000990000720c */ /* 0x000fe20003fa4070 */
[----:B------:R-:W-:Y:S02]  /*7700*/  IMAD.MOV R5, RZ, RZ, -R5 ;  /* 0x000000ffff057224 */ /* 0x000fe400078e0a05 */
[----:B------:R-:W-:Y:S02]  /*7710*/  IMAD.MOV R6, RZ, RZ, -R6 ;  /* 0x000000ffff067224 */ /* 0x000fe400078e0a06 */
[--C-:B------:R-:W-:Y:S02]  /*7720*/  @!P2 IMAD.IADD R152, R152, 0x1, -R0.reuse ;  /* 0x000000019898a824 */ /* 0x100fe400078e0a00 */
[----:B------:R-:W-:Y:S02]  /*7730*/  IMAD R156, R0, R5, R11 ;  /* 0x00000005009c7224 */ /* 0x000fe400078e020b */
[----:B------:R-:W-:Y:S01]  /*7740*/  @!P0 IMAD.IADD R154, R154, 0x1, -R0 ;  /* 0x000000019a9a8824 */ /* 0x000fe200078e0a00 */
[----:B------:R-:W-:Y:S01]  /*7750*/  ISETP.GT.U32.AND P2, PT, R0, R152, PT ;  /* 0x000000980000720c */ /* 0x000fe20003f44070 */
[----:B------:R-:W-:Y:S01]  /*7760*/  @!P3 IMAD.MOV R150, RZ, RZ, -R150 ;  /* 0x000000ffff96b224 */ /* 0x000fe200078e0a96 */
[----:B------:R-:W-:Y:S01]  /*7770*/  ISETP.GE.AND P3, PT, R10, RZ, PT ;  /* 0x000000ff0a00720c */ /* 0x000fe20003f66270 */
[C---:B------:R-:W-:Y:S01]  /*7780*/  IMAD R157, R0.reuse, R6, R157 ;  /* 0x00000006009d7224 */ /* 0x040fe200078e029d */
[C---:B------:R-:W-:Y:S01]  /*7790*/  ISETP.GT.U32.AND P0, PT, R0.reuse, R154, PT ;  /* 0x0000009a0000720c */ /* 0x040fe20003f04070 */
[----:B------:R-:W-:Y:S01]  /*77a0*/  @!P5 IMAD.IADD R153, R153, 0x1, -R0 ;  /* 0x000000019999d824 */ /* 0x000fe200078e0a00 */
[----:B------:R-:W-:Y:S01]  /*77b0*/  ISETP.GT.U32.AND P5, PT, R0, R156, PT ;  /* 0x0000009c0000720c */ /* 0x000fe20003fa4070 */
[----:B------:R-:W-:Y:S01]  /*77c0*/  IMAD.HI.U32 R4, R2, R155, RZ ;  /* 0x0000009b02047227 */ /* 0x000fe200078e00ff */
[----:B------:R-:W-:-:S02]  /*77d0*/  LOP3.LUT R10, R3, 0x134, RZ, 0xfc, !PT ;  /* 0x00000134030a7812 */ /* 0x000fc400078efcff */
[C---:B------:R-:W-:Y:S01]  /*77e0*/  LOP3.LUT R6, R3.reuse, 0x136, RZ, 0xfc, !PT ;  /* 0x0000013603067812 */ /* 0x040fe200078efcff */
[----:B------:R-:W-:Y:S01]  /*77f0*/  @!P4 IMAD.MOV R153, RZ, RZ, -R153 ;  /* 0x000000ffff99c224 */ /* 0x000fe200078e0a99 */
[----:B------:R-:W-:Y:S01]  /*7800*/  ISETP.GT.U32.AND P4, PT, R0, R157, PT ;  /* 0x0000009d0000720c */ /* 0x000fe20003f84070 */
[----:B------:R-:W-:Y:S01]  /*7810*/  IMAD.MOV R4, RZ, RZ, -R4 ;  /* 0x000000ffff047224 */ /* 0x000fe200078e0a04 */
[----:B------:R-:W-:Y:S01]  /*7820*/  IABS R5, R10 ;  /* 0x0000000a00057213 */ /* 0x000fe20000000000 */
[----:B------:R-:W-:Y:S01]  /*7830*/  @!P2 IMAD.IADD R152, R152, 0x1, -R0 ;  /* 0x000000019898a824 */ /* 0x000fe200078e0a00 */
[----:B------:R-:W-:Y:S01]  /*7840*/  ISETP.GE.AND P2, PT, R12, RZ, PT ;  /* 0x000000ff0c00720c */ /* 0x000fe20003f46270 */
[----:B------:R-:W-:Y:S01]  /*7850*/  IMAD R155, R0, R4, R155 ;  /* 0x00000004009b7224 */ /* 0x000fe200078e029b */
[----:B------:R-:W-:Y:S01]  /*7860*/  LOP3.LUT R12, R3, 0x13a, RZ, 0xfc, !PT ;  /* 0x0000013a030c7812 */ /* 0x000fe200078efcff */
[----:B------:R-:W-:-:S03]  /*7870*/  IMAD.HI.U32 R4, R2, R5, RZ ;  /* 0x0000000502047227 */ /* 0x000fc600078e00ff */
[----:B------:R-:W-:Y:S01]  /*7880*/  IABS R161, R12 ;  /* 0x0000000c00a17213 */ /* 0x000fe20000000000 */
[--C-:B------:R-:W-:Y:S01]  /*7890*/  @!P0 IMAD.IADD R154, R154, 0x1, -R0.reuse ;  /* 0x000000019a9a8824 */ /* 0x100fe200078e0a00 */
[----:B------:R-:W-:Y:S01]  /*78a0*/  ISETP.GE.AND P0, PT, R159, RZ, PT ;  /* 0x000000ff9f00720c */ /* 0x000fe20003f06270 */
[----:B------:R-:W-:Y:S01]  /*78b0*/  @!P1 IMAD.MOV R151, RZ, RZ, -R151 ;  /* 0x000000ffff979224 */ /* 0x000fe200078e0a97 */
[----:B------:R-:W-:Y:S01]  /*78c0*/  ISETP.GT.U32.AND P1, PT, R0, R155, PT ;  /* 0x0000009b0000720c */ /* 0x000fe20003f24070 */
[----:B------:R-:W-:Y:S01]  /*78d0*/  @!P5 IMAD.IADD R156, R156, 0x1, -R0 ;  /* 0x000000019c9cd824 */ /* 0x000fe200078e0a00 */
[----:B------:R-:W-:Y:S01]  /*78e0*/  IABS R159, R6 ;  /* 0x00000006009f7213 */ /* 0x000fe20000000000 */
[----:B------:R-:W-:Y:S02]  /*78f0*/  IMAD.MOV R4, RZ, RZ, -R4 ;  /* 0x000000ffff047224 */ /* 0x000fe400078e0a04 */
[----:B------:R-:W-:Y:S01]  /*7900*/  @!P6 IMAD.MOV R152, RZ, RZ, -R152 ;  /* 0x000000ffff98e224 */ /* 0x000fe200078e0a98 */
[----:B------:R-:W-:Y:S01]  /*7910*/  ISETP.GE.AND P6, PT, R158, RZ, PT ;  /* 0x000000ff9e00720c */ /* 0x000fe20003fc6270 */
[----:B------:R-:W-:Y:S01]  /*7920*/  @!P4 IMAD.IADD R157, R157, 0x1, -R0 ;  /* 0x000000019d9dc824 */ /* 0x000fe200078e0a00 */
[C---:B------:R-:W-:Y:S01]  /*7930*/  ISETP.GT.U32.AND P4, PT, R0.reuse, R156, PT ;  /* 0x0000009c0000720c */ /* 0x040fe20003f84070 */
[----:B------:R-:W-:-:S02]  /*7940*/  IMAD R158, R0, R4, R5 ;  /* 0x00000004009e7224 */ /* 0x000fc400078e0205 */
[----:B------:R-:W-:-:S04]  /*7950*/  IMAD.HI.U32 R4, R2, R159, RZ ;  /* 0x0000009f02047227 */ /* 0x000fc800078e00ff */
[----:B------:R-:W-:Y:S02]  /*7960*/  IMAD.MOV R4, RZ, RZ, -R4 ;  /* 0x000000ffff047224 */ /* 0x000fe400078e0a04 */
[--C-:B------:R-:W-:Y:S01]  /*7970*/  @!P1 IMAD.IADD R155, R155, 0x1, -R0.reuse ;  /* 0x000000019b9b9824 */ /* 0x100fe200078e0a00 */
[----:B------:R-:W-:Y:S01]  /*7980*/  ISETP.GE.AND P1, PT, R10, RZ, PT ;  /* 0x000000ff0a00720c */ /* 0x000fe20003f26270 */
[----:B------:R-:W-:Y:S01]  /*7990*/  IMAD R159, R0, R4, R159 ;  /* 0x00000004009f7224 */ /* 0x000fe200078e029f */
[----:B------:R-:W-:Y:S01]  /*79a0*/  LOP3.LUT R10, R3, 0x138, RZ, 0xfc, !PT ;  /* 0x00000138030a7812 */ /* 0x000fe200078efcff */
[----:B------:R-:W-:Y:S01]  /*79b0*/  @!P4 IMAD.IADD R156, R156, 0x1, -R0 ;  /* 0x000000019c9cc824 */ /* 0x000fe200078e0a00 */
[C---:B------:R-:W-:Y:S01]  /*79c0*/  ISETP.GT.U32.AND P5, PT, R0.reuse, R155, PT ;  /* 0x0000009b0000720c */ /* 0x040fe20003fa4070 */
[----:B------:R-:W-:Y:S01]  /*79d0*/  @!P3 IMAD.MOV R154, RZ, RZ, -R154 ;  /* 0x000000ffff9ab224 */ /* 0x000fe200078e0a9a */
[----:B------:R-:W-:Y:S01]  /*79e0*/  ISETP.GT.U32.AND P4, PT, R0, R159, PT ;  /* 0x0000009f0000720c */ /* 0x000fe20003f84070 */
[----:B------:R-:W-:Y:S01]  /*79f0*/  IMAD.HI.U32 R5, R2, R161, RZ ;  /* 0x000000a102057227 */ /* 0x000fe200078e00ff */
[----:B------:R-:W-:-:S02]  /*7a00*/  ISETP.GT.U32.AND P3, PT, R0, R157, PT ;  /* 0x0000009d0000720c */ /* 0x000fc40003f64070 */
[----:B------:R-:W-:Y:S01]  /*7a10*/  IABS R11, R10 ;  /* 0x0000000a000b7213 */ /* 0x000fe20000000000 */
[----:B------:R-:W-:Y:S02]  /*7a20*/  IMAD.MOV R5, RZ, RZ, -R5 ;  /* 0x000000ffff057224 */ /* 0x000fe400078e0a05 */
[----:B------:R-:W-:Y:S02]  /*7a30*/  @!P6 IMAD.MOV R156, RZ, RZ, -R156 ;  /* 0x000000ffff9ce224 */ /* 0x000fe400078e0a9c */
[----:B------:R-:W-:-:S04]  /*7a40*/  IMAD.HI.U32 R4, R2, R11, RZ ;  /* 0x0000000b02047227 */ /* 0x000fc800078e00ff */
[--C-:B------:R-:W-:Y:S01]  /*7a50*/  @!P5 IMAD.IADD R155, R155, 0x1, -R0.reuse ;  /* 0x000000019b9bd824 */ /* 0x100fe200078e0a00 */
[----:B------:R-:W-:Y:S01]  /*7a60*/  ISETP.GT.U32.AND P5, PT, R0, R158, PT ;  /* 0x0000009e0000720c */ /* 0x000fe20003fa4070 */
[----:B------:R-:W-:Y:S02]  /*7a70*/  @!P4 IMAD.IADD R159, R159, 0x1, -R0 ;  /* 0x000000019f9fc824 */ /* 0x000fe400078e0a00 */
[----:B------:R-:W-:Y:S02]  /*7a80*/  IMAD.MOV R4, RZ, RZ, -R4 ;  /* 0x000000ffff047224 */ /* 0x000fe400078e0a04 */
[----:B------:R-:W-:Y:S01]  /*7a90*/  @!P3 IMAD.IADD R157, R157, 0x1, -R0 ;  /* 0x000000019d9db824 */ /* 0x000fe200078e0a00 */
[----:B------:R-:W-:Y:S01]  /*7aa0*/  ISETP.GE.AND P3, PT, R6, RZ, PT ;  /* 0x000000ff0600720c */ /* 0x000fe20003f66270 */
[----:B------:R-:W-:Y:S01]  /*7ab0*/  @!P2 IMAD.MOV R155, RZ, RZ, -R155 ;  /* 0x000000ffff9ba224 */ /* 0x000fe200078e0a9b */
[----:B------:R-:W-:Y:S01]  /*7ac0*/  ISETP.GT.U32.AND P2, PT, R0, R159, PT ;  /* 0x0000009f0000720c */ /* 0x000fe20003f44070 */
[----:B------:R-:W-:-:S04]  /*7ad0*/  IMAD.HI.U32 R6, R2, R163, RZ ;  /* 0x000000a302067227 */ /* 0x000fc800078e00ff */
[C---:B------:R-:W-:Y:S02]  /*7ae0*/  IMAD R160, R0.reuse, R4, R11 ;  /* 0x0000000400a07224 */ /* 0x040fe400078e020b */
[----:B------:R-:W-:Y:S02]  /*7af0*/  IMAD.MOV R6, RZ, RZ, -R6 ;  /* 0x000000ffff067224 */ /* 0x000fe400078e0a06 */
[C---:B------:R-:W-:Y:S01]  /*7b00*/  IMAD R161, R0.reuse, R5, R161 ;  /* 0x0000000500a17224 */ /* 0x040fe200078e02a1 */
[C---:B------:R-:W-:Y:S01]  /*7b10*/  ISETP.GT.U32.AND P6, PT, R0.reuse, R160, PT ;  /* 0x000000a00000720c */ /* 0x040fe20003fc4070 */
[C---:B------:R-:W-:Y:S01]  /*7b20*/  IMAD R162, R0.reuse, R6, R163 ;  /* 0x0000000600a27224 */ /* 0x040fe200078e02a3 */
[----:B------:R-:W-:Y:S01]  /*7b30*/  LOP3.LUT R6, R3, 0x13e, RZ, 0xfc, !PT ;  /* 0x0000013e03067812 */ /* 0x000fe200078efcff */
[----:B------:R-:W-:Y:S01]  /*7b40*/  @!P0 IMAD.MOV R157, RZ, RZ, -R157 ;  /* 0x000000ffff9d8224 */ /* 0x000fe200078e0a9d */
[C---:B------:R-:W-:Y:S01]  /*7b50*/  ISETP.GT.U32.AND P0, PT, R0.reuse, R161, PT ;  /* 0x000000a10000720c */ /* 0x040fe20003f04070 */
[--C-:B------:R-:W-:Y:S01]  /*7b60*/  @!P2 IMAD.IADD R159, R159, 0x1, -R0.reuse ;  /* 0x000000019f9fa824 */ /* 0x100fe200078e0a00 */
[----:B------:R-:W-:Y:S01]  /*7b70*/  ISETP.GT.U32.AND P2, PT, R0, R162, PT ;  /* 0x000000a20000720c */ /* 0x000fe20003f44070 */
[----:B------:R-:W-:Y:S01]  /*7b80*/  @!P5 IMAD.IADD R158, R158, 0x1, -R0 ;  /* 0x000000019e9ed824 */ /* 0x000fe200078e0a00 */
[----:B------:R-:W-:Y:S01]  /*7b90*/  ISETP.GE.AND P5, PT, R10, RZ, PT ;  /* 0x000000ff0a00720c */ /* 0x000fe20003fa6270 */
[----:B------:R-:W-:Y:S01]  /*7ba0*/  @!P3 IMAD.MOV R159, RZ, RZ, -R159 ;  /* 0x000000ffff9fb224 */ /* 0x000fe200078e0a9f */
[----:B------:R-:W-:-:S02]  /*7bb0*/  IABS R163, R6 ;  /* 0x0000000600a37213 */ /* 0x000fc40000000000 */
[----:B------:R-:W-:Y:S01]  /*7bc0*/  LOP3.LUT R10, R3, 0x140, RZ, 0xfc, !PT ;  /* 0x00000140030a7812 */ /* 0x000fe200078efcff */
[--C-:B------:R-:W-:Y:S01]  /*7bd0*/  @!P6 IMAD.IADD R160, R160, 0x1, -R0.reuse ;  /* 0x00000001a0a0e824 */ /* 0x100fe200078e0a00 */
[----:B------:R-:W-:Y:S01]  /*7be0*/  ISETP.GT.U32.AND P4, PT, R0, R158, PT ;  /* 0x0000009e0000720c */ /* 0x000fe20003f84070 */
[----:B------:R-:W-:Y:S01]  /*7bf0*/  IMAD.HI.U32 R4, R2, R163, RZ ;  /* 0x000000a302047227 */ /* 0x000fe200078e00ff */
[----:B------:R-:W-:Y:S02]  /*7c00*/  IABS R11, R10 ;  /* 0x0000000a000b7213 */ /* 0x000fe40000000000 */
[----:B------:R-:W-:Y:S01]  /*7c10*/  ISETP.GE.AND P6, PT, R164, RZ, PT ;  /* 0x000000ffa400720c */ /* 0x000fe20003fc6270 */
[--C-:B------:R-:W-:Y:S01]  /*7c20*/  @!P0 IMAD.IADD R161, R161, 0x1, -R0.reuse ;  /* 0x00000001a1a18824 */ /* 0x100fe200078e0a00 */
[----:B------:R-:W-:Y:S01]  /*7c30*/  ISETP.GT.U32.AND P0, PT, R0, R160, PT ;  /* 0x000000a00000720c */ /* 0x000fe20003f04070 */
[----:B------:R-:W-:Y:S02]  /*7c40*/  @!P2 IMAD.IADD R162, R162, 0x1, -R0 ;  /* 0x00000001a2a2a824 */ /* 0x000fe400078e0a00 */
[----:B------:R-:W-:Y:S01]  /*7c50*/  IMAD.MOV R5, RZ, RZ, -R4 ;  /* 0x000000ffff057224 */ /* 0x000fe200078e0a04 */
[----:B------:R-:W-:Y:S01]  /*7c60*/  ISETP.GT.U32.AND P2, PT, R0, R161, PT ;  /* 0x000000a10000720c */ /* 0x000fe20003f44070 */
[----:B------:R-:W-:-:S04]  /*7c70*/  IMAD.HI.U32 R4, R2, R11, RZ ;  /* 0x0000000b02047227 */ /* 0x000fc800078e00ff */
[----:B------:R-:W-:Y:S02]  /*7c80*/  IMAD R163, R0, R5, R163 ;  /* 0x0000000500a37224 */ /* 0x000fe400078e02a3 */
[----:B------:R-:W-:Y:S02]  /*7c90*/  IMAD.MOV R4, RZ, RZ, -R4 ;  /* 0x000000ffff047224 */ /* 0x000fe400078e0a04 */
[--C-:B------:R-:W-:Y:S01]  /*7ca0*/  @!P0 IMAD.IADD R160, R160, 0x1, -R0.reuse ;  /* 0x00000001a0a08824 */ /* 0x100fe200078e0a00 */
[C---:B------:R-:W-:Y:S01]  /*7cb0*/  ISETP.GT.U32.AND P0, PT, R0.reuse, R163, PT ;  /* 0x000000a30000720c */ /* 0x040fe20003f04070 */
[----:B------:R-:W-:Y:S01]  /*7cc0*/  IMAD R164, R0, R4, R11 ;  /* 0x0000000400a47224 */ /* 0x000fe200078e020b */
[----:B------:R-:W-:Y:S01]  /*7cd0*/  IABS R11, R168 ;  /* 0x000000a8000b7213 */ /* 0x000fe20000000000 */
        /* <DEDUP_REMOVED lines=12> */
[----:B------:R-:W-:-:S04]  /*7da0*/  IMAD.HI.U32 R4, R2, R165, RZ ;  /* 0x000000a502047227 */ /* 0x000fc800078e00ff */
[----:B------:R-:W-:Y:S01]  /*7db0*/  @!P2 IMAD.IADD R164, R164, 0x1, -R0 ;  /* 0x00000001a4a4a824 */ /* 0x000fe200078e0a00 */
[----:B------:R-:W-:Y:S01]  /*7dc0*/  ISETP.GT.U32.AND P2, PT, R0, R163, PT ;  /* 0x000000a30000720c */ /* 0x000fe20003f44070 */
[----:B------:R-:W-:Y:S02]  /*7dd0*/  IMAD.MOV R5, RZ, RZ, -R4 ;  /* 0x000000ffff057224 */ /* 0x000fe400078e0a04 */
[----:B------:R-:W-:Y:S01]  /*7de0*/  IMAD.HI.U32 R4, R2, R11, RZ ;  /* 0x0000000b02047227 */ /* 0x000fe200078e00ff */
[----:B------:R-:W-:-:S03]  /*7df0*/  ISETP.GT.U32.AND P5, PT, R0, R164, PT ;  /* 0x000000a40000720c */ /* 0x000fc60003fa4070 */
[----:B------:R-:W-:Y:S02]  /*7e00*/  IMAD R165, R0, R5, R165 ;  /* 0x0000000500a57224 */ /* 0x000fe400078e02a5 */
[----:B------:R-:W-:Y:S02]  /*7e10*/  IMAD.MOV R166, RZ, RZ, -R4 ;  /* 0x000000ffffa67224 */ /* 0x000fe400078e0a04 */
[--C-:B------:R-:W-:Y:S01]  /*7e20*/  @!P1 IMAD.IADD R162, R162, 0x1, -R0.reuse ;  /* 0x00000001a2a29824 */ /* 0x100fe200078e0a00 */
[C---:B------:R-:W-:Y:S01]  /*7e30*/  ISETP.GT.U32.AND P3, PT, R0.reuse, R165, PT ;  /* 0x000000a50000720c */ /* 0x040fe20003f64070 */
[----:B------:R-:W-:Y:S01]  /*7e40*/  IMAD R166, R0, R166, R11 ;  /* 0x000000a600a67224 */ /* 0x000fe200078e020b */
[----:B------:R-:W-:Y:S01]  /*7e50*/  ISETP.GE.AND P1, PT, R6, RZ, PT ;  /* 0x000000ff0600720c */ /* 0x000fe20003f26270 */
[----:B------:R-:W-:Y:S01]  /*7e60*/  @!P2 IMAD.IADD R163, R163, 0x1, -R0 ;  /* 0x00000001a3a3a824 */ /* 0x000fe200078e0a00 */
[----:B------:R-:W-:Y:S01]  /*7e70*/  LOP3.LUT R6, R3, 0x148, RZ, 0xfc, !PT ;  /* 0x0000014803067812 */ /* 0x000fe200078efcff */
[----:B------:R-:W-:Y:S01]  /*7e80*/  IMAD.HI.U32 R4, R2, R167, RZ ;  /* 0x000000a702047227 */ /* 0x000fe200078e00ff */
[----:B------:R-:W-:-:S02]  /*7e90*/  ISETP.GT.U32.AND P2, PT, R0, R166, PT ;  /* 0x000000a60000720c */ /* 0x000fc40003f44070 */
[----:B------:R-:W-:Y:S01]  /*7ea0*/  IABS R5, R6 ;  /* 0x0000000600057213 */ /* 0x000fe20000000000 */
[----:B------:R-:W-:Y:S01]  /*7eb0*/  IMAD.MOV R4, RZ, RZ, -R4 ;  /* 0x000000ffff047224 */ /* 0x000fe200078e0a04 */
[----:B------:R-:W-:Y:S01]  /*7ec0*/  IABS R11, R10 ;  /* 0x0000000a000b7213 */ /* 0x000fe20000000000 */
[--C-:B------:R-:W-:Y:S01]  /*7ed0*/  @!P5 IMAD.IADD R164, R164, 0x1, -R0.reuse ;  /* 0x00000001a4a4d824 */ /* 0x100fe200078e0a00 */
[----:B------:R-:W-:Y:S01]  /*7ee0*/  ISETP.GE.AND P5, PT, R169, RZ, PT ;  /* 0x000000ffa900720c */ /* 0x000fe20003fa6270 */
[----:B------:R-:W-:Y:S01]  /*7ef0*/  @!P3 IMAD.IADD R165, R165, 0x1, -R0 ;  /* 0x00000001a5a5b824 */ /* 0x000fe200078e0a00 */
[----:B------:R-:W-:Y:S01]  /*7f00*/  ISETP.GE.AND P3, PT, R6, RZ, PT ;  /* 0x000000ff0600720c */ /* 0x000fe20003f66270 */
[----:B------:R-:W-:Y:S01]  /*7f10*/  IMAD R167, R0, R4, R167 ;  /* 0x0000000400a77224 */ /* 0x000fe200078e02a7 */
[----:B------:R-:W-:Y:S01]  /*7f20*/  LOP3.LUT R6, R3, 0x14a, RZ, 0xfc, !PT ;  /* 0x0000014a03067812 */ /* 0x000fe200078efcff */
[----:B------:R-:W-:-:S03]  /*7f30*/  IMAD.HI.U32 R4, R2, R5, RZ ;  /* 0x0000000502047227 */ /* 0x000fc600078e00ff */
[----:B------:R-:W-:Y:S01]  /*7f40*/  IABS R169, R6 ;  /* 0x0000000600a97213 */ /* 0x000fe20000000000 */
[----:B------:R-:W-:Y:S01]  /*7f50*/  @!P2 IMAD.IADD R166, R166, 0x1, -R0 ;  /* 0x00000001a6a6a824 */ /* 0x000fe200078e0a00 */
[----:B------:R-:W-:Y:S01]  /*7f60*/  ISETP.GT.U32.AND P2, PT, R0, R165, PT ;  /* 0x000000a50000720c */ /* 0x000fe20003f44070 */
[----:B------:R-:W-:Y:S02]  /*7f70*/  IMAD.MOV R4, RZ, RZ, -R4 ;  /* 0x000000ffff047224 */ /* 0x000fe400078e0a04 */
[----:B------:R-:W-:Y:S01]  /*7f80*/  @!P6 IMAD.MOV R162, RZ, RZ, -R162 ;  /* 0x000000ffffa2e224 */ /* 0x000fe200078e0aa2 */
[----:B------:R-:W-:Y:S01]  /*7f90*/  ISETP.GE.AND P6, PT, R168, RZ, PT ;  /* 0x000000ffa800720c */ /* 0x000fe20003fc6270 */
[----:B------:R-:W-:Y:S01]  /*7fa0*/  @!P0 IMAD.MOV R164, RZ, RZ, -R164 ;  /* 0x000000ffffa48224 */ /* 0x000fe200078e0aa4 */
[C---:B------:R-:W-:Y:S01]  /*7fb0*/  ISETP.GT.U32.AND P0, PT, R0.reuse, R167, PT ;  /* 0x000000a70000720c */ /* 0x040fe20003f04070 */
[----:B------:R-:W-:Y:S02]  /*7fc0*/  IMAD R168, R0, R4, R5 ;  /* 0x0000000400a87224 */ /* 0x000fe400078e0205 */
[----:B------:R-:W-:Y:S01]  /*7fd0*/  @!P4 IMAD.MOV R161, RZ, RZ, -R161 ;  /* 0x000000ffffa1c224 */ /* 0x000fe200078e0aa1 */
[----:B------:R-:W-:Y:S01]  /*7fe0*/  ISETP.GE.AND P4, PT, R12, RZ, PT ;  /* 0x000000ff0c00720c */ /* 0x000fe20003f86270 */
[----:B------:R-:W-:Y:S01]  /*7ff0*/  @!P1 IMAD.MOV R163, RZ, RZ, -R163 ;  /* 0x000000ffffa39224 */ /* 0x000fe200078e0aa3 */
[C---:B------:R-:W-:Y:S01]  /*8000*/  ISETP.GT.U32.AND P1, PT, R0.reuse, R166, PT ;  /* 0x000000a60000720c */ /* 0x040fe20003f24070 */
[----:B------:R-:W-:Y:S01]  /*8010*/  @!P2 IMAD.IADD R165, R165, 0x1, -R0 ;  /* 0x00000001a5a5a824 */ /* 0x000fe200078e0a00 */
[----:B------:R-:W-:Y:S01]  /*8020*/  ISETP.GT.U32.AND P2, PT, R0, R168, PT ;  /* 0x000000a80000720c */ /* 0x000fe20003f44070 */
[----:B------:R-:W-:Y:S01]  /*8030*/  IMAD.HI.U32 R4, R2, R169, RZ ;  /* 0x000000a902047227 */ /* 0x000fe200078e00ff */
[----:B------:R-:W-:-:S03]  /*8040*/  LOP3.LUT R12, R3, 0x14e, RZ, 0xfc, !PT ;  /* 0x0000014e030c7812 */ /* 0x000fc600078efcff */
[--C-:B------:R-:W-:Y:S01]  /*8050*/  @!P0 IMAD.IADD R167, R167, 0x1, -R0.reuse ;  /* 0x00000001a7a78824 */ /* 0x100fe200078e0a00 */
[----:B------:R-:W-:Y:S01]  /*8060*/  IABS R171, R12 ;  /* 0x0000000c00ab7213 */ /* 0x000fe20000000000 */
[----:B------:R-:W-:Y:S01]  /*8070*/  IMAD.HI.U32 R5, R2, R11, RZ ;  /* 0x0000000b02057227 */ /* 0x000fe200078e00ff */
[----:B------:R-:W-:Y:S02]  /*8080*/  ISETP.GE.AND P0, PT, R10, RZ, PT ;  /* 0x000000ff0a00720c */ /* 0x000fe40003f06270 */
[----:B------:R-:W-:Y:S01]  /*8090*/  LOP3.LUT R10, R3, 0x152, RZ, 0xfc, !PT ;  /* 0x00000152030a7812 */ /* 0x000fe200078efcff */
[----:B------:R-:W-:Y:S01]  /*80a0*/  @!P4 IMAD.MOV R165, RZ, RZ, -R165 ;  /* 0x000000ffffa5c224 */ /* 0x000fe200078e0aa5 */
[----:B------:R-:W-:Y:S01]  /*80b0*/  ISETP.GT.U32.AND P4, PT, R0, R167, PT ;  /* 0x000000a70000720c */ /* 0x000fe20003f84070 */
[--C-:B------:R-:W-:Y:S01]  /*80c0*/  @!P2 IMAD.IADD R168, R168, 0x1, -R0.reuse ;  /* 0x00000001a8a8a824 */ /* 0x100fe200078e0a00 */
[----:B------:R-:W-:Y:S01]  /*80d0*/  IABS R173, R10 ;  /* 0x0000000a00ad7213 */ /* 0x000fe20000000000 */
[----:B------:R-:W-:Y:S01]  /*80e0*/  @!P1 IMAD.IADD R166, R166, 0x1, -R0 ;  /* 0x00000001a6a69824 */ /* 0x000fe200078e0a00 */
[----:B------:R-:W-:Y:S01]  /*80f0*/  ISETP.GE.AND P1, PT, R6, RZ, PT ;  /* 0x000000ff0600720c */ /* 0x000fe20003f26270 */
[----:B------:R-:W-:Y:S01]  /*8100*/  IMAD.MOV R6, RZ, RZ, -R4 ;  /* 0x000000ffff067224 */ /* 0x000fe200078e0a04 */
[----:B------:R-:W-:Y:S01]  /*8110*/  ISETP.GT.U32.AND P2, PT, R0, R168, PT ;  /* 0x000000a80000720c */ /* 0x000fe20003f44070 */
[----:B------:R-:W-:-:S04]  /*8120*/  IMAD.HI.U32 R4, R2, R171, RZ ;  /* 0x000000ab02047227 */ /* 0x000fc800078e00ff */
[----:B------:R-:W-:Y:S02]  /*8130*/  IMAD.MOV R5, RZ, RZ, -R5 ;  /* 0x000000ffff057224 */ /* 0x000fe400078e0a05 */
[----:B------:R-:W-:Y:S02]  /*8140*/  IMAD.MOV R4, RZ, RZ, -R4 ;  /* 0x000000ffff047224 */ /* 0x000fe400078e0a04 */
[C---:B------:R-:W-:Y:S02]  /*8150*/  IMAD R170, R0.reuse, R5, R11 ;  /* 0x0000000500aa7224 */ /* 0x040fe400078e020b */
[C---:B------:R-:W-:Y:S02]  /*8160*/  IMAD R171, R0.reuse, R4, R171 ;  /* 0x0000000400ab7224 */ /* 0x040fe400078e02ab */
[--C-:B------:R-:W-:Y:S01]  /*8170*/  @!P4 IMAD.IADD R167, R167, 0x1, -R0.reuse ;  /* 0x00000001a7a7c824 */ /* 0x100fe200078e0a00 */
[----:B------:R-:W-:Y:S01]  /*8180*/  ISETP.GT.U32.AND P4, PT, R0, R170, PT ;  /* 0x000000aa0000720c */ /* 0x000fe20003f84070 */
[----:B------:R-:W-:Y:S01]  /*8190*/  @!P2 IMAD.IADD R168, R168, 0x1, -R0 ;  /* 0x00000001a8a8a824 */ /* 0x000fe200078e0a00 */
[C---:B------:R-:W-:Y:S01]  /*81a0*/  ISETP.GT.U32.AND P2, PT, R0.reuse, R171, PT ;  /* 0x000000ab0000720c */ /* 0x040fe20003f44070 */
[----:B------:R-:W-:Y:S01]  /*81b0*/  IMAD R169, R0, R6, R169 ;  /* 0x0000000600a97224 */ /* 0x000fe200078e02a9 */
[----:B------:R-:W-:Y:S01]  /*81c0*/  LOP3.LUT R6, R3, 0x150, RZ, 0xfc, !PT ;  /* 0x0000015003067812 */ /* 0x000fe200078efcff */
[----:B------:R-:W-:-:S02]  /*81d0*/  @!P6 IMAD.MOV R166, RZ, RZ, -R166 ;  /* 0x000000ffffa6e224 */ /* 0x000fc400078e0aa6 */
[----:B------:R-:W-:Y:S01]  /*81e0*/  IMAD.HI.U32 R5, R2, R173, RZ ;  /* 0x000000ad02057227 */ /* 0x000fe200078e00ff */
[----:B------:R-:W-:Y:S02]  /*81f0*/  ISETP.GT.U32.AND P6, PT, R0, R169, PT ;  /* 0x000000a90000720c */ /* 0x000fe40003fc4070 */
[----:B------:R-:W-:Y:S01]  /*8200*/  IABS R11, R6 ;  /* 0x00000006000b7213 */ /* 0x000fe20000000000 */
[----:B------:R-:W-:Y:S02]  /*8210*/  IMAD.MOV R5, RZ, RZ, -R5 ;  /* 0x000000ffff057224 */ /* 0x000fe400078e0a05 */
[----:B------:R-:W-:Y:S02]  /*8220*/  @!P4 IMAD.IADD R170, R170, 0x1, -R0 ;  /* 0x00000001aaaac824 */ /* 0x000fe400078e0a00 */
[----:B------:R-:W-:-:S04]  /*8230*/  IMAD.HI.U32 R4, R2, R11, RZ ;  /* 0x0000000b02047227 */ /* 0x000fc800078e00ff */
[----:B------:R-:W-:Y:S01]  /*8240*/  @!P2 IMAD.IADD R171, R171, 0x1, -R0 ;  /* 0x00000001ababa824 */ /* 0x000fe200078e0a00 */
[----:B------:R-:W-:Y:S01]  /*8250*/  ISETP.GT.U32.AND P2, PT, R0, R170, PT ;  /* 0x000000aa0000720c */ /* 0x000fe20003f44070 */
[----:B------:R-:W-:Y:S02]  /*8260*/  IMAD.MOV R4, RZ, RZ, -R4 ;  /* 0x000000ffff047224 */ /* 0x000fe400078e0a04 */
[----:B------:R-:W-:Y:S01]  /*8270*/  @!P6 IMAD.IADD R169, R169, 0x1, -R0 ;  /* 0x00000001a9a9e824 */ /* 0x000fe200078e0a00 */
[----:B------:R-:W-:Y:S01]  /*8280*/  ISETP.GE.AND P6, PT, R12, RZ, PT ;  /* 0x000000ff0c00720c */ /* 0x000fe20003fc6270 */
[C---:B------:R-:W-:Y:S01]  /*8290*/  IMAD R172, R0.reuse, R4, R11 ;  /* 0x0000000400ac7224 */ /* 0x040fe200078e020b */
[C---:B------:R-:W-:Y:S01]  /*82a0*/  LOP3.LUT R11, R3.reuse, 0x158, RZ, 0xfc, !PT ;  /* 0x00000158030b7812 */ /* 0x040fe200078efcff */
[C---:B------:R-:W-:Y:S01]  /*82b0*/  IMAD R173, R0.reuse, R5, R173 ;  /* 0x0000000500ad7224 */ /* 0x040fe200078e02ad */
[----:B------:R-:W-:Y:S01]  /*82c0*/  ISETP.GT.U32.AND P4, PT, R0, R169, PT ;  /* 0x000000a90000720c */ /* 0x000fe20003f84070 */
[----:B------:R-:W-:Y:S01]  /*82d0*/  IMAD.HI.U32 R4, R2, R175, RZ ;  /* 0x000000af02047227 */ /* 0x000fe200078e00ff */
[----:B------:R-:W-:-:S03]  /*82e0*/  LOP3.LUT R12, R3, 0x166, RZ, 0xfc, !PT ;  /* 0x00000166030c7812 */ /* 0x000fc600078efcff */
[----:B------:R-:W-:-:S04]  /*82f0*/  IMAD.HI.U32 R5, R2, R177, RZ ;  /* 0x000000b102057227 */ /* 0x000fc800078e00ff */
[----:B------:R-:W-:Y:S02]  /*8300*/  IMAD.MOV R4, RZ, RZ, -R4 ;  /* 0x000000ffff047224 */ /* 0x000fe400078e0a04 */
[----:B------:R-:W-:Y:S02]  /*8310*/  IMAD.MOV R5, RZ, RZ, -R5 ;  /* 0x000000ffff057224 */ /* 0x000fe400078e0a05 */
[----:B------:R-:W-:Y:S01]  /*8320*/  @!P5 IMAD.MOV R167, RZ, RZ, -R167 ;  /* 0x000000ffffa7d224 */ /* 0x000fe200078e0aa7 */
[----:B------:R-:W-:Y:S01]  /*8330*/  ISETP.GT.U32.AND P5, PT, R0, R171, PT ;  /* 0x000000ab0000720c */ /* 0x000fe20003fa4070 */
[----:B------:R-:W-:Y:S01]  /*8340*/  @!P2 IMAD.IADD R170, R170, 0x1, -R0 ;  /* 0x00000001aaaaa824 */ /* 0x000fe200078e0a00 */
[C---:B------:R-:W-:Y:S01]  /*8350*/  ISETP.GT.U32.AND P2, PT, R0.reuse, R173, PT ;  /* 0x000000ad0000720c */ /* 0x040fe20003f44070 */
[C---:B------:R-:W-:Y:S02]  /*8360*/  IMAD R174, R0.reuse, R4, R175 ;  /* 0x0000000400ae7224 */ /* 0x040fe400078e02af */
[----:B------:R-:W-:-:S02]  /*8370*/  IMAD R175, R0, R5, R177 ;  /* 0x0000000500af7224 */ /* 0x000fc400078e02b1 */
[----:B------:R-:W-:Y:S01]  /*8380*/  @!P3 IMAD.MOV R168, RZ, RZ, -R168 ;  /* 0x000000ffffa8b224 */ /* 0x000fe200078e0aa8 */
[----:B------:R-:W-:Y:S01]  /*8390*/  ISETP.GE.AND P3, PT, R6, RZ, PT ;  /* 0x000000ff0600720c */ /* 0x000fe20003f66270 */
[----:B------:R-:W-:Y:S01]  /*83a0*/  @!P0 IMAD.MOV R170, RZ, RZ, -R170 ;  /* 0x000000ffffaa8224 */ /* 0x000fe200078e0aaa */
[C---:B------:R-:W-:Y:S01]  /*83b0*/  ISETP.GT.U32.AND P0, PT, R0.reuse, R175, PT ;  /* 0x000000af0000720c */ /* 0x040fe20003f04070 */
[--C-:B------:R-:W-:Y:S01]  /*83c0*/  @!P4 IMAD.IADD R169, R169, 0x1, -R0.reuse ;  /* 0x00000001a9a9c824 */ /* 0x100fe200078e0a00 */
[----:B------:R-:W-:Y:S01]  /*83d0*/  IABS R6, R11 ;  /* 0x0000000b00067213 */ /* 0x000fe20000000000 */
[--C-:B------:R-:W-:Y:S01]  /*83e0*/  @!P5 IMAD.IADD R171, R171, 0x1, -R0.reuse ;  /* 0x00000001ababd824 */ /* 0x100fe200078e0a00 */
[----:B------:R-:W-:Y:S01]  /*83f0*/  ISETP.GT.U32.AND P4, PT, R0, R172, PT ;  /* 0x000000ac0000720c */ /* 0x000fe20003f84070 */
[----:B------:R-:W-:Y:S01]  /*8400*/  @!P2 IMAD.IADD R173, R173, 0x1, -R0 ;  /* 0x00000001adada824 */ /* 0x000fe200078e0a00 */
[----:B------:R-:W-:Y:S01]  /*8410*/  ISETP.GE.AND P5, PT, R10, RZ, PT ;  /* 0x000000ff0a00720c */ /* 0x000fe20003fa6270 */
[----:B------:R-:W-:Y:S01]  /*8420*/  IMAD.MOV.U32 R5, RZ, RZ, R6 ;  /* 0x000000ffff057224 */ /* 0x000fe200078e0006 */
[----:B------:R-:W-:Y:S01]  /*8430*/  LOP3.LUT R10, R3, 0x15a, RZ, 0xfc, !PT ;  /* 0x0000015a030a7812 */ /* 0x000fe200078efcff */
[----:B------:R-:W-:Y:S01]  /*8440*/  @!P6 IMAD.MOV R171, RZ, RZ, -R171 ;  /* 0x000000ffffabe224 */ /* 0x000fe200078e0aab */
[----:B------:R-:W-:Y:S01]  /*8450*/  ISETP.GT.U32.AND P2, PT, R0, R173, PT ;  /* 0x000000ad0000720c */ /* 0x000fe20003f44070 */
[----:B------:R-:W-:Y:S01]  /*8460*/  IMAD.HI.U32 R4, R2, R5, RZ ;  /* 0x0000000502047227 */ /* 0x000fe200078e00ff */
[----:B------:R-:W-:-:S02]  /*8470*/  IABS R177, R10 ;  /* 0x0000000a00b17213 */ /* 0x000fc40000000000 */
[----:B------:R-:W-:Y:S01]  /*8480*/  ISETP.GE.AND P6, PT, R176, RZ, PT ;  /* 0x000000ffb000720c */ /* 0x000fe20003fc6270 */
[----:B------:R-:W-:Y:S01]  /*8490*/  @!P0 IMAD.IADD R175, R175, 0x1, -R0 ;  /* 0x00000001afaf8824 */ /* 0x000fe200078e0a00 */
[C---:B------:R-:W-:Y:S01]  /*84a0*/  LOP3.LUT R6, R3.reuse, 0x160, RZ, 0xfc, !PT ;  /* 0x0000016003067812 */ /* 0x040fe200078efcff */
[----:B------:R-:W-:Y:S02]  /*84b0*/  IMAD.MOV R4, RZ, RZ, -R4 ;  /* 0x000000ffff047224 */ /* 0x000fe400078e0a04 */
[----:B------:R-:W-:Y:S01]  /*84c0*/  @!P4 IMAD.IADD R172, R172, 0x1, -R0 ;  /* 0x00000001acacc824 */ /* 0x000fe200078e0a00 */
[C---:B------:R-:W-:Y:S01]  /*84d0*/  ISETP.GT.U32.AND P4, PT, R0.reuse, R174, PT ;  /* 0x000000ae0000720c */ /* 0x040fe20003f84070 */
[C---:B------:R-:W-:Y:S01]  /*84e0*/  IMAD R176, R0.reuse, R4, R5 ;  /* 0x0000000400b07224 */ /* 0x040fe200078e0205 */
[----:B------:R-:W-:Y:S01]  /*84f0*/  ISETP.GT.U32.AND P0, PT, R0, R175, PT ;  /* 0x000000af0000720c */ /* 0x000fe20003f04070 */
[----:B------:R-:W-:Y:S01]  /*8500*/  IMAD.HI.U32 R4, R2, R177, RZ ;  /* 0x000000b102047227 */ /* 0x000fe200078e00ff */
[----:B------:R-:W-:-:S02]  /*8510*/  LOP3.LUT R5, R3, 0x15e, RZ, 0xfc, !PT ;  /* 0x0000015e03057812 */ /* 0x000fc400078efcff */
[----:B------:R-:W-:Y:S01]  /*8520*/  IABS R181, R6 ;  /* 0x0000000600b57213 */ /* 0x000fe20000000000 */
[----:B------:R-:W-:Y:S01]  /*8530*/  IMAD.MOV R4, RZ, RZ, -R4 ;  /* 0x000000ffff047224 */ /* 0x000fe200078e0a04 */
[----:B------:R-:W-:Y:S01]  /*8540*/  IABS R179, R5 ;  /* 0x0000000500b37213 */ /* 0x000fe20000000000 */
[----:B------:R-:W-:Y:S01]  /*8550*/  @!P1 IMAD.MOV R169, RZ, RZ, -R169 ;  /* 0x000000ffffa99224 */ /* 0x000fe200078e0aa9 */
[C---:B------:R-:W-:Y:S01]  /*8560*/  ISETP.GT.U32.AND P1, PT, R0.reuse, R172, PT ;  /* 0x000000ac0000720c */ /* 0x040fe20003f24070 */
[--C-:B------:R-:W-:Y:S01]  /*8570*/  @!P2 IMAD.IADD R173, R173, 0x1, -R0.reuse ;  /* 0x00000001adada824 */ /* 0x100fe200078e0a00 */
[C---:B------:R-:W-:Y:S01]  /*8580*/  ISETP.GT.U32.AND P2, PT, R0.reuse, R176, PT ;  /* 0x000000b00000720c */ /* 0x040fe20003f44070 */
[----:B------:R-:W-:Y:S01]  /*8590*/  IMAD R177, R0, R4, R177 ;  /* 0x0000000400b17224 */ /* 0x000fe200078e02b1 */
[----:B------:R-:W-:Y:S01]  /*85a0*/  LOP3.LUT R4, R3, 0x15c, RZ, 0xfc, !PT ;  /* 0x0000015c03047812 */ /* 0x000fe200078efcff */
[--C-:B------:R-:W-:Y:S02]  /*85b0*/  @!P4 IMAD.IADD R174, R174, 0x1, -R0.reuse ;  /* 0x00000001aeaec824 */ /* 0x100fe400078e0a00 */
[----:B------:R-:W-:Y:S01]  /*85c0*/  @!P0 IMAD.IADD R175, R175, 0x1, -R0 ;  /* 0x00000001afaf8824 */ /* 0x000fe200078e0a00 */
[C---:B------:R-:W-:Y:S01]  /*85d0*/  ISETP.GT.U32.AND P0, PT, R0.reuse, R177, PT ;  /* 0x000000b10000720c */ /* 0x040fe20003f04070 */
[----:B------:R-:W-:Y:S01]  /*85e0*/  @!P5 IMAD.MOV R173, RZ, RZ, -R173 ;  /* 0x000000ffffadd224 */ /* 0x000fe200078e0aad */
[----:B------:R-:W-:-:S02]  /*85f0*/  ISETP.GT.U32.AND P4, PT, R0, R174, PT ;  /* 0x000000ae0000720c */ /* 0x000fc40003f84070 */
[----:B------:R-:W-:Y:S01]  /*8600*/  ISETP.GE.AND P5, PT, R4, RZ, PT ;  /* 0x000000ff0400720c */ /* 0x000fe20003fa6270 */
[--C-:B------:R-:W-:Y:S01]  /*8610*/  @!P1 IMAD.IADD R172, R172, 0x1, -R0.reuse ;  /* 0x00000001acac9824 */ /* 0x100fe200078e0a00 */
[----:B------:R-:W-:Y:S01]  /*8620*/  ISETP.GE.AND P1, PT, R178, RZ, PT ;  /* 0x000000ffb200720c */ /* 0x000fe20003f26270 */
[----:B------:R-:W-:Y:S02]  /*8630*/  @!P2 IMAD.IADD R176, R176, 0x1, -R0 ;  /* 0x00000001b0b0a824 */ /* 0x000fe400078e0a00 */
[----:B------:R-:W-:Y:S01]  /*8640*/  @!P3 IMAD.MOV R172, RZ, RZ, -R172 ;  /* 0x000000ffffacb224 */ /* 0x000fe200078e0aac */
[----:B------:R-:W-:Y:S02]  /*8650*/  ISETP.GE.AND P3, PT, R11, RZ, PT ;  /* 0x000000ff0b00720c */ /* 0x000fe40003f66270 */
[----:B------:R-:W-:Y:S01]  /*8660*/  ISETP.GT.U32.AND P2, PT, R0, R176, PT ;  /* 0x000000b00000720c */ /* 0x000fe20003f44070 */
[--C-:B------:R-:W-:Y:S01]  /*8670*/  @!P0 IMAD.IADD R177, R177, 0x1, -R0.reuse ;  /* 0x00000001b1b18824 */ /* 0x100fe200078e0a00 */
[----:B------:R-:W-:Y:S01]  /*8680*/  IABS R11, R4 ;  /* 0x00000004000b7213 */ /* 0x000fe20000000000 */
[----:B------:R-:W-:Y:S01]  /*8690*/  @!P4 IMAD.IADD R174, R174, 0x1, -R0 ;  /* 0x00000001aeaec824 */ /* 0x000fe200078e0a00 */
[----:B------:R-:W-:-:S02]  /*86a0*/  ISETP.GE.AND P4, PT, R10, RZ, PT ;  /* 0x000000ff0a00720c */ /* 0x000fc40003f86270 */
[----:B------:R-:W-:Y:S01]  /*86b0*/  ISETP.GT.U32.AND P0, PT, R0, R177, PT ;  /* 0x000000b10000720c */ /* 0x000fe20003f04070 */
[----:B------:R-:W-:Y:S01]  /*86c0*/  IMAD.HI.U32 R4, R2, R11, RZ ;  /* 0x0000000b02047227 */ /* 0x000fe200078e00ff */
[----:B------:R-:W-:-:S03]  /*86d0*/  LOP3.LUT R10, R3, 0x162, RZ, 0xfc, !PT ;  /* 0x00000162030a7812 */ /* 0x000fc600078efcff */
[----:B------:R-:W-:Y:S01]  /*86e0*/  @!P6 IMAD.MOV R174, RZ, RZ, -R174 ;  /* 0x000000ffffaee224 */ /* 0x000fe200078e0aae */
[----:B------:R-:W-:Y:S01]  /*86f0*/  ISETP.GE.AND P6, PT, R5, RZ, PT ;  /* 0x000000ff0500720c */ /* 0x000fe20003fc6270 */
[----:B------:R-:W-:Y:S01]  /*8700*/  IMAD.MOV R178, RZ, RZ, -R4 ;  /* 0x000000ffffb27224 */ /* 0x000fe200078e0a04 */
[----:B------:R-:W-:Y:S01]  /*8710*/  IABS R183, R10 ;  /* 0x0000000a00b77213 */ /* 0x000fe20000000000 */
[----:B------:R-:W-:-:S04]  /*8720*/  IMAD.HI.U32 R5, R2, R181, RZ ;  /* 0x000000b502057227 */ /* 0x000fc800078e00ff */
[--C-:B------:R-:W-:Y:S01]  /*8730*/  @!P2 IMAD.IADD R176, R176, 0x1, -R0.reuse ;  /* 0x00000001b0b0a824 */ /* 0x100fe200078e0a00 */
[----:B------:R-:W-:Y:S01]  /*8740*/  ISETP.GE.AND P2, PT, R10, RZ, PT ;  /* 0x000000ff0a00720c */ /* 0x000fe20003f46270 */
[----:B------:R-:W-:Y:S01]  /*8750*/  IMAD R178, R0, R178, R11 ;  /* 0x000000b200b27224 */ /* 0x000fe200078e020b */
[----:B------:R-:W-:Y:S01]  /*8760*/  LOP3.LUT R10, R3, 0x164, RZ, 0xfc, !PT ;  /* 0x00000164030a7812 */ /* 0x000fe200078efcff */
[----:B------:R-:W-:Y:S01]  /*8770*/  IMAD.MOV R5, RZ, RZ, -R5 ;  /* 0x000000ffff057224 */ /* 0x000fe200078e0a05 */
[----:B------:R-:W-:Y:S01]  /*8780*/  @!P3 IADD3 R176, -R176, RZ, RZ ;  /* 0x000000ffb0b0b210 */ /* 0x000fe20007ffe1ff */
[----:B------:R-:W-:Y:S01]  /*8790*/  @!P0 IMAD.IADD R177, R177, 0x1, -R0 ;  /* 0x00000001b1b18824 */ /* 0x000fe200078e0a00 */
[C---:B------:R-:W-:Y:S01]  /*87a0*/  ISETP.GT.U32.AND P3, PT, R0.reuse, R178, PT ;  /* 0x000000b20000720c */ /* 0x040fe20003f64070 */
[----:B------:R-:W-:Y:S01]  /*87b0*/  IMAD R180, R0, R5, R181 ;  /* 0x0000000500b47224 */ /* 0x000fe200078e02b5 */
[----:B------:R-:W-:Y:S01]  /*87c0*/  IABS R11, R10 ;  /* 0x0000000a000b7213 */ /* 0x000fe20000000000 */
[----:B------:R-:W-:-:S02]  /*87d0*/  @!P4 IMAD.MOV R177, RZ, RZ, -R177 ;  /* 0x000000ffffb1c224 */ /* 0x000fc400078e0ab1 */
[----:B------:R-:W-:Y:S01]  /*87e0*/  IMAD.HI.U32 R4, R2, R179, RZ ;  /* 0x000000b302047227 */ /* 0x000fe200078e00ff */
[----:B------:R-:W-:-:S03]  /*87f0*/  ISETP.GT.U32.AND P4, PT, R0, R180, PT ;  /* 0x000000b40000720c */ /* 0x000fc60003f84070 */
[----:B------:R-:W-:Y:S01]  /*8800*/  @!P1 IMAD.MOV R175, RZ, RZ, -R175 ;  /* 0x000000ffffaf9224 */ /* 0x000fe200078e0aaf */
[----:B------:R-:W-:Y:S01]  /*8810*/  ISETP.GE.AND P1, PT, R6, RZ, PT ;  /* 0x000000ff0600720c */ /* 0x000fe20003f26270 */
[----:B------:R-:W-:Y:S02]  /*8820*/  IMAD.MOV R6, RZ, RZ, -R4 ;  /* 0x000000ffff067224 */ /* 0x000fe400078e0a04 */
[----:B------:R-:W-:-:S04]  /*8830*/  IMAD.HI.U32 R4, R2, R183, RZ ;  /* 0x000000b702047227 */ /* 0x000fc800078e00ff */
[----:B------:R-:W-:Y:S01]  /*8840*/  IMAD R179, R0, R6, R179 ;  /* 0x0000000600b37224 */ /* 0x000fe200078e02b3 */
[----:B------:R-:W-:Y:S01]  /*8850*/  IABS R6, R186 ;  /* 0x000000ba00067213 */ /* 0x000fe20000000000 */
[----:B------:R-:W-:Y:S02]  /*8860*/  IMAD.MOV R4, RZ, RZ, -R4 ;  /* 0x000000ffff047224 */ /* 0x000fe400078e0a04 */
[--C-:B------:R-:W-:Y:S01]  /*8870*/  @!P3 IMAD.IADD R178, R178, 0x1, -R0.reuse ;  /* 0x00000001b2b2b824 */ /* 0x100fe200078e0a00 */
[C---:B------:R-:W-:Y:S01]  /*8880*/  ISETP.GT.U32.AND P0, PT, R0.reuse, R179, PT ;  /* 0x000000b30000720c */ /* 0x040fe20003f04070 */
[----:B------:R-:W-:Y:S01]  /*8890*/  IMAD R181, R0, R4, R183 ;  /* 0x0000000400b57224 */ /* 0x000fe200078e02b7 */
[----:B------:R-:W-:Y:S01]  /*88a0*/  IABS R183, R12 ;  /* 0x0000000c00b77213 */ /* 0x000fe20000000000 */
[----:B------:R-:W-:Y:S01]  /*88b0*/  @!P4 IMAD.IADD R180, R180, 0x1, -R0 ;  /* 0x00000001b4b4c824 */ /* 0x000fe200078e0a00 */
[----:B------:R-:W-:Y:S01]  /*88c0*/  ISETP.GT.U32.AND P3, PT, R0, R178, PT ;  /* 0x000000b20000720c */ /* 0x000fe20003f64070 */
[----:B------:R-:W-:-:S03]  /*88d0*/  IMAD.HI.U32 R4, R2, R11, RZ ;  /* 0x0000000b02047227 */ /* 0x000fc600078e00ff */
[----:B------:R-:W-:Y:S01]  /*88e0*/  ISETP.GT.U32.AND P4, PT, R0, R180, PT ;  /* 0x000000b40000720c */ /* 0x000fe20003f84070 */
[----:B------:R-:W-:-:S04]  /*88f0*/  IMAD.HI.U32 R5, R2, R183, RZ ;  /* 0x000000b702057227 */ /* 0x000fc800078e00ff */
[----:B------:R-:W-:Y:S02]  /*8900*/  IMAD.MOV R5, RZ, RZ, -R5 ;  /* 0x000000ffff057224 */ /* 0x000fe400078e0a05 */
[--C-:B------:R-:W-:Y:S02]  /*8910*/  @!P0 IMAD.IADD R179, R179, 0x1, -R0.reuse ;  /* 0x00000001b3b38824 */ /* 0x100fe400078e0a00 */
[--C-:B------:R-:W-:Y:S01]  /*8920*/  @!P3 IMAD.IADD R178, R178, 0x1, -R0.reuse ;  /* 0x00000001b2b2b824 */ /* 0x100fe200078e0a00 */
[C---:B------:R-:W-:Y:S01]  /*8930*/  ISETP.GT.U32.AND P3, PT, R0.reuse, R181, PT ;  /* 0x000000b50000720c */ /* 0x040fe20003f64070 */
[C---:B------:R-:W-:Y:S01]  /*8940*/  IMAD R183, R0.reuse, R5, R183 ;  /* 0x0000000500b77224 */ /* 0x040fe200078e02b7 */
[----:B------:R-:W-:Y:S01]  /*8950*/  ISETP.GT.U32.AND P0, PT, R0, R179, PT ;  /* 0x000000b30000720c */ /* 0x000fe20003f04070 */
[----:B------:R-:W-:Y:S02]  /*8960*/  @!P4 IMAD.IADD R180, R180, 0x1, -R0 ;  /* 0x00000001b4b4c824 */ /* 0x000fe400078e0a00 */
[----:B------:R-:W-:Y:S01]  /*8970*/  IMAD.MOV R4, RZ, RZ, -R4 ;  /* 0x000000ffff047224 */ /* 0x000fe200078e0a04 */
[----:B------:R-:W-:Y:S01]  /*8980*/  ISETP.GT.U32.AND P4, PT, R0, R183, PT ;  /* 0x000000b70000720c */ /* 0x000fe20003f84070 */
[----:B------:R-:W-:-:S02]  /*8990*/  @!P5 IMAD.MOV R178, RZ, RZ, -R178 ;  /* 0x000000ffffb2d224 */ /* 0x000fc400078e0ab2 */
[----:B------:R-:W-:Y:S02]  /*89a0*/  IMAD R182, R0, R4, R11 ;  /* 0x0000000400b67224 */ /* 0x000fe400078e020b */
[----:B------:R-:W-:Y:S01]  /*89b0*/  IMAD.MOV.U32 R11, RZ, RZ, R6 ;  /* 0x000000ffff0b7224 */ /* 0x000fe200078e0006 */
[----:B------:R-:W-:Y:S01]  /*89c0*/  LOP3.LUT R6, R3, 0x16c, RZ, 0xfc, !PT ;  /* 0x0000016c03067812 */ /* 0x000fe200078efcff */
[--C-:B------:R-:W-:Y:S01]  /*89d0*/  @!P3 IMAD.IADD R181, R181, 0x1, -R0.reuse ;  /* 0x00000001b5b5b824 */ /* 0x100fe200078e0a00 */
[----:B------:R-:W-:Y:S01]  /*89e0*/  ISETP.GE.AND P3, PT, R10, RZ, PT ;  /* 0x000000ff0a00720c */ /* 0x000fe20003f66270 */
[----:B------:R-:W-:Y:S01]  /*89f0*/  IMAD.HI.U32 R4, R2, R11, RZ ;  /* 0x0000000b02047227 */ /* 0x000fe200078e00ff */
[----:B------:R-:W-:Y:S02]  /*8a00*/  IABS R187, R6 ;  /* 0x0000000600bb7213 */ /* 0x000fe40000000000 */
[C---:B------:R-:W-:Y:S01]  /*8a10*/  ISETP.GT.U32.AND P5, PT, R0.reuse, R181, PT ;  /* 0x000000b50000720c */ /* 0x040fe20003fa4070 */
[--C-:B------:R-:W-:Y:S01]  /*8a20*/  @!P0 IMAD.IADD R179, R179, 0x1, -R0.reuse ;  /* 0x00000001b3b38824 */ /* 0x100fe200078e0a00 */
[----:B------:R-:W-:Y:S01]  /*8a30*/  ISETP.GT.U32.AND P0, PT, R0, R182, PT ;  /* 0x000000b60000720c */ /* 0x000fe20003f04070 */
[----:B------:R-:W-:Y:S01]  /*8a40*/  @!P4 IMAD.IADD R183, R183, 0x1, -R0 ;  /* 0x00000001b7b7c824 */ /* 0x000fe200078e0a00 */
[----:B------:R-:W-:Y:S01]  /*8a50*/  LOP3.LUT R10, R3, 0x16e, RZ, 0xfc, !PT ;  /* 0x0000016e030a7812 */ /* 0x000fe200078efcff */
[----:B------:R-:W-:-:S02]  /*8a60*/  IMAD.MOV R4, RZ, RZ, -R4 ;  /* 0x000000ffff047224 */ /* 0x000fc400078e0a04 */
[----:B------:R-:W-:Y:S01]  /*8a70*/  @!P6 IMAD.MOV R179, RZ, RZ, -R179 ;  /* 0x000000ffffb3e224 */ /* 0x000fe200078e0ab3 */
[C---:B------:R-:W-:Y:S01]  /*8a80*/  ISETP.GT.U32.AND P6, PT, R0.reuse, R183, PT ;  /* 0x000000b70000720c */ /* 0x040fe20003fc4070 */
[----:B------:R-:W-:Y:S02]  /*8a90*/  IMAD R184, R0, R4, R11 ;  /* 0x0000000400b87224 */ /* 0x000fe400078e020b */
[----:B------:R-:W-:-:S04]  /*8aa0*/  IMAD.HI.U32 R5, R2, R185, RZ ;  /* 0x000000b902057227 */ /* 0x000fc800078e00ff */
[----:B------:R-:W-:-:S04]  /*8ab0*/  IMAD.HI.U32 R4, R2, R187, RZ ;  /* 0x000000bb02047227 */ /* 0x000fc800078e00ff */
[----:B------:R-:W-:Y:S02]  /*8ac0*/  IMAD.MOV R5, RZ, RZ, -R5 ;  /* 0x000000ffff057224 */ /* 0x000fe400078e0a05 */
[----:B------:R-:W-:Y:S02]  /*8ad0*/  IMAD.MOV R4, RZ, RZ, -R4 ;  /* 0x000000ffff047224 */ /* 0x000fe400078e0a04 */
[----:B------:R-:W-:Y:S01]  /*8ae0*/  @!P1 IMAD.MOV R180, RZ, RZ, -R180 ;  /* 0x000000ffffb49224 */ /* 0x000fe200078e0ab4 */
[----:B------:R-:W-:Y:S01]  /*8af0*/  ISETP.GE.AND P1, PT, R186, RZ, PT ;  /* 0x000000ffba00720c */ /* 0x000fe20003f26270 */
[--C-:B------:R-:W-:Y:S01]  /*8b00*/  @!P0 IMAD.IADD R182, R182, 0x1, -R0.reuse ;  /* 0x00000001b6b68824 */ /* 0x100fe200078e0a00 */
[----:B------:R-:W-:Y:S01]  /*8b10*/  ISETP.GE.AND P0, PT, R12, RZ, PT ;  /* 0x000000ff0c00720c */ /* 0x000fe20003f06270 */
[C---:B------:R-:W-:Y:S01]  /*8b20*/  IMAD R185, R0.reuse, R5, R185 ;  /* 0x0000000500b97224 */ /* 0x040fe200078e02b9 */
[----:B------:R-:W-:Y:S01]  /*8b30*/  LOP3.LUT R12, R3, 0x170, RZ, 0xfc, !PT ;  /* 0x00000170030c7812 */ /* 0x000fe200078efcff */
[--C-:B------:R-:W-:Y:S01]  /*8b40*/  @!P5 IMAD.IADD R181, R181, 0x1, -R0.reuse ;  /* 0x00000001b5b5d824 */ /* 0x100fe200078e0a00 */
[C---:B------:R-:W-:Y:S01]  /*8b50*/  ISETP.GT.U32.AND P5, PT, R0.reuse, R184, PT ;  /* 0x000000b80000720c */ /* 0x040fe20003fa4070 */
[C---:B------:R-:W-:Y:S01]  /*8b60*/  IMAD R186, R0.reuse, R4, R187 ;  /* 0x0000000400ba7224 */ /* 0x040fe200078e02bb */
[C---:B------:R-:W-:Y:S01]  /*8b70*/  ISETP.GT.U32.AND P4, PT, R0.reuse, R182, PT ;  /* 0x000000b60000720c */ /* 0x040fe20003f84070 */
[----:B------:R-:W-:Y:S01]  /*8b80*/  @!P2 IMAD.MOV R181, RZ, RZ, -R181 ;  /* 0x000000ffffb5a224 */ /* 0x000fe200078e0ab5 */
[C---:B------:R-:W-:Y:S01]  /*8b90*/  ISETP.GT.U32.AND P2, PT, R0.reuse, R185, PT ;  /* 0x000000b90000720c */ /* 0x040fe20003f44070 */
[----:B------:R-:W-:Y:S01]  /*8ba0*/  @!P6 IMAD.IADD R183, R183, 0x1, -R0 ;  /* 0x00000001b7b7e824 */ /* 0x000fe200078e0a00 */
[----:B------:R-:W-:-:S02]  /*8bb0*/  ISETP.GT.U32.AND P6, PT, R0, R186, PT ;  /* 0x000000ba0000720c */ /* 0x000fc40003fc4070 */
[----:B------:R-:W-:Y:S01]  /*8bc0*/  IABS R187, R10 ;  /* 0x0000000a00bb7213 */ /* 0x000fe20000000000 */
[----:B------:R-:W-:Y:S01]  /*8bd0*/  @!P0 IMAD.MOV R183, RZ, RZ, -R183 ;  /* 0x000000ffffb78224 */ /* 0x000fe200078e0ab7 */
[----:B------:R-:W-:-:S03]  /*8be0*/  IABS R11, R12 ;  /* 0x0000000c000b7213 */ /* 0x000fc60000000000 */
[--C-:B------:R-:W-:Y:S01]  /*8bf0*/  @!P5 IMAD.IADD R184, R184, 0x1, -R0.reuse ;  /* 0x00000001b8b8d824 */ /* 0x100fe200078e0a00 */
[----:B------:R-:W-:Y:S01]  /*8c00*/  ISETP.GE.AND P5, PT, R6, RZ, PT ;  /* 0x000000ff0600720c */ /* 0x000fe20003fa6270 */
[--C-:B------:R-:W-:Y:S01]  /*8c10*/  @!P4 IMAD.IADD R182, R182, 0x1, -R0.reuse ;  /* 0x00000001b6b6c824 */ /* 0x100fe200078e0a00 */
[----:B------:R-:W-:Y:S01]  /*8c20*/  LOP3.LUT R6, R3, 0x172, RZ, 0xfc, !PT ;  /* 0x0000017203067812 */ /* 0x000fe200078efcff */
[--C-:B------:R-:W-:Y:S01]  /*8c30*/  @!P2 IMAD.IADD R185, R185, 0x1, -R0.reuse ;  /* 0x00000001b9b9a824 */ /* 0x100fe200078e0a00 */
[----:B------:R-:W-:Y:S01]  /*8c40*/  ISETP.GT.U32.AND P2, PT, R0, R184, PT ;  /* 0x000000b80000720c */ /* 0x000fe20003f44070 */
[----:B------:R-:W-:Y:S01]  /*8c50*/  @!P6 IMAD.IADD R186, R186, 0x1, -R0 ;  /* 0x00000001babae824 */ /* 0x000fe200078e0a00 */
[----:B------:R-:W-:Y:S01]  /*8c60*/  ISETP.GE.AND P4, PT, R188, RZ, PT ;  /* 0x000000ffbc00720c */ /* 0x000fe20003f86270 */
[----:B------:R-:W-:Y:S01]  /*8c70*/  IMAD.HI.U32 R4, R2, R187, RZ ;  /* 0x000000bb02047227 */ /* 0x000fe200078e00ff */
[C---:B------:R-:W-:Y:S02]  /*8c80*/  ISETP.GT.U32.AND P6, PT, R0.reuse, R185, PT ;  /* 0x000000b90000720c */ /* 0x040fe40003fc4070 */
[----:B------:R-:W-:Y:S01]  /*8c90*/  IABS R189, R6 ;  /* 0x0000000600bd7213 */ /* 0x000fe20000000000 */
[----:B------:R-:W-:Y:S01]  /*8ca0*/  @!P3 IMAD.MOV R182, RZ, RZ, -R182 ;  /* 0x000000ffffb6b224 */ /* 0x000fe200078e0ab6 */
[----:B------:R-:W-:Y:S01]  /*8cb0*/  ISETP.GT.U32.AND P3, PT, R0, R186, PT ;  /* 0x000000ba0000720c */ /* 0x000fe20003f64070 */
[----:B------:R-:W-:-:S02]  /*8cc0*/  IMAD.MOV R5, RZ, RZ, -R4 ;  /* 0x000000ffff057224 */ /* 0x000fc400078e0a04 */
[----:B------:R-:W-:-:S04]  /*8cd0*/  IMAD.HI.U32 R4, R2, R11, RZ ;  /* 0x0000000b02047227 */ /* 0x000fc800078e00ff */
[----:B------:R-:W-:Y:S02]  /*8ce0*/  IMAD R187, R0, R5, R187 ;  /* 0x0000000500bb7224 */ /* 0x000fe400078e02bb */
[----:B------:R-:W-:Y:S02]  /*8cf0*/  IMAD.MOV R4, RZ, RZ, -R4 ;  /* 0x000000ffff047224 */ /* 0x000fe400078e0a04 */
        /* <DEDUP_REMOVED lines=9> */
[----:B------:R-:W-:Y:S01]  /*8d90*/  LOP3.LUT R10, R3, 0x176, RZ, 0xfc, !PT ;  /* 0x00000176030a7812 */ /* 0x000fe200078efcff */
[----:B------:R-:W-:-:S04]  /*8da0*/  IMAD.HI.U32 R5, R2, R191, RZ ;  /* 0x000000bf02057227 */ /* 0x000fc800078e00ff */
[--C-:B------:R-:W-:Y:S01]  /*8db0*/  @!P2 IMAD.IADD R187, R187, 0x1, -R0.reuse ;  /* 0x00000001bbbba824 */ /* 0x100fe200078e0a00 */
[----:B------:R-:W-:Y:S01]  /*8dc0*/  ISETP.GE.AND P2, PT, R12, RZ, PT ;  /* 0x000000ff0c00720c */ /* 0x000fe20003f46270 */
[----:B------:R-:W-:Y:S01]  /*8dd0*/  IMAD R189, R0, R4, R189 ;  /* 0x0000000400bd7224 */ /* 0x000fe200078e02bd */
[----:B------:R-:W-:Y:S01]  /*8de0*/  IABS R4, R10 ;  /* 0x0000000a00047213 */ /* 0x000fe20000000000 */
[----:B------:R-:W-:Y:S01]  /*8df0*/  IMAD.MOV R5, RZ, RZ, -R5 ;  /* 0x000000ffff057224 */ /* 0x000fe200078e0a05 */
[----:B------:R-:W-:Y:S01]  /*8e00*/  LOP3.LUT R12, R3, 0x178, RZ, 0xfc, !PT ;  /* 0x00000178030c7812 */ /* 0x000fe200078efcff */
[----:B------:R-:W-:Y:S01]  /*8e10*/  @!P3 IMAD.IADD R188, R188, 0x1, -R0 ;  /* 0x00000001bcbcb824 */ /* 0x000fe200078e0a00 */
[C---:B------:R-:W-:Y:S01]  /*8e20*/  ISETP.GT.U32.AND P0, PT, R0.reuse, R187, PT ;  /* 0x000000bb0000720c */ /* 0x040fe20003f04070 */
[C---:B------:R-:W-:Y:S01]  /*8e30*/  IMAD R190, R0.reuse, R5, R191 ;  /* 0x0000000500be7224 */ /* 0x040fe200078e02bf */
[----:B------:R-:W-:Y:S01]  /*8e40*/  IABS R11, R12 ;  /* 0x0000000c000b7213 */ /* 0x000fe20000000000 */
[----:B------:R-:W-:Y:S01]  /*8e50*/  IMAD.MOV.U32 R191, RZ, RZ, R4 ;  /* 0x000000ffffbf7224 */ /* 0x000fe200078e0004 */
[C---:B------:R-:W-:Y:S01]  /*8e60*/  ISETP.GT.U32.AND P3, PT, R0.reuse, R189, PT ;  /* 0x000000bd0000720c */ /* 0x040fe20003f64070 */
        /* <DEDUP_REMOVED lines=9> */
[----:B------:R-:W-:Y:S02]  /*8f00*/  IMAD.MOV R5, RZ, RZ, -R5 ;  /* 0x000000ffff057224 */ /* 0x000fe400078e0a05 */
[----:B------:R-:W-:Y:S02]  /*8f10*/  IMAD R191, R0, R4, R191 ;  /* 0x0000000400bf7224 */ /* 0x000fe400078e02bf */
[--C-:B------:R-:W-:Y:S01]  /*8f20*/  @!P1 IMAD.IADD R188, R188, 0x1, -R0.reuse ;  /* 0x00000001bcbc9824 */ /* 0x100fe200078e0a00 */
[----:B------:R-:W-:Y:S01]  /*8f30*/  ISETP.GE.AND P1, PT, R10, RZ, PT ;  /* 0x000000ff0a00720c */ /* 0x000fe20003f26270 */
[--C-:B------:R-:W-:Y:S01]  /*8f40*/  @!P3 IMAD.IADD R189, R189, 0x1, -R0.reuse ;  /* 0x00000001bdbdb824 */ /* 0x100fe200078e0a00 */
[C---:B------:R-:W-:Y:S01]  /*8f50*/  LOP3.LUT R10, R3.reuse, 0x17e, RZ, 0xfc, !PT ;  /* 0x0000017e030a7812 */ /* 0x040fe200078efcff */
[C---:B------:R-:W-:Y:S01]  /*8f60*/  IMAD R192, R0.reuse, R5, R11 ;  /* 0x0000000500c07224 */ /* 0x040fe200078e020b */
[----:B------:R-:W-:Y:S01]  /*8f70*/  LOP3.LUT R5, R3, 0x17a, RZ, 0xfc, !PT ;  /* 0x0000017a03057812 */ /* 0x000fe200078efcff */
[----:B------:R-:W-:Y:S01]  /*8f80*/  @!P6 IMAD.MOV R187, RZ, RZ, -R187 ;  /* 0x000000ffffbbe224 */ /* 0x000fe200078e0abb */
[----:B------:R-:W-:Y:S01]  /*8f90*/  ISETP.GT.U32.AND P6, PT, R0, R191, PT ;  /* 0x000000bf0000720c */ /* 0x000fe20003fc4070 */
[----:B------:R-:W-:Y:S01]  /*8fa0*/  @!P4 IMAD.IADD R190, R190, 0x1, -R0 ;  /* 0x00000001bebec824 */ /* 0x000fe200078e0a00 */
[C---:B------:R-:W-:Y:S01]  /*8fb0*/  ISETP.GT.U32.AND P3, PT, R0.reuse, R189, PT ;  /* 0x000000bd0000720c */ /* 0x040fe20003f64070 */
[----:B------:R-:W-:Y:S01]  /*8fc0*/  @!P2 IMAD.MOV R188, RZ, RZ, -R188 ;  /* 0x000000ffffbca224 */ /* 0x000fe200078e0abc */
[----:B------:R-:W-:Y:S01]  /*8fd0*/  ISETP.GT.U32.AND P2, PT, R0, R192, PT ;  /* 0x000000c00000720c */ /* 0x000fe20003f44070 */
[----:B------:R-:W-:Y:S01]  /*8fe0*/  @!P5 IMAD.MOV R186, RZ, RZ, -R186 ;  /* 0x000000ffffbad224 */ /* 0x000fe200078e0aba */
[----:B------:R-:W-:-:S02]  /*8ff0*/  ISETP.GE.AND P5, PT, R6, RZ, PT ;  /* 0x000000ff0600720c */ /* 0x000fc40003fa6270 */
[----:B------:R-:W-:Y:S02]  /*9000*/  ISETP.GT.U32.AND P4, PT, R0, R190, PT ;  /* 0x000000be0000720c */ /* 0x000fe40003f84070 */
[----:B------:R-:W-:Y:S02]  /*9010*/  LOP3.LUT R6, R3, 0x17c, RZ, 0xfc, !PT ;  /* 0x0000017c03067812 */ /* 0x000fe400078efcff */
[----:B------:R-:W-:Y:S01]  /*9020*/  IABS R193, R5 ;  /* 0x0000000500c17213 */ /* 0x000fe20000000000 */
[--C-:B------:R-:W-:Y:S01]  /*9030*/  @!P6 IMAD.IADD R191, R191, 0x1, -R0.reuse ;  /* 0x00000001bfbfe824 */ /* 0x100fe200078e0a00 */
[----:B------:R-:W-:Y:S01]  /*9040*/  IABS R11, R6 ;  /* 0x00000006000b7213 */ /* 0x000fe20000000000 */
[--C-:B------:R-:W-:Y:S01]  /*9050*/  @!P3 IMAD.IADD R189, R189, 0x1, -R0.reuse ;  /* 0x00000001bdbdb824 */ /* 0x100fe200078e0a00 */
[----:B------:R-:W-:Y:S01]  /*9060*/  IABS R195, R10 ;  /* 0x0000000a00c37213 */ /* 0x000fe20000000000 */
[----:B------:R-:W-:Y:S01]  /*9070*/  @!P2 IMAD.IADD R192, R192, 0x1, -R0 ;  /* 0x00000001c0c0a824 */ /* 0x000fe200078e0a00 */
[----:B------:R-:W-:Y:S01]  /*9080*/  ISETP.GT.U32.AND P6, PT, R0, R191, PT ;  /* 0x000000bf0000720c */ /* 0x000fe20003fc4070 */
[----:B------:R-:W-:Y:S01]  /*9090*/  IMAD.HI.U32 R4, R2, R193, RZ ;  /* 0x000000c102047227 */ /* 0x000fe200078e00ff */
[----:B------:R-:W-:-:S02]  /*90a0*/  ISETP.GE.AND P3, PT, R12, RZ, PT ;  /* 0x000000ff0c00720c */ /* 0x000fc40003f66270 */
[----:B------:R-:W-:Y:S01]  /*90b0*/  LOP3.LUT R12, R3, 0x180, RZ, 0xfc, !PT ;  /* 0x00000180030c7812 */ /* 0x000fe200078efcff */
[----:B------:R-:W-:Y:S01]  /*90c0*/  @!P4 IMAD.IADD R190, R190, 0x1, -R0 ;  /* 0x00000001bebec824 */ /* 0x000fe200078e0a00 */
[----:B------:R-:W-:Y:S01]  /*90d0*/  ISETP.GE.AND P4, PT, R5, RZ, PT ;  /* 0x000000ff0500720c */ /* 0x000fe20003f86270 */
[----:B------:R-:W-:Y:S01]  /*90e0*/  @!P5 IMAD.MOV R189, RZ, RZ, -R189 ;  /* 0x000000ffffbdd224 */ /* 0x000fe200078e0abd */
[----:B------:R-:W-:Y:S01]  /*90f0*/  ISETP.GT.U32.AND P5, PT, R0, R192, PT ;  /* 0x000000c00000720c */ /* 0x000fe20003fa4070 */
[----:B------:R-:W-:Y:S01]  /*9100*/  IMAD.HI.U32 R5, R2, R11, RZ ;  /* 0x0000000b02057227 */ /* 0x000fe200078e00ff */
[----:B------:R-:W-:Y:S02]  /*9110*/  ISETP.GE.AND P2, PT, R6, RZ, PT ;  /* 0x000000ff0600720c */ /* 0x000fe40003f46270 */
[----:B------:R-:W-:Y:S01]  /*9120*/  IABS R6, R200 ;  /* 0x000000c800067213 */ /* 0x000fe20000000000 */
[----:B------:R-:W-:Y:S02]  /*9130*/  IMAD.MOV R4, RZ, RZ, -R4 ;  /* 0x000000ffff047224 */ /* 0x000fe400078e0a04 */
[----:B------:R-:W-:-:S02]  /*9140*/  IMAD.MOV R5, RZ, RZ, -R5 ;  /* 0x000000ffff057224 */ /* 0x000fc400078e0a05 */
[C---:B------:R-:W-:Y:S02]  /*9150*/  IMAD R193, R0.reuse, R4, R193 ;  /* 0x0000000400c17224 */ /* 0x040fe400078e02c1 */
[C---:B------:R-:W-:Y:S01]  /*9160*/  IMAD R194, R0.reuse, R5, R11 ;  /* 0x0000000500c27224 */ /* 0x040fe200078e020b */
[----:B------:R-:W-:Y:S01]  /*9170*/  IABS R11, R12 ;  /* 0x0000000c000b7213 */ /* 0x000fe20000000000 */
[--C-:B------:R-:W-:Y:S01]  /*9180*/  @!P6 IMAD.IADD R191, R191, 0x1, -R0.reuse ;  /* 0x00000001bfbfe824 */ /* 0x100fe200078e0a00 */
[----:B------:R-:W-:Y:S01]  /*9190*/  ISETP.GT.U32.AND P6, PT, R0, R193, PT ;  /* 0x000000c10000720c */ /* 0x000fe20003fc4070 */
[----:B------:R-:W-:Y:S01]  /*91a0*/  @!P5 IMAD.IADD R192, R192, 0x1, -R0 ;  /* 0x00000001c0c0d824 */ /* 0x000fe200078e0a00 */
[----:B------:R-:W-:Y:S01]  /*91b0*/  ISETP.GT.U32.AND P5, PT, R0, R194, PT ;  /* 0x000000c20000720c */ /* 0x000fe20003fa4070 */
[----:B------:R-:W-:-:S04]  /*91c0*/  IMAD.HI.U32 R4, R2, R195, RZ ;  /* 0x000000c302047227 */ /* 0x000fc800078e00ff */
[----:B------:R-:W-:Y:S02]  /*91d0*/  IMAD.MOV R4, RZ, RZ, -R4 ;  /* 0x000000ffff047224 */ /* 0x000fe400078e0a04 */
[----:B------:R-:W-:Y:S02]  /*91e0*/  @!P1 IMAD.MOV R191, RZ, RZ, -R191 ;  /* 0x000000ffffbf9224 */ /* 0x000fe400078e0abf */
[----:B------:R-:W-:Y:S02]  /*91f0*/  IMAD R195, R0, R4, R195 ;  /* 0x0000000400c37224 */ /* 0x000fe400078e02c3 */
[--C-:B------:R-:W-:Y:S02]  /*9200*/  @!P6 IMAD.IADD R193, R193, 0x1, -R0.reuse ;  /* 0x00000001c1c1e824 */ /* 0x100fe400078e0a00 */
[----:B------:R-:W-:Y:S01]  /*9210*/  @!P5 IMAD.IADD R194, R194, 0x1, -R0 ;  /* 0x00000001c2c2d824 */ /* 0x000fe200078e0a00 */
[----:B------:R-:W-:Y:S01]  /*9220*/  ISETP.GT.U32.AND P6, PT, R0, R195, PT ;  /* 0x000000c30000720c */ /* 0x000fe20003fc4070 */
[----:B------:R-:W-:Y:S01]  /*9230*/  IMAD.HI.U32 R4, R2, R11, RZ ;  /* 0x0000000b02047227 */ /* 0x000fe200078e00ff */
[----:B------:R-:W-:-:S02]  /*9240*/  ISETP.GT.U32.AND P5, PT, R0, R193, PT ;  /* 0x000000c10000720c */ /* 0x000fc40003fa4070 */
[----:B------:R-:W-:Y:S01]  /*9250*/  ISETP.GT.U32.AND P1, PT, R0, R194, PT ;  /* 0x000000c20000720c */ /* 0x000fe20003f24070 */
[----:B------:R-:W-:Y:S02]  /*9260*/  IMAD.MOV R4, RZ, RZ, -R4 ;  /* 0x000000ffff047224 */ /* 0x000fe400078e0a04 */
[----:B------:R-:W-:-:S04]  /*9270*/  IMAD.HI.U32 R5, R2, R197, RZ ;  /* 0x000000c502057227 */ /* 0x000fc800078e00ff */
[C---:B------:R-:W-:Y:S02]  /*9280*/  IMAD R196, R0.reuse, R4, R11 ;  /* 0x0000000400c47224 */ /* 0x040fe400078e020b */
[----:B------:R-:W-:Y:S02]  /*9290*/  IMAD.MOV.U32 R11, RZ, RZ, R6 ;  /* 0x000000ffff0b7224 */ /* 0x000fe400078e0006 */
[----:B------:R-:W-:Y:S02]  /*92a0*/  IMAD.MOV R5, RZ, RZ, -R5 ;  /* 0x000000ffff057224 */ /* 0x000fe400078e0a05 */
[----:B------:R-:W-:Y:S01]  /*92b0*/  @!P5 IMAD.IADD R193, R193, 0x1, -R0 ;  /* 0x00000001c1c1d824 */ /* 0x000fe200078e0a00 */
[----:B------:R-:W-:Y:S01]  /*92c0*/  ISETP.GT.U32.AND P5, PT, R0, R196, PT ;  /* 0x000000c40000720c */ /* 0x000fe20003fa4070 */
[----:B------:R-:W-:-:S04]  /*92d0*/  IMAD.HI.U32 R4, R2, R11, RZ ;  /* 0x0000000b02047227 */ /* 0x000fc800078e00ff */
[C---:B------:R-:W-:Y:S02]  /*92e0*/  IMAD R197, R0.reuse, R5, R197 ;  /* 0x0000000500c57224 */ /* 0x040fe400078e02c5 */
[----:B------:R-:W-:Y:S02]  /*92f0*/  IMAD.MOV R4, RZ, RZ, -R4 ;  /* 0x000000ffff047224 */ /* 0x000fe400078e0a04 */
[----:B------:R-:W-:Y:S01]  /*9300*/  @!P4 IMAD.MOV R193, RZ, RZ, -R193 ;  /* 0x000000ffffc1c224 */ /* 0x000fe200078e0ac1 */
[----:B------:R-:W-:Y:S01]  /*9310*/  ISETP.GT.U32.AND P4, PT, R0, R197, PT ;  /* 0x000000c50000720c */ /* 0x000fe20003f84070 */
[--C-:B------:R-:W-:Y:S01]  /*9320*/  @!P1 IMAD.IADD R194, R194, 0x1, -R0.reuse ;  /* 0x00000001c2c29824 */ /* 0x100fe200078e0a00 */
[----:B------:R-:W-:Y:S01]  /*9330*/  ISETP.GE.AND P1, PT, R198, RZ, PT ;  /* 0x000000ffc600720c */ /* 0x000fe20003f26270 */
[----:B------:R-:W-:Y:S01]  /*9340*/  IMAD R198, R0, R4, R11 ;  /* 0x0000000400c67224 */ /* 0x000fe200078e020b */
[----:B------:R-:W-:Y:S01]  /*9350*/  IABS R11, R206 ;  /* 0x000000ce000b7213 */ /* 0x000fe20000000000 */
[----:B------:R-:W-:-:S02]  /*9360*/  @!P5 IMAD.IADD R196, R196, 0x1, -R0 ;  /* 0x00000001c4c4d824 */ /* 0x000fc400078e0a00 */
[----:B------:R-:W-:Y:S01]  /*9370*/  IMAD.HI.U32 R5, R2, R199, RZ ;  /* 0x000000c702057227 */ /* 0x000fe200078e00ff */
[----:B------:R-:W-:-:S03]  /*9380*/  ISETP.GT.U32.AND P5, PT, R0, R198, PT ;  /* 0x000000c60000720c */ /* 0x000fc60003fa4070 */
[----:B------:R-:W-:Y:S02]  /*9390*/  @!P6 IMAD.IADD R195, R195, 0x1, -R0 ;  /* 0x00000001c3c3e824 */ /* 0x000fe400078e0a00 */
[----:B------:R-:W-:Y:S01]  /*93a0*/  @!P0 IMAD.MOV R190, RZ, RZ, -R190 ;  /* 0x000000ffffbe8224 */ /* 0x000fe200078e0abe */
[----:B------:R-:W-:Y:S01]  /*93b0*/  ISETP.GE.AND P0, PT, R10, RZ, PT ;  /* 0x000000ff0a00720c */ /* 0x000fe20003f06270 */
[----:B------:R-:W-:Y:S01]  /*93c0*/  @!P4 IMAD.IADD R197, R197, 0x1, -R0 ;  /* 0x00000001c5c5c824 */ /* 0x000fe200078e0a00 */
[C---:B------:R-:W-:Y:S01]  /*93d0*/  ISETP.GT.U32.AND P4, PT, R0.reuse, R196, PT ;  /* 0x000000c40000720c */ /* 0x040fe20003f84070 */
[----:B------:R-:W-:Y:S01]  /*93e0*/  IMAD.MOV R5, RZ, RZ, -R5 ;  /* 0x000000ffff057224 */ /* 0x000fe200078e0a05 */
[----:B------:R-:W-:Y:S01]  /*93f0*/  LOP3.LUT R10, R3, 0x188, RZ, 0xfc, !PT ;  /* 0x00000188030a7812 */ /* 0x000fe200078efcff */
[----:B------:R-:W-:Y:S01]  /*9400*/  @!P2 IMAD.MOV R194, RZ, RZ, -R194 ;  /* 0x000000ffffc2a224 */ /* 0x000fe200078e0ac2 */
[C---:B------:R-:W-:Y:S01]  /*9410*/  ISETP.GT.U32.AND P6, PT, R0.reuse, R195, PT ;  /* 0x000000c30000720c */ /* 0x040fe20003fc4070 */
[----:B------:R-:W-:Y:S01]  /*9420*/  IMAD R199, R0, R5, R199 ;  /* 0x0000000500c77224 */ /* 0x000fe200078e02c7 */
        /* <DEDUP_REMOVED lines=8> */
[----:B------:R-:W-:Y:S01]  /*94b0*/  @!P4 IMAD.IADD R196, R196, 0x1, -R0 ;  /* 0x00000001c4c4c824 */ /* 0x000fe200078e0a00 */
[----:B------:R-:W-:Y:S01]  /*94c0*/  ISETP.GT.U32.AND P4, PT, R0, R199, PT ;  /* 0x000000c70000720c */ /* 0x000fe20003f84070 */
[----:B------:R-:W-:Y:S01]  /*94d0*/  IMAD.MOV R4, RZ, RZ, -R4 ;  /* 0x000000ffff047224 */ /* 0x000fe200078e0a04 */
[----:B------:R-:W-:Y:S01]  /*94e0*/  IABS R201, R12 ;  /* 0x0000000c00c97213 */ /* 0x000fe20000000000 */
[----:B------:R-:W-:Y:S01]  /*94f0*/  @!P6 IMAD.IADD R195, R195, 0x1, -R0 ;  /* 0x00000001c3c3e824 */ /* 0x000fe200078e0a00 */
[----:B------:R-:W-:Y:S01]  /*9500*/  ISETP.GE.AND P6, PT, R200, RZ, PT ;  /* 0x000000ffc800720c */ /* 0x000fe20003fc6270 */
[----:B------:R-:W-:Y:S02]  /*9510*/  IMAD R200, R0, R4, R5 ;  /* 0x0000000400c87224 */ /* 0x000fe400078e0205 */
[----:B------:R-:W-:-:S04]  /*9520*/  IMAD.HI.U32 R5, R2, R11, RZ ;  /* 0x0000000b02057227 */ /* 0x000fc800078e00ff */
[--C-:B------:R-:W-:Y:S01]  /*9530*/  @!P5 IMAD.IADD R198, R198, 0x1, -R0.reuse ;  /* 0x00000001c6c6d824 */ /* 0x100fe200078e0a00 */
[----:B------:R-:W-:Y:S01]  /*9540*/  ISETP.GT.U32.AND P5, PT, R0, R200, PT ;  /* 0x000000c80000720c */ /* 0x000fe20003fa4070 */
[----:B------:R-:W-:Y:S02]  /*9550*/  IMAD.MOV R5, RZ, RZ, -R5 ;  /* 0x000000ffff057224 */ /* 0x000fe400078e0a05 */
        /* <DEDUP_REMOVED lines=10> */
[----:B------:R-:W-:Y:S01]  /*9600*/  IMAD.HI.U32 R6, R2, R203, RZ ;  /* 0x000000cb02067227 */ /* 0x000fe200078e00ff */
[----:B------:R-:W-:-:S03]  /*9610*/  IABS R5, R10 ;  /* 0x0000000a00057213 */ /* 0x000fc60000000000 */
[----:B------:R-:W-:-:S04]  /*9620*/  IMAD.HI.U32 R4, R2, R201, RZ ;  /* 0x000000c902047227 */ /* 0x000fc800078e00ff */
[----:B------:R-:W-:Y:S02]  /*9630*/  IMAD.MOV R6, RZ, RZ, -R6 ;  /* 0x000000ffff067224 */ /* 0x000fe400078e0a06 */
[----:B------:R-:W-:Y:S02]  /*9640*/  @!P5 IMAD.IADD R200, R200, 0x1, -R0 ;  /* 0x00000001c8c8d824 */ /* 0x000fe400078e0a00 */
[----:B------:R-:W-:Y:S02]  /*9650*/  IMAD.MOV R4, RZ, RZ, -R4 ;  /* 0x000000ffff047224 */ /* 0x000fe400078e0a04 */
[C---:B------:R-:W-:Y:S01]  /*9660*/  IMAD R203, R0.reuse, R6, R203 ;  /* 0x0000000600cb7224 */ /* 0x040fe200078e02cb */
[----:B------:R-:W-:Y:S01]  /*9670*/  LOP3.LUT R6, R3, 0x192, RZ, 0xfc, !PT ;  /* 0x0000019203067812 */ /* 0x000fe200078efcff */
[----:B------:R-:W-:Y:S01]  /*9680*/  @!P3 IMAD.MOV R196, RZ, RZ, -R196 ;  /* 0x000000ffffc4b224 */ /* 0x000fe200078e0ac4 */
[C---:B------:R-:W-:Y:S01]  /*9690*/  ISETP.GT.U32.AND P3, PT, R0.reuse, R200, PT ;  /* 0x000000c80000720c */ /* 0x040fe20003f64070 */
[C---:B------:R-:W-:Y:S01]  /*96a0*/  IMAD R201, R0.reuse, R4, R201 ;  /* 0x0000000400c97224 */ /* 0x040fe200078e02c9 */
[----:B------:R-:W-:Y:S01]  /*96b0*/  IABS R205, R6 ;  /* 0x0000000600cd7213 */ /* 0x000fe20000000000 */
[--C-:B------:R-:W-:Y:S01]  /*96c0*/  @!P0 IMAD.IADD R199, R199, 0x1, -R0.reuse ;  /* 0x00000001c7c78824 */ /* 0x100fe200078e0a00 */
[----:B------:R-:W-:Y:S01]  /*96d0*/  ISETP.GT.U32.AND P0, PT, R0, R203, PT ;  /* 0x000000cb0000720c */ /* 0x000fe20003f04070 */
[----:B------:R-:W-:Y:S01]  /*96e0*/  @!P1 IMAD.IADD R202, R202, 0x1, -R0 ;  /* 0x00000001caca9824 */ /* 0x000fe200078e0a00 */
[----:B------:R-:W-:Y:S01]  /*96f0*/  ISETP.GT.U32.AND P5, PT, R0, R201, PT ;  /* 0x000000c90000720c */ /* 0x000fe20003fa4070 */
[----:B------:R-:W-:-:S04]  /*9700*/  IMAD.HI.U32 R4, R2, R5, RZ ;  /* 0x0000000502047227 */ /* 0x000fc800078e00ff */
[----:B------:R-:W-:Y:S01]  /*9710*/  @!P2 IMAD.MOV R199, RZ, RZ, -R199 ;  /* 0x000000ffffc7a224 */ /* 0x000fe200078e0ac7 */
[----:B------:R-:W-:Y:S01]  /*9720*/  ISETP.GT.U32.AND P2, PT, R0, R202, PT ;  /* 0x000000ca0000720c */ /* 0x000fe20003f44070 */
[----:B------:R-:W-:Y:S02]  /*9730*/  IMAD.MOV R204, RZ, RZ, -R4 ;  /* 0x000000ffffcc7224 */ /* 0x000fe400078e0a04 */
[----:B------:R-:W-:-:S04]  /*9740*/  IMAD.HI.U32 R4, R2, R205, RZ ;  /* 0x000000cd02047227 */ /* 0x000fc800078e00ff */
[----:B------:R-:W-:Y:S01]  /*9750*/  @!P3 IMAD.IADD R200, R200, 0x1, -R0 ;  /* 0x00000001c8c8b824 */ /* 0x000fe200078e0a00 */
[----:B------:R-:W-:Y:S01]  /*9760*/  ISETP.GE.AND P3, PT, R206, RZ, PT ;  /* 0x000000ffce00720c */ /* 0x000fe20003f66270 */
[C---:B------:R-:W-:Y:S02]  /*9770*/  IMAD R204, R0.reuse, R204, R5 ;  /* 0x000000cc00cc7224 */ /* 0x040fe400078e0205 */
[----:B------:R-:W-:Y:S02]  /*9780*/  IMAD.MOV R4, RZ, RZ, -R4 ;  /* 0x000000ffff047224 */ /* 0x000fe400078e0a04 */
[----:B------:R-:W-:Y:S01]  /*9790*/  @!P4 IMAD.MOV R200, RZ, RZ, -R200 ;  /* 0x000000ffffc8c224 */ /* 0x000fe200078e0ac8 */
[C---:B------:R-:W-:Y:S01]  /*97a0*/  ISETP.GT.U32.AND P4, PT, R0.reuse, R204, PT ;  /* 0x000000cc0000720c */ /* 0x040fe20003f84070 */
[----:B------:R-:W-:Y:S02]  /*97b0*/  IMAD R205, R0, R4, R205 ;  /* 0x0000000400cd7224 */ /* 0x000fe400078e02cd */
[----:B------:R-:W-:-:S02]  /*97c0*/  @!P2 IMAD.IADD R202, R202, 0x1, -R0 ;  /* 0x00000001cacaa824 */ /* 0x000fc400078e0a00 */
[--C-:B------:R-:W-:Y:S01]  /*97d0*/  @!P0 IMAD.IADD R203, R203, 0x1, -R0.reuse ;  /* 0x00000001cbcb8824 */ /* 0x100fe200078e0a00 */
[C---:B------:R-:W-:Y:S01]  /*97e0*/  ISETP.GT.U32.AND P2, PT, R0.reuse, R205, PT ;  /* 0x000000cd0000720c */ /* 0x040fe20003f44070 */
[----:B------:R-:W-:Y:S01]  /*97f0*/  @!P5 IMAD.IADD R201, R201, 0x1, -R0 ;  /* 0x00000001c9c9d824 */ /* 0x000fe200078e0a00 */
[----:B------:R-:W-:Y:S01]  /*9800*/  ISETP.GE.AND P5, PT, R207, RZ, PT ;  /* 0x000000ffcf00720c */ /* 0x000fe20003fa6270 */
[----:B------:R-:W-:Y:S01]  /*9810*/  @!P6 IMAD.MOV R198, RZ, RZ, -R198 ;  /* 0x000000ffffc6e224 */ /* 0x000fe200078e0ac6 */
[----:B------:R-:W-:Y:S01]  /*9820*/  IABS R207, R208 ;  /* 0x000000d000cf7213 */ /* 0x000fe20000000000 */
[----:B------:R-:W-:Y:S01]  /*9830*/  @!P3 IMAD.MOV R202, RZ, RZ, -R202 ;  /* 0x000000ffffcab224 */ /* 0x000fe200078e0aca */
[----:B------:R-:W-:Y:S01]  /*9840*/  ISETP.GT.U32.AND P0, PT, R0, R203, PT ;  /* 0x000000cb0000720c */ /* 0x000fe20003f04070 */
[----:B------:R-:W-:Y:S01]  /*9850*/  @!P4 IMAD.IADD R204, R204, 0x1, -R0 ;  /* 0x00000001ccccc824 */ /* 0x000fe200078e0a00 */
[----:B------:R-:W-:Y:S01]  /*9860*/  ISETP.GE.AND P6, PT, R12, RZ, PT ;  /* 0x000000ff0c00720c */ /* 0x000fe20003fc6270 */
[----:B------:R-:W-:Y:S01]  /*9870*/  IMAD.HI.U32 R5, R2, R207, RZ ;  /* 0x000000cf02057227 */ /* 0x000fe200078e00ff */
[----:B------:R-:W-:-:S02]  /*9880*/  ISETP.GT.U32.AND P1, PT, R0, R201, PT ;  /* 0x000000c90000720c */ /* 0x000fc40003f24070 */
[----:B------:R-:W-:Y:S01]  /*9890*/  LOP3.LUT R12, R3, 0x194, RZ, 0xfc, !PT ;  /* 0x00000194030c7812 */ /* 0x000fe200078efcff */
[--C-:B------:R-:W-:Y:S01]  /*98a0*/  @!P2 IMAD.IADD R205, R205, 0x1, -R0.reuse ;  /* 0x00000001cdcda824 */ /* 0x100fe200078e0a00 */
[----:B------:R-:W-:Y:S02]  /*98b0*/  ISETP.GT.U32.AND P2, PT, R0, R204, PT ;  /* 0x000000cc0000720c */ /* 0x000fe40003f44070 */
[----:B------:R-:W-:Y:S02]  /*98c0*/  IABS R11, R12 ;  /* 0x0000000c000b7213 */ /* 0x000fe40000000000 */
[----:B------:R-:W-:Y:S01]  /*98d0*/  IADD3 R5, -R5, RZ, RZ ;  /* 0x000000ff05057210 */ /* 0x000fe20007ffe1ff */
[----:B------:R-:W-:Y:S01]  /*98e0*/  @!P0 IMAD.IADD R203, R203, 0x1, -R0 ;  /* 0x00000001cbcb8824 */ /* 0x000fe200078e0a00 */
[----:B------:R-:W-:Y:S01]  /*98f0*/  ISETP.GE.AND P0, PT, R6, RZ, PT ;  /* 0x000000ff0600720c */ /* 0x000fe20003f06270 */
[----:B------:R-:W-:Y:S01]  /*9900*/  IMAD.HI.U32 R4, R2, R11, RZ ;  /* 0x0000000b02047227 */ /* 0x000fe200078e00ff */
[----:B------:R-:W-:-:S02]  /*9910*/  LOP3.LUT R6, R3, 0x198, RZ, 0xfc, !PT ;  /* 0x0000019803067812 */ /* 0x000fc400078efcff */
[----:B------:R-:W-:Y:S01]  /*9920*/  ISETP.GE.AND P4, PT, R12, RZ, PT ;  /* 0x000000ff0c00720c */ /* 0x000fe20003f86270 */
[----:B------:R-:W-:Y:S01]  /*9930*/  IMAD R207, R0, R5, R207 ;  /* 0x0000000500cf7224 */ /* 0x000fe200078e02cf */
[----:B------:R-:W-:Y:S01]  /*9940*/  IABS R209, R6 ;  /* 0x0000000600d17213 */ /* 0x000fe20000000000 */
[----:B------:R-:W-:Y:S01]  /*9950*/  @!P1 IMAD.IADD R201, R201, 0x1, -R0 ;  /* 0x00000001c9c99824 */ /* 0x000fe200078e0a00 */
[----:B------:R-:W-:Y:S01]  /*9960*/  ISETP.GE.AND P1, PT, R10, RZ, PT ;  /* 0x000000ff0a00720c */ /* 0x000fe20003f26270 */
[----:B------:R-:W-:Y:S01]  /*9970*/  IMAD.MOV R4, RZ, RZ, -R4 ;  /* 0x000000ffff047224 */ /* 0x000fe200078e0a04 */
[C---:B------:R-:W-:Y:S01]  /*9980*/  LOP3.LUT R10, R3.reuse, 0x19c, RZ, 0xfc, !PT ;  /* 0x0000019c030a7812 */ /* 0x040fe200078efcff */
[----:B------:R-:W-:Y:S01]  /*9990*/  @!P2 IMAD.IADD R204, R204, 0x1, -R0 ;  /* 0x00000001cccca824 */ /* 0x000fe200078e0a00 */
[C---:B------:R-:W-:Y:S01]  /*99a0*/  ISETP.GT.U32.AND P2, PT, R0.reuse, R207, PT ;  /* 0x000000cf0000720c */ /* 0x040fe20003f44070 */
[----:B------:R-:W-:Y:S01]  /*99b0*/  @!P6 IMAD.MOV R201, RZ, RZ, -R201 ;  /* 0x000000ffffc9e224 */ /* 0x000fe200078e0ac9 */
[C---:B------:R-:W-:Y:S01]  /*99c0*/  ISETP.GT.U32.AND P6, PT, R0.reuse, R205, PT ;  /* 0x000000cd0000720c */ /* 0x040fe20003fc4070 */
[----:B------:R-:W-:Y:S01]  /*99d0*/  IMAD R206, R0, R4, R11 ;  /* 0x0000000400ce7224 */ /* 0x000fe200078e020b */
[----:B------:R-:W-:Y:S01]  /*99e0*/  IABS R11, R10 ;  /* 0x0000000a000b7213 */ /* 0x000fe20000000000 */
[----:B------:R-:W-:Y:S01]  /*99f0*/  IMAD.HI.U32 R4, R2, R209, RZ ;  /* 0x000000d102047227 */ /* 0x000fe200078e00ff */
[----:B------:R-:W-:-:S02]  /*9a00*/  LOP3.LUT R12, R3, 0x19e, RZ, 0xfc, !PT ;  /* 0x0000019e030c7812 */ /* 0x000fc400078efcff */
[----:B------:R-:W-:Y:S01]  /*9a10*/  ISETP.GT.U32.AND P3, PT, R0, R206, PT ;  /* 0x000000ce0000720c */ /* 0x000fe20003f64070 */
[----:B------:R-:W-:Y:S01]  /*9a20*/  IMAD.MOV R4, RZ, RZ, -R4 ;  /* 0x000000ffff047224 */ /* 0x000fe200078e0a04 */
[----:B------:R-:W-:Y:S01]  /*9a30*/  IABS R211, R12 ;  /* 0x0000000c00d37213 */ /* 0x000fe20000000000 */
[----:B------:R-:W-:Y:S01]  /*9a40*/  @!P5 IMAD.MOV R203, RZ, RZ, -R203 ;  /* 0x000000ffffcbd224 */ /* 0x000fe200078e0acb */
[----:B------:R-:W-:Y:S01]  /*9a50*/  ISETP.GE.AND P5, PT, R208, RZ, PT ;  /* 0x000000ffd000720c */ /* 0x000fe20003fa6270 */
[C---:B------:R-:W-:Y:S01]  /*9a60*/  IMAD R208, R0.reuse, R4, R209 ;  /* 0x0000000400d07224 */ /* 0x040fe200078e02d1 */
[----:B------:R-:W-:Y:S01]  /*9a70*/  LOP3.LUT R4, R3, 0x19a, RZ, 0xfc, !PT ;  /* 0x0000019a03047812 */ /* 0x000fe200078efcff */
[--C-:B------:R-:W-:Y:S02]  /*9a80*/  @!P2 IMAD.IADD R207, R207, 0x1, -R0.reuse ;  /* 0x00000001cfcfa824 */ /* 0x100fe400078e0a00 */
[----:B------:R-:W-:Y:S01]  /*9a90*/  @!P6 IMAD.IADD R205, R205, 0x1, -R0 ;  /* 0x00000001cdcde824 */ /* 0x000fe200078e0a00 */
[----:B------:R-:W-:Y:S01]  /*9aa0*/  IABS R209, R4 ;  /* 0x0000000400d17213 */ /* 0x000fe20000000000 */
[----:B------:R-:W-:Y:S01]  /*9ab0*/  @!P1 IMAD.MOV R204, RZ, RZ, -R204 ;  /* 0x000000ffffcc9224 */ /* 0x000fe200078e0acc */
[----:B------:R-:W-:Y:S01]  /*9ac0*/  ISETP.GT.U32.AND P2, PT, R0, R207, PT ;  /* 0x000000cf0000720c */ /* 0x000fe20003f44070 */
[----:B------:R-:W-:Y:S01]  /*9ad0*/  @!P3 IMAD.IADD R206, R206, 0x1, -R0 ;  /* 0x00000001ceceb824 */ /* 0x000fe200078e0a00 */
[----:B------:R-:W-:Y:S01]  /*9ae0*/  ISETP.GE.AND P3, PT, R4, RZ, PT ;  /* 0x000000ff0400720c */ /* 0x000fe20003f66270 */
[----:B------:R-:W-:Y:S01]  /*9af0*/  @!P0 IMAD.MOV R205, RZ, RZ, -R205 ;  /* 0x000000ffffcd8224 */ /* 0x000fe200078e0acd */
[----:B------:R-:W-:Y:S01]  /*9b00*/  ISETP.GT.U32.AND P0, PT, R0, R208, PT ;  /* 0x000000d00000720c */ /* 0x000fe20003f04070 */
[----:B------:R-:W-:Y:S01]  /*9b10*/  IMAD.HI.U32 R4, R2, R209, RZ ;  /* 0x000000d102047227 */ /* 0x000fe200078e00ff */
[----:B------:R-:W-:-:S02]  /*9b20*/  ISETP.GT.U32.AND P1, PT, R0, R206, PT ;  /* 0x000000ce0000720c */ /* 0x000fc40003f24070 */
[----:B------:R-:W-:Y:S01]  /*9b30*/  ISETP.GE.AND P6, PT, R6, RZ, PT ;  /* 0x000000ff0600720c */ /* 0x000fe20003fc6270 */
[----:B------:R-:W-:Y:S02]  /*9b40*/  IMAD.MOV R4, RZ, RZ, -R4 ;  /* 0x000000ffff047224 */ /* 0x000fe400078e0a04 */
[----:B------:R-:W-:-:S04]  /*9b50*/  IMAD.HI.U32 R5, R2, R11, RZ ;  /* 0x0000000b02057227 */ /* 0x000fc800078e00ff */
[--C-:B------:R-:W-:Y:S01]  /*9b60*/  @!P2 IMAD.IADD R207, R207, 0x1, -R0.reuse ;  /* 0x00000001cfcfa824 */ /* 0x100fe200078e0a00 */
[----:B------:R-:W-:Y:S01]  /*9b70*/  ISETP.GE.AND P2, PT, R12, RZ, PT ;  /* 0x000000ff0c00720c */ /* 0x000fe20003f46270 */
[----:B------:R-:W-:Y:S01]  /*9b80*/  IMAD R209, R0, R4, R209 ;  /* 0x0000000400d17224 */ /* 0x000fe200078e02d1 */
[C---:B------:R-:W-:Y:S01]  /*9b90*/  LOP3.LUT R4, R3.reuse, 0x1a0, RZ, 0xfc, !PT ;  /* 0x000001a003047812 */ /* 0x040fe200078efcff */
[--C-:B------:R-:W-:Y:S01]  /*9ba0*/  @!P0 IMAD.IADD R208, R208, 0x1, -R0.reuse ;  /* 0x00000001d0d08824 */ /* 0x100fe200078e0a00 */
[----:B------:R-:W-:Y:S01]  /*9bb0*/  LOP3.LUT R12, R3, 0x1a4, RZ, 0xfc, !PT ;  /* 0x000001a4030c7812 */ /* 0x000fe200078efcff */
[----:B------:R-:W-:Y:S01]  /*9bc0*/  @!P5 IMAD.MOV R207, RZ, RZ, -R207 ;  /* 0x000000ffffcfd224 */ /* 0x000fe200078e0acf */
[C---:B------:R-:W-:Y:S01]  /*9bd0*/  ISETP.GT.U32.AND P5, PT, R0.reuse, R209, PT ;  /* 0x000000d10000720c */ /* 0x040fe20003fa4070 */
[----:B------:R-:W-:Y:S01]  /*9be0*/  IMAD.MOV R5, RZ, RZ, -R5 ;  /* 0x000000ffff057224 */ /* 0x000fe200078e0a05 */
[----:B------:R-:W-:Y:S01]  /*9bf0*/  ISETP.GT.U32.AND P0, PT, R0, R208, PT ;  /* 0x000000d00000720c */ /* 0x000fe20003f04070 */
[----:B------:R-:W-:Y:S01]  /*9c00*/  @!P1 IMAD.IADD R206, R206, 0x1, -R0 ;  /* 0x00000001cece9824 */ /* 0x000fe200078e0a00 */
[----:B------:R-:W-:Y:S01]  /*9c10*/  IABS R215, R12 ;  /* 0x0000000c00d77213 */ /* 0x000fe20000000000 */
[----:B------:R-:W-:Y:S01]  /*9c20*/  IMAD R210, R0, R5, R11 ;  /* 0x0000000500d27224 */ /* 0x000fe200078e020b */
[----:B------:R-:W-:Y:S01]  /*9c30*/  IABS R11, R4 ;  /* 0x00000004000b7213 */ /* 0x000fe20000000000 */
[----:B------:R-:W-:Y:S01]  /*9c40*/  IMAD.HI.U32 R6, R2, R211, RZ ;  /* 0x000000d302067227 */ /* 0x000fe200078e00ff */
[----:B------:R-:W-:-:S02]  /*9c50*/  ISETP.GE.AND P1, PT, R10, RZ, PT ;  /* 0x000000ff0a00720c */ /* 0x000fc40003f26270 */
[----:B------:R-:W-:Y:S01]  /*9c60*/  LOP3.LUT R10, R3, 0x1a8, RZ, 0xfc, !PT ;  /* 0x000001a8030a7812 */ /* 0x000fe200078efcff */
[----:B------:R-:W-:Y:S01]  /*9c70*/  @!P4 IMAD.MOV R206, RZ, RZ, -R206 ;  /* 0x000000ffffcec224 */ /* 0x000fe200078e0ace */
[----:B------:R-:W-:Y:S01]  /*9c80*/  ISETP.GE.AND P4, PT, R4, RZ, PT ;  /* 0x000000ff0400720c */ /* 0x000fe20003f86270 */
[--C-:B------:R-:W-:Y:S01]  /*9c90*/  @!P5 IMAD.IADD R209, R209, 0x1, -R0.reuse ;  /* 0x00000001d1d1d824 */ /* 0x100fe200078e0a00 */
[----:B------:R-:W-:Y:S01]  /*9ca0*/  IABS R219, R10 ;  /* 0x0000000a00db7213 */ /* 0x000fe20000000000 */
[----:B------:R-:W-:Y:S01]  /*9cb0*/  @!P0 IMAD.IADD R208, R208, 0x1, -R0 ;  /* 0x00000001d0d08824 */ /* 0x000fe200078e0a00 */
[C---:B------:R-:W-:Y:S01]  /*9cc0*/  ISETP.GT.U32.AND P0, PT, R0.reuse, R210, PT ;  /* 0x000000d20000720c */ /* 0x040fe20003f04070 */
[----:B------:R-:W-:Y:S01]  /*9cd0*/  IMAD.MOV R6, RZ, RZ, -R6 ;  /* 0x000000ffff067224 */ /* 0x000fe200078e0a06 */
[----:B------:R-:W-:Y:S01]  /*9ce0*/  ISETP.GT.U32.AND P5, PT, R0, R209, PT ;  /* 0x000000d10000720c */ /* 0x000fe20003fa4070 */
[----:B------:R-:W-:-:S04]  /*9cf0*/  IMAD.HI.U32 R4, R2, R11, RZ ;  /* 0x0000000b02047227 */ /* 0x000fc800078e00ff */
[C---:B------:R-:W-:Y:S02]  /*9d00*/  IMAD R211, R0.reuse, R6, R211 ;  /* 0x0000000600d37224 */ /* 0x040fe400078e02d3 */
[----:B------:R-:W-:Y:S02]  /*9d10*/  IMAD.MOV R4, RZ, RZ, -R4 ;  /* 0x000000ffff047224 */ /* 0x000fe400078e0a04 */
        /* <DEDUP_REMOVED lines=8> */
[----:B------:R-:W-:-:S03]  /*9da0*/  ISETP.GT.U32.AND P0, PT, R0, R210, PT ;  /* 0x000000d20000720c */ /* 0x000fc60003f04070 */
[----:B------:R-:W-:-:S04]  /*9db0*/  IMAD.HI.U32 R6, R2, R215, RZ ;  /* 0x000000d702067227 */ /* 0x000fc800078e00ff */
[----:B------:R-:W-:Y:S02]  /*9dc0*/  IMAD.MOV R5, RZ, RZ, -R5 ;  /* 0x000000ffff057224 */ /* 0x000fe400078e0a05 */
[----:B------:R-:W-:Y:S02]  /*9dd0*/  @!P6 IMAD.IADD R211, R211, 0x1, -R0 ;  /* 0x00000001d3d3e824 */ /* 0x000fe400078e0a00 */
[----:B------:R-:W-:Y:S02]  /*9de0*/  IMAD.MOV R6, RZ, RZ, -R6 ;  /* 0x000000ffff067224 */ /* 0x000fe400078e0a06 */
[----:B------:R-:W-:Y:S02]  /*9df0*/  IMAD R213, R0, R5, R213 ;  /* 0x0000000500d57224 */ /* 0x000fe400078e02d5 */
[----:B------:R-:W-:Y:S01]  /*9e00*/  @!P5 IMAD.IADD R212, R212, 0x1, -R0 ;  /* 0x00000001d4d4d824 */ /* 0x000fe200078e0a00 */
[----:B------:R-:W-:Y:S01]  /*9e10*/  ISETP.GT.U32.AND P5, PT, R0, R211, PT ;  /* 0x000000d30000720c */ /* 0x000fe20003fa4070 */
[----:B------:R-:W-:-:S04]  /*9e20*/  IMAD.HI.U32 R4, R2, R217, RZ ;  /* 0x000000d902047227 */ /* 0x000fc800078e00ff */
[----:B------:R-:W-:Y:S01]  /*9e30*/  IMAD R214, R0, R6, R215 ;  /* 0x0000000600d67224 */ /* 0x000fe200078e02d7 */
[----:B------:R-:W-:Y:S01]  /*9e40*/  LOP3.LUT R6, R3, 0x1aa, RZ, 0xfc, !PT ;  /* 0x000001aa03067812 */ /* 0x000fe200078efcff */
[----:B------:R-:W-:Y:S01]  /*9e50*/  @!P0 IMAD.IADD R210, R210, 0x1, -R0 ;  /* 0x00000001d2d28824 */ /* 0x000fe200078e0a00 */
[C---:B------:R-:W-:Y:S01]  /*9e60*/  ISETP.GT.U32.AND P0, PT, R0.reuse, R213, PT ;  /* 0x000000d50000720c */ /* 0x040fe20003f04070 */
[----:B------:R-:W-:Y:S01]  /*9e70*/  IMAD.MOV R4, RZ, RZ, -R4 ;  /* 0x000000ffff047224 */ /* 0x000fe200078e0a04 */
[----:B------:R-:W-:Y:S01]  /*9e80*/  ISETP.GT.U32.AND P6, PT, R0, R214, PT ;  /* 0x000000d60000720c */ /* 0x000fe20003fc4070 */
[----:B------:R-:W-:-:S04]  /*9e90*/  IMAD.HI.U32 R5, R2, R219, RZ ;  /* 0x000000db02057227 */ /* 0x000fc800078e00ff */
[C---:B------:R-:W-:Y:S01]  /*9ea0*/  IMAD R215, R0.reuse, R4, R217 ;  /* 0x0000000400d77224 */ /* 0x040fe200078e02d9 */
[----:B------:R-:W-:Y:S01]  /*9eb0*/  IABS R217, R6 ;  /* 0x0000000600d97213 */ /* 0x000fe20000000000 */
[--C-:B------:R-:W-:Y:S02]  /*9ec0*/  @!P5 IMAD.IADD R211, R211, 0x1, -R0.reuse ;  /* 0x00000001d3d3d824 */ /* 0x100fe400078e0a00 */
[----:B------:R-:W-:Y:S01]  /*9ed0*/  IMAD.MOV R5, RZ, RZ, -R5 ;  /* 0x000000ffff057224 */ /* 0x000fe200078e0a05 */
[C---:B------:R-:W-:Y:S01]  /*9ee0*/  ISETP.GT.U32.AND P5, PT, R0.reuse, R215, PT ;  /* 0x000000d70000720c */ /* 0x040fe20003fa4070 */
[--C-:B------:R-:W-:Y:S01]  /*9ef0*/  @!P0 IMAD.IADD R213, R213, 0x1, -R0.reuse ;  /* 0x00000001d5d58824 */ /* 0x100fe200078e0a00 */
[----:B------:R-:W-:Y:S01]  /*9f00*/  ISETP.GT.U32.AND P0, PT, R0, R212, PT ;  /* 0x000000d40000720c */ /* 0x000fe20003f04070 */
[----:B------:R-:W-:Y:S02]  /*9f10*/  @!P6 IMAD.IADD R214, R214, 0x1, -R0 ;  /* 0x00000001d6d6e824 */ /* 0x000fe400078e0a00 */
[----:B------:R-:W-:Y:S01]  /*9f20*/  IMAD R216, R0, R5, R219 ;  /* 0x0000000500d87224 */ /* 0x000fe200078e02db */
[----:B------:R-:W-:Y:S01]  /*9f30*/  IABS R219, R221 ;  /* 0x000000dd00db7213 */ /* 0x000fe20000000000 */
[----:B------:R-:W-:Y:S01]  /*9f40*/  IMAD.HI.U32 R4, R2, R217, RZ ;  /* 0x000000d902047227 */ /* 0x000fe200078e00ff */
[----:B------:R-:W-:-:S03]  /*9f50*/  ISETP.GT.U32.AND P6, PT, R0, R214, PT ;  /* 0x000000d60000720c */ /* 0x000fc60003fc4070 */
[----:B------:R-:W-:-:S04]  /*9f60*/  IMAD.HI.U32 R5, R2, R219, RZ ;  /* 0x000000db02057227 */ /* 0x000fc800078e00ff */
[----:B------:R-:W-:Y:S01]  /*9f70*/  @!P5 IMAD.IADD R215, R215, 0x1, -R0 ;  /* 0x00000001d7d7d824 */ /* 0x000fe200078e0a00 */
[----:B------:R-:W-:Y:S01]  /*9f80*/  ISETP.GE.AND P5, PT, R12, RZ, PT ;  /* 0x000000ff0c00720c */ /* 0x000fe20003fa6270 */
[----:B------:R-:W-:Y:S02]  /*9f90*/  IMAD.MOV R4, RZ, RZ, -R4 ;  /* 0x000000ffff047224 */ /* 0x000fe400078e0a04 */
[----:B------:R-:W-:Y:S01]  /*9fa0*/  @!P0 IMAD.IADD R212, R212, 0x1, -R0 ;  /* 0x00000001d4d48824 */ /* 0x000fe200078e0a00 */
[C---:B------:R-:W-:Y:S01]  /*9fb0*/  ISETP.GT.U32.AND P0, PT, R0.reuse, R216, PT ;  /* 0x000000d80000720c */ /* 0x040fe20003f04070 */
[----:B------:R-:W-:Y:S01]  /*9fc0*/  @!P3 IMAD.MOV R209, RZ, RZ, -R209 ;  /* 0x000000ffffd1b224 */ /* 0x000fe200078e0ad1 */
[C---:B------:R-:W-:Y:S01]  /*9fd0*/  ISETP.GT.U32.AND P3, PT, R0.reuse, R213, PT ;  /* 0x000000d50000720c */ /* 0x040fe20003f64070 */
[----:B------:R-:W-:Y:S02]  /*9fe0*/  IMAD.MOV R5, RZ, RZ, -R5 ;  /* 0x000000ffff057224 */ /* 0x000fe400078e0a05 */
[----:B------:R-:W-:-:S02]  /*9ff0*/  IMAD R217, R0, R4, R217 ;  /* 0x0000000400d97224 */ /* 0x000fc400078e02d9 */
[----:B------:R-:W-:Y:S02]  /*a000*/  @!P6 IMAD.IADD R214, R214, 0x1, -R0 ;  /* 0x00000001d6d6e824 */ /* 0x000fe400078e0a00 */
[C---:B------:R-:W-:Y:S01]  /*a010*/  IMAD R219, R0.reuse, R5, R219 ;  /* 0x0000000500db7224 */ /* 0x040fe200078e02db */
[----:B------:R-:W-:Y:S01]  /*a020*/  ISETP.GT.U32.AND P6, PT, R0, R217, PT ;  /* 0x000000d90000720c */ /* 0x000fe20003fc4070 */
[----:B------:R-:W-:-:S04]  /*a030*/  IMAD.HI.U32 R4, R2, R11, RZ ;  /* 0x0000000b02047227 */ /* 0x000fc800078e00ff */
[----:B------:R-:W-:Y:S01]  /*a040*/  @!P1 IMAD.MOV R210, RZ, RZ, -R210 ;  /* 0x000000ffffd29224 */ /* 0x000fe200078e0ad2 */
[C---:B------:R-:W-:Y:S01]  /*a050*/  ISETP.GT.U32.AND P1, PT, R0.reuse, R215, PT ;  /* 0x000000d70000720c */ /* 0x040fe20003f24070 */
[----:B------:R-:W-:Y:S01]  /*a060*/  @!P5 IMAD.MOV R214, RZ, RZ, -R214 ;  /* 0x000000ffffd6d224 */ /* 0x000fe200078e0ad6 */
[----:B------:R-:W-:Y:S01]  /*a070*/  ISETP.GT.U32.AND P5, PT, R0, R219, PT ;  /* 0x000000db0000720c */ /* 0x000fe20003fa4070 */
[----:B------:R-:W-:Y:S02]  /*a080*/  IMAD.MOV R4, RZ, RZ, -R4 ;  /* 0x000000ffff047224 */ /* 0x000fe400078e0a04 */
[--C-:B------:R-:W-:Y:S01]  /*a090*/  @!P0 IMAD.IADD R216, R216, 0x1, -R0.reuse ;  /* 0x00000001d8d88824 */ /* 0x100fe200078e0a00 */
[----:B------:R-:W-:Y:S01]  /*a0a0*/  ISETP.GE.AND P0, PT, R218, RZ, PT ;  /* 0x000000ffda00720c */ /* 0x000fe20003f06270 */
[--C-:B------:R-:W-:Y:S01]  /*a0b0*/  @!P3 IMAD.IADD R213, R213, 0x1, -R0.reuse ;  /* 0x00000001d5d5b824 */ /* 0x100fe200078e0a00 */
[----:B------:R-:W-:Y:S01]  /*a0c0*/  ISETP.GE.AND P3, PT, R220, RZ, PT ;  /* 0x000000ffdc00720c */ /* 0x000fe20003f66270 */
[C---:B------:R-:W-:Y:S01]  /*a0d0*/  IMAD R218, R0.reuse, R4, R11 ;  /* 0x0000000400da7224 */ /* 0x040fe200078e020b */
[----:B------:R-:W-:Y:S01]  /*a0e0*/  LOP3.LUT R220, R3, 0x1b0, RZ, 0xfc, !PT ;  /* 0x000001b003dc7812 */ /* 0x000fe200078efcff */
[--C-:B------:R-:W-:Y:S01]  /*a0f0*/  @!P6 IMAD.IADD R217, R217, 0x1, -R0.reuse ;  /* 0x00000001d9d9e824 */ /* 0x100fe200078e0a00 */
[----:B------:R-:W-:Y:S01]  /*a100*/  LOP3.LUT R11, R3, 0x1b8, RZ, 0xfc, !PT ;  /* 0x000001b8030b7812 */ /* 0x000fe200078efcff */
[--C-:B------:R-:W-:Y:S01]  /*a110*/  @!P1 IMAD.IADD R215, R215, 0x1, -R0.reuse ;  /* 0x00000001d7d79824 */ /* 0x100fe200078e0a00 */
[----:B------:R-:W-:Y:S01]  /*a120*/  IABS R12, R220 ;  /* 0x000000dc000c7213 */ /* 0x000fe20000000000 */
[----:B------:R-:W-:Y:S01]  /*a130*/  @!P5 IMAD.IADD R219, R219, 0x1, -R0 ;  /* 0x00000001dbdbd824 */ /* 0x000fe200078e0a00 */
[C---:B------:R-:W-:Y:S01]  /*a140*/  ISETP.GT.U32.AND P6, PT, R0.reuse, R218, PT ;  /* 0x000000da0000720c */ /* 0x040fe20003fc4070 */
[----:B------:R-:W-:Y:S01]  /*a150*/  @!P4 IMAD.MOV R212, RZ, RZ, -R212 ;  /* 0x000000ffffd4c224 */ /* 0x000fe200078e0ad4 */
[----:B------:R-:W-:Y:S01]  /*a160*/  ISETP.GT.U32.AND P4, PT, R0, R217, PT ;  /* 0x000000d90000720c */ /* 0x000fe20003f84070 */
[----:B------:R-:W-:Y:S01]  /*a170*/  IMAD.MOV.U32 R5, RZ, RZ, R12 ;  /* 0x000000ffff057224 */ /* 0x000fe200078e000c */
[----:B------:R-:W-:Y:S01]  /*a180*/  ISETP.GE.AND P1, PT, R6, RZ, PT ;  /* 0x000000ff0600720c */ /* 0x000fe20003f26270 */
[----:B------:R-:W-:Y:S01]  /*a190*/  @!P0 IMAD.MOV R215, RZ, RZ, -R215 ;  /* 0x000000ffffd78224 */ /* 0x000fe200078e0ad7 */
[----:B------:R-:W-:Y:S01]  /*a1a0*/  ISETP.GT.U32.AND P0, PT, R0, R219, PT ;  /* 0x000000db0000720c */ /* 0x000fe20003f04070 */
[----:B------:R-:W-:Y:S01]  /*a1b0*/  IMAD.HI.U32 R4, R2, R5, RZ ;  /* 0x0000000502047227 */ /* 0x000fe200078e00ff */
[----:B------:R-:W-:-:S02]  /*a1c0*/  LOP3.LUT R6, R3, 0x1b6, RZ, 0xfc, !PT ;  /* 0x000001b603067812 */ /* 0x000fc400078efcff */
[----:B------:R-:W-:Y:S01]  /*a1d0*/  IABS R227, R11 ;  /* 0x0000000b00e37213 */ /* 0x000fe20000000000 */
[----:B------:R-:W-:Y:S01]  /*a1e0*/  @!P2 IMAD.MOV R211, RZ, RZ, -R211 ;  /* 0x000000ffffd3a224 */ /* 0x000fe200078e0ad3 */
[----:B------:R-:W-:Y:S01]  /*a1f0*/  ISETP.GT.U32.AND P2, PT, R0, R216, PT ;  /* 0x000000d80000720c */ /* 0x000fe20003f44070 */
[----:B------:R-:W-:Y:S01]  /*a200*/  IMAD.MOV R4, RZ, RZ, -R4 ;  /* 0x000000ffff047224 */ /* 0x000fe200078e0a04 */
[----:B------:R-:W-:Y:S01]  /*a210*/  IABS R225, R6 ;  /* 0x0000000600e17213 */ /* 0x000fe20000000000 */
        /* <DEDUP_REMOVED lines=8> */
[--C-:B------:R-:W-:Y:S01]  /*a2a0*/  @!P4 IMAD.IADD R217, R217, 0x1, -R0.reuse ;  /* 0x00000001d9d9c824 */ /* 0x100fe200078e0a00 */
[----:B------:R-:W-:Y:S01]  /*a2b0*/  ISETP.GT.U32.AND P0, PT, R0, R220, PT ;  /* 0x000000dc0000720c */ /* 0x000fe20003f04070 */
[----:B------:R-:W-:Y:S01]  /*a2c0*/  @!P2 IMAD.IADD R216, R216, 0x1, -R0 ;  /* 0x00000001d8d8a824 */ /* 0x000fe200078e0a00 */
[----:B------:R-:W-:Y:S01]  /*a2d0*/  LOP3.LUT R5, R3, 0x1b4, RZ, 0xfc, !PT ;  /* 0x000001b403057812 */ /* 0x000fe200078efcff */
[----:B------:R-:W-:Y:S01]  /*a2e0*/  @!P1 IMAD.MOV R217, RZ, RZ, -R217 ;  /* 0x000000ffffd99224 */ /* 0x000fe200078e0ad9 */
[----:B------:R-:W-:Y:S01]  /*a2f0*/  ISETP.GE.AND P4, PT, R221, RZ, PT ;  /* 0x000000ffdd00720c */ /* 0x000fe20003f86270 */
[----:B------:R-:W-:Y:S01]  /*a300*/  @!P3 IMAD.MOV R216, RZ, RZ, -R216 ;  /* 0x000000ffffd8b224 */ /* 0x000fe200078e0ad8 */
[----:B------:R-:W-:-:S02]  /*a310*/  IABS R221, R4 ;  /* 0x0000000400dd7213 */ /* 0x000fc40000000000 */
[----:B------:R-:W-:Y:S02]  /*a320*/  IABS R223, R5 ;  /* 0x0000000500df7213 */ /* 0x000fe40000000000 */
[----:B------:R-:W-:Y:S01]  /*a330*/  ISETP.GE.AND P2, PT, R222, RZ, PT ;  /* 0x000000ffde00720c */ /* 0x000fe20003f46270 */
[----:B------:R-:W-:Y:S01]  /*a340*/  @!P5 IMAD.IADD R218, R218, 0x1, -R0 ;  /* 0x00000001dadad824 */ /* 0x000fe200078e0a00 */
[----:B------:R-:W-:Y:S01]  /*a350*/  ISETP.GE.AND P3, PT, R4, RZ, PT ;  /* 0x000000ff0400720c */ /* 0x000fe20003f66270 */
[----:B------:R-:W-:Y:S01]  /*a360*/  IMAD.HI.U32 R4, R2, R221, RZ ;  /* 0x000000dd02047227 */ /* 0x000fe200078e00ff */
[----:B------:R-:W-:Y:S02]  /*a370*/  ISETP.GE.AND P1, PT, R5, RZ, PT ;  /* 0x000000ff0500720c */ /* 0x000fe40003f26270 */
[----:B------:R-:W-:Y:S01]  /*a380*/  ISETP.GE.AND P5, PT, R6, RZ, PT ;  /* 0x000000ff0600720c */ /* 0x000fe20003fa6270 */
[----:B------:R-:W-:Y:S01]  /*a390*/  IMAD.HI.U32 R5, R2, R223, RZ ;  /* 0x000000df02057227 */ /* 0x000fe200078e00ff */
[----:B------:R-:W-:-:S02]  /*a3a0*/  LOP3.LUT R12, R3, 0x1ba, RZ, 0xfc, !PT ;  /* 0x000001ba030c7812 */ /* 0x000fc400078efcff */
[----:B------:R-:W-:Y:S01]  /*a3b0*/  LOP3.LUT R10, R3, 0x1be, RZ, 0xfc, !PT ;  /* 0x000001be030a7812 */ /* 0x000fe200078efcff */
[----:B------:R-:W-:Y:S01]  /*a3c0*/  IMAD.MOV R6, RZ, RZ, -R4 ;  /* 0x000000ffff067224 */ /* 0x000fe200078e0a04 */
[----:B------:R-:W-:Y:S01]  /*a3d0*/  IABS R229, R12 ;  /* 0x0000000c00e57213 */ /* 0x000fe20000000000 */
[----:B------:R-:W-:Y:S02]  /*a3e0*/  @!P0 IMAD.IADD R220, R220, 0x1, -R0 ;  /* 0x00000001dcdc8824 */ /* 0x000fe400078e0a00 */
[----:B------:R-:W-:Y:S02]  /*a3f0*/  IMAD.MOV R5, RZ, RZ, -R5 ;  /* 0x000000ffff057224 */ /* 0x000fe400078e0a05 */
[C---:B------:R-:W-:Y:S01]  /*a400*/  IMAD R221, R0.reuse, R6, R221 ;  /* 0x0000000600dd7224 */ /* 0x040fe200078e02dd */
[----:B------:R-:W-:Y:S01]  /*a410*/  ISETP.GT.U32.AND P0, PT, R0, R220, PT ;  /* 0x000000dc0000720c */ /* 0x000fe20003f04070 */
[----:B------:R-:W-:-:S04]  /*a420*/  IMAD.HI.U32 R4, R2, R225, RZ ;  /* 0x000000e102047227 */ /* 0x000fc800078e00ff */
[C---:B------:R-:W-:Y:S02]  /*a430*/  IMAD R222, R0.reuse, R5, R223 ;  /* 0x0000000500de7224 */ /* 0x040fe400078e02df */
[----:B------:R-:W-:Y:S01]  /*a440*/  @!P2 IMAD.MOV R218, RZ, RZ, -R218 ;  /* 0x000000ffffdaa224 */ /* 0x000fe200078e0ada */
[C---:B------:R-:W-:Y:S01]  /*a450*/  ISETP.GT.U32.AND P2, PT, R0.reuse, R221, PT ;  /* 0x000000dd0000720c */ /* 0x040fe20003f44070 */
[----:B------:R-:W-:Y:S02]  /*a460*/  IMAD.MOV R6, RZ, RZ, -R4 ;  /* 0x000000ffff067224 */ /* 0x000fe400078e0a04 */
[----:B------:R-:W-:Y:S01]  /*a470*/  @!P4 IMAD.MOV R219, RZ, RZ, -R219 ;  /* 0x000000ffffdbc224 */ /* 0x000fe200078e0adb */
[C---:B------:R-:W-:Y:S01]  /*a480*/  ISETP.GT.U32.AND P4, PT, R0.reuse, R222, PT ;  /* 0x000000de0000720c */ /* 0x040fe20003f84070 */
[----:B------:R-:W-:Y:S01]  /*a490*/  IMAD R223, R0, R6, R225 ;  /* 0x0000000600df7224 */ /* 0x000fe200078e02e1 */
[----:B------:R-:W-:Y:S01]  /*a4a0*/  LOP3.LUT R6, R3, 0x1c2, RZ, 0xfc, !PT ;  /* 0x000001c203067812 */ /* 0x000fe200078efcff */
[----:B------:R-:W-:-:S04]  /*a4b0*/  IMAD.HI.U32 R4, R2, R227, RZ ;  /* 0x000000e302047227 */ /* 0x000fc800078e00ff */
[----:B------:R-:W-:Y:S01]  /*a4c0*/  @!P0 IMAD.IADD R220, R220, 0x1, -R0 ;  /* 0x00000001dcdc8824 */ /* 0x000fe200078e0a00 */
[----:B------:R-:W-:Y:S01]  /*a4d0*/  ISETP.GT.U32.AND P0, PT, R0, R223, PT ;  /* 0x000000df0000720c */ /* 0x000fe20003f04070 */
[----:B------:R-:W-:Y:S02]  /*a4e0*/  IMAD.MOV R4, RZ, RZ, -R4 ;  /* 0x000000ffff047224 */ /* 0x000fe400078e0a04 */
[----:B------:R-:W-:-:S04]  /*a4f0*/  IMAD.HI.U32 R5, R2, R229, RZ ;  /* 0x000000e502057227 */ /* 0x000fc800078e00ff */
[--C-:B------:R-:W-:Y:S02]  /*a500*/  @!P2 IMAD.IADD R221, R221, 0x1, -R0.reuse ;  /* 0x00000001dddda824 */ /* 0x100fe400078e0a00 */
[----:B------:R-:W-:Y:S01]  /*a510*/  IMAD R224, R0, R4, R227 ;  /* 0x0000000400e07224 */ /* 0x000fe200078e02e3 */
[----:B------:R-:W-:Y:S01]  /*a520*/  IABS R227, R230 ;  /* 0x000000e600e37213 */ /* 0x000fe20000000000 */
[----:B------:R-:W-:Y:S01]  /*a530*/  @!P4 IMAD.IADD R222, R222, 0x1, -R0 ;  /* 0x00000001dedec824 */ /* 0x000fe200078e0a00 */
[C---:B------:R-:W-:Y:S01]  /*a540*/  ISETP.GT.U32.AND P4, PT, R0.reuse, R221, PT ;  /* 0x000000dd0000720c */ /* 0x040fe20003f84070 */
[----:B------:R-:W-:Y:S01]  /*a550*/  IMAD.MOV R5, RZ, RZ, -R5 ;  /* 0x000000ffff057224 */ /* 0x000fe200078e0a05 */
[C---:B------:R-:W-:Y:S01]  /*a560*/  ISETP.GT.U32.AND P2, PT, R0.reuse, R224, PT ;  /* 0x000000e00000720c */ /* 0x040fe20003f44070 */
[----:B------:R-:W-:Y:S01]  /*a570*/  @!P6 IMAD.MOV R220, RZ, RZ, -R220 ;  /* 0x000000ffffdce224 */ /* 0x000fe200078e0adc */
[C---:B------:R-:W-:Y:S01]  /*a580*/  ISETP.GT.U32.AND P6, PT, R0.reuse, R222, PT ;  /* 0x000000de0000720c */ /* 0x040fe20003fc4070 */
[----:B------:R-:W-:Y:S01]  /*a590*/  IMAD R225, R0, R5, R229 ;  /* 0x0000000500e17224 */ /* 0x000fe200078e02e5 */
[----:B------:R-:W-:Y:S01]  /*a5a0*/  LOP3.LUT R4, R3, 0x1c0, RZ, 0xfc, !PT ;  /* 0x000001c003047812 */ /* 0x000fe200078efcff */
[----:B------:R-:W-:Y:S01]  /*a5b0*/  IMAD.HI.U32 R5, R2, R227, RZ ;  /* 0x000000e302057227 */ /* 0x000fe200078e00ff */
[----:B------:R-:W-:-:S03]  /*a5c0*/  IABS R229, R10 ;  /* 0x0000000a00e57213 */ /* 0x000fc60000000000 */
[--C-:B------:R-:W-:Y:S02]  /*a5d0*/  @!P0 IMAD.IADD R223, R223, 0x1, -R0.reuse ;  /* 0x00000001dfdf8824 */ /* 0x100fe400078e0a00 */
[----:B------:R-:W-:Y:S02]  /*a5e0*/  IMAD.MOV R5, RZ, RZ, -R5 ;  /* 0x000000ffff057224 */ /* 0x000fe400078e0a05 */
[--C-:B------:R-:W-:Y:S01]  /*a5f0*/  @!P4 IMAD.IADD R221, R221, 0x1, -R0.reuse ;  /* 0x00000001ddddc824 */ /* 0x100fe200078e0a00 */
[C---:B------:R-:W-:Y:S01]  /*a600*/  ISETP.GT.U32.AND P0, PT, R0.reuse, R223, PT ;  /* 0x000000df0000720c */ /* 0x040fe20003f04070 */
[C---:B------:R-:W-:Y:S01]  /*a610*/  IMAD R226, R0.reuse, R5, R227 ;  /* 0x0000000500e27224 */ /* 0x040fe200078e02e3 */
[----:B------:R-:W-:Y:S01]  /*a620*/  ISETP.GT.U32.AND P4, PT, R0, R225, PT ;  /* 0x000000e10000720c */ /* 0x000fe20003f84070 */
[----:B------:R-:W-:Y:S01]  /*a630*/  @!P6 IMAD.IADD R222, R222, 0x1, -R0 ;  /* 0x00000001dedee824 */ /* 0x000fe200078e0a00 */
[----:B------:R-:W-:Y:S01]  /*a640*/  IABS R5, R4 ;  /* 0x0000000400057213 */ /* 0x000fe20000000000 */
[----:B------:R-:W-:Y:S01]  /*a650*/  IMAD.HI.U32 R227, R2, R229, RZ ;  /* 0x000000e502e37227 */ /* 0x000fe200078e00ff */
[----:B------:R-:W-:-:S03]  /*a660*/  ISETP.GT.U32.AND P6, PT, R0, R226, PT ;  /* 0x000000e20000720c */ /* 0x000fc60003fc4070 */
[----:B------:R-:W-:Y:S02]  /*a670*/  IMAD.MOV R227, RZ, RZ, -R227 ;  /* 0x000000ffffe37224 */ /* 0x000fe400078e0ae3 */
[----:B------:R-:W-:-:S04]  /*a680*/  IMAD.HI.U32 R228, R2, R5, RZ ;  /* 0x0000000502e47227 */ /* 0x000fc800078e00ff */
[--C-:B------:R-:W-:Y:S01]  /*a690*/  @!P0 IMAD.IADD R223, R223, 0x1, -R0.reuse ;  /* 0x00000001dfdf8824 */ /* 0x100fe200078e0a00 */
[----:B------:R-:W-:Y:S01]  /*a6a0*/  ISETP.GE.AND P0, PT, R11, RZ, PT ;  /* 0x000000ff0b00720c */ /* 0x000fe20003f06270 */
[--C-:B------:R-:W-:Y:S01]  /*a6b0*/  @!P4 IMAD.IADD R225, R225, 0x1, -R0.reuse ;  /* 0x00000001e1e1c824 */ /* 0x100fe200078e0a00 */
[----:B------:R-:W-:Y:S01]  /*a6c0*/  LOP3.LUT R11, R3, 0x1c4, RZ, 0xfc, !PT ;  /* 0x000001c4030b7812 */ /* 0x000fe200078efcff */
[----:B------:R-:W-:Y:S01]  /*a6d0*/  @!P2 IMAD.IADD R224, R224, 0x1, -R0 ;  /* 0x00000001e0e0a824 */ /* 0x000fe200078e0a00 */
[----:B------:R-:W-:Y:S01]  /*a6e0*/  ISETP.GE.AND P4, PT, R12, RZ, PT ;  /* 0x000000ff0c00720c */ /* 0x000fe20003f86270 */
[----:B------:R-:W-:Y:S01]  /*a6f0*/  IMAD R227, R0, R227, R229 ;  /* 0x000000e300e37224 */ /* 0x000fe200078e02e5 */
[----:B------:R-:W-:Y:S01]  /*a700*/  IABS R12, R11 ;  /* 0x0000000b000c7213 */ /* 0x000fe20000000000 */
[----:B------:R-:W-:Y:S01]  /*a710*/  IMAD.MOV R228, RZ, RZ, -R228 ;  /* 0x000000ffffe47224 */ /* 0x000fe200078e0ae4 */
[----:B------:R-:W-:Y:S01]  /*a720*/  IABS R229, R6 ;  /* 0x0000000600e57213 */ /* 0x000fe20000000000 */
[----:B------:R-:W-:Y:S01]  /*a730*/  @!P6 IMAD.IADD R226, R226, 0x1, -R0 ;  /* 0x00000001e2e2e824 */ /* 0x000fe200078e0a00 */
[C---:B------:R-:W-:Y:S01]  /*a740*/  ISETP.GT.U32.AND P2, PT, R0.reuse, R224, PT ;  /* 0x000000e00000720c */ /* 0x040fe20003f44070 */
[----:B------:R-:W-:Y:S01]  /*a750*/  IMAD R228, R0, R228, R5 ;  /* 0x000000e400e47224 */ /* 0x000fe200078e0205 */
[----:B------:R-:W-:Y:S01]  /*a760*/  ISETP.GE.AND P6, PT, R230, RZ, PT ;  /* 0x000000ffe600720c */ /* 0x000fe20003fc6270 */
[----:B------:R-:W-:Y:S01]  /*a770*/  @!P1 IMAD.MOV R222, RZ, RZ, -R222 ;  /* 0x000000ffffde9224 */ /* 0x000fe200078e0ade */
[----:B------:R-:W-:Y:S01]  /*a780*/  ISETP.GT.U32.AND P1, PT, R0, R226, PT ;  /* 0x000000e20000720c */ /* 0x000fe20003f24070 */
[----:B------:R-:W-:-:S02]  /*a790*/  IMAD.MOV.U32 R5, RZ, RZ, R12 ;  /* 0x000000ffff057224 */ /* 0x000fc400078e000c */
[----:B------:R-:W-:-:S04]  /*a7a0*/  IMAD.HI.U32 R12, R2, R229, RZ ;  /* 0x000000e5020c7227 */ /* 0x000fc800078e00ff */
[----:B------:R-:W-:Y:S02]  /*a7b0*/  IMAD.MOV R230, RZ, RZ, -R12 ;  /* 0x000000ffffe67224 */ /* 0x000fe400078e0a0c */
[--C-:B------:R-:W-:Y:S01]  /*a7c0*/  @!P2 IMAD.IADD R224, R224, 0x1, -R0.reuse ;  /* 0x00000001e0e0a824 */ /* 0x100fe200078e0a00 */
[C---:B------:R-:W-:Y:S01]  /*a7d0*/  ISETP.GT.U32.AND P2, PT, R0.reuse, R227, PT ;  /* 0x000000e30000720c */ /* 0x040fe20003f44070 */
[----:B------:R-:W-:Y:S02]  /*a7e0*/  IMAD R229, R0, R230, R229 ;  /* 0x000000e600e57224 */ /* 0x000fe400078e02e5 */
[----:B------:R-:W-:Y:S02]  /*a7f0*/  @!P1 IMAD.IADD R226, R226, 0x1, -R0 ;  /* 0x00000001e2e29824 */ /* 0x000fe400078e0a00 */
[----:B------:R-:W-:Y:S01]  /*a800*/  @!P5 IMAD.MOV R223, RZ, RZ, -R223 ;  /* 0x000000ffffdfd224 */ /* 0x000fe200078e0adf */
[C---:B------:R-:W-:Y:S01]  /*a810*/  ISETP.GT.U32.AND P1, PT, R0.reuse, R229, PT ;  /* 0x000000e50000720c */ /* 0x040fe20003f24070 */
[----:B------:R-:W-:Y:S01]  /*a820*/  @!P6 IMAD.MOV R226, RZ, RZ, -R226 ;  /* 0x000000ffffe2e224 */ /* 0x000fe200078e0ae2 */
[----:B------:R-:W-:Y:S01]  /*a830*/  ISETP.GT.U32.AND P5, PT, R0, R228, PT ;  /* 0x000000e40000720c */ /* 0x000fe20003fa4070 */
[----:B------:R-:W-:-:S04]  /*a840*/  IMAD.HI.U32 R12, R2, R5, RZ ;  /* 0x00000005020c7227 */ /* 0x000fc800078e00ff */
[----:B------:R-:W-:Y:S01]  /*a850*/  @!P2 IMAD.IADD R227, R227, 0x1, -R0 ;  /* 0x00000001e3e3a824 */ /* 0x000fe200078e0a00 */
[C---:B------:R-:W-:Y:S01]  /*a860*/  ISETP.GT.U32.AND P2, PT, R0.reuse, R225, PT ;  /* 0x000000e10000720c */ /* 0x040fe20003f44070 */
[----:B------:R-:W-:Y:S02]  /*a870*/  IMAD.MOV R12, RZ, RZ, -R12 ;  /* 0x000000ffff0c7224 */ /* 0x000fe400078e0a0c */
[----:B------:R-:W-:Y:S01]  /*a880*/  @!P3 IMAD.MOV R221, RZ, RZ, -R221 ;  /* 0x000000ffffddb224 */ /* 0x000fe200078e0add */
[----:B------:R-:W-:Y:S01]  /*a890*/  ISETP.GT.U32.AND P3, PT, R0, R227, PT ;  /* 0x000000e30000720c */ /* 0x000fe20003f64070 */
[--C-:B------:R-:W-:Y:S02]  /*a8a0*/  @!P1 IMAD.IADD R229, R229, 0x1, -R0.reuse ;  /* 0x00000001e5e59824 */ /* 0x100fe400078e0a00 */
[----:B------:R-:W-:Y:S01]  /*a8b0*/  @!P5 IMAD.IADD R228, R228, 0x1, -R0 ;  /* 0x00000001e4e4d824 */ /* 0x000fe200078e0a00 */
[----:B------:R-:W-:Y:S01]  /*a8c0*/  ISETP.GE.AND P5, PT, R11, RZ, PT ;  /* 0x000000ff0b00720c */ /* 0x000fe20003fa6270 */
[C---:B------:R-:W-:Y:S01]  /*a8d0*/  IMAD R230, R0.reuse, R12, R5 ;  /* 0x0000000c00e67224 */ /* 0x040fe200078e0205 */
[----:B------:R-:W-:Y:S01]  /*a8e0*/  ISETP.GT.U32.AND P6, PT, R0, R229, PT ;  /* 0x000000e50000720c */ /* 0x000fe20003fc4070 */
[----:B------:R-:W-:Y:S01]  /*a8f0*/  @!P0 IMAD.MOV R224, RZ, RZ, -R224 ;  /* 0x000000ffffe08224 */ /* 0x000fe200078e0ae0 */
[----:B------:R-:W-:Y:S01]  /*a900*/  LOP3.LUT R5, R3, 0x1c8, RZ, 0xfc, !PT ;  /* 0x000001c803057812 */ /* 0x000fe200078efcff */
[----:B------:R-:W-:Y:S01]  /*a910*/  @!P2 IMAD.IADD R225, R225, 0x1, -R0 ;  /* 0x00000001e1e1a824 */ /* 0x000fe200078e0a00 */
[----:B------:R-:W-:-:S02]  /*a920*/  ISETP.GE.AND P2, PT, R4, RZ, PT ;  /* 0x000000ff0400720c */ /* 0x000fc40003f46270 */
[----:B------:R-:W-:Y:S01]  /*a930*/  LOP3.LUT R4, R3, 0x1c6, RZ, 0xfc, !PT ;  /* 0x000001c603047812 */ /* 0x000fe200078efcff */
[----:B------:R-:W-:Y:S01]  /*a940*/  @!P4 IMAD.MOV R225, RZ, RZ, -R225 ;  /* 0x000000ffffe1c224 */ /* 0x000fe200078e0ae1 */
[----:B------:R-:W-:Y:S01]  /*a950*/  ISETP.GT.U32.AND P4, PT, R0, R228, PT ;  /* 0x000000e40000720c */ /* 0x000fe20003f84070 */
[--C-:B------:R-:W-:Y:S01]  /*a960*/  @!P3 IMAD.IADD R227, R227, 0x1, -R0.reuse ;  /* 0x00000001e3e3b824 */ /* 0x100fe200078e0a00 */
[----:B------:R-:W-:Y:S02]  /*a970*/  IABS R231, R4 ;  /* 0x0000000400e77213 */ /* 0x000fe40000000000 */
[----:B------:R-:W-:Y:S01]  /*a980*/  ISETP.GE.AND P0, PT, R10, RZ, PT ;  /* 0x000000ff0a00720c */ /* 0x000fe20003f06270 */
[----:B------:R-:W-:Y:S01]  /*a990*/  @!P6 IMAD.IADD R229, R229, 0x1, -R0 ;  /* 0x00000001e5e5e824 */ /* 0x000fe200078e0a00 */
[----:B------:R-:W-:Y:S01]  /*a9a0*/  ISETP.GT.U32.AND P6, PT, R0, R230, PT ;  /* 0x000000e60000720c */ /* 0x000fe20003fc4070 */
[----:B------:R-:W-:Y:S01]  /*a9b0*/  IMAD.HI.U32 R12, R2, R231, RZ ;  /* 0x000000e7020c7227 */ /* 0x000fe200078e00ff */
[----:B------:R-:W-:-:S02]  /*a9c0*/  IABS R11, R5 ;  /* 0x00000005000b7213 */ /* 0x000fc40000000000 */
[----:B------:R-:W-:Y:S01]  /*a9d0*/  ISETP.GE.AND P3, PT, R6, RZ, PT ;  /* 0x000000ff0600720c */ /* 0x000fe20003f66270 */
[----:B------:R-:W-:Y:S01]  /*a9e0*/  IMAD.MOV R12, RZ, RZ, -R12 ;  /* 0x000000ffff0c7224 */ /* 0x000fe200078e0a0c */
[C---:B------:R-:W-:Y:S01]  /*a9f0*/  LOP3.LUT R6, R3.reuse, 0x1ca, RZ, 0xfc, !PT ;  /* 0x000001ca03067812 */ /* 0x040fe200078efcff */
[----:B------:R-:W-:Y:S01]  /*aa00*/  IMAD.HI.U32 R232, R2, R11, RZ ;  /* 0x0000000b02e87227 */ /* 0x000fe200078e00ff */
[----:B------:R-:W-:Y:S02]  /*aa10*/  ISETP.GE.AND P1, PT, R4, RZ, PT ;  /* 0x000000ff0400720c */ /* 0x000fe40003f26270 */
[----:B------:R-:W-:Y:S01]  /*aa20*/  IABS R233, R6 ;  /* 0x0000000600e97213 */ /* 0x000fe20000000000 */
[----:B------:R-:W-:Y:S01]  /*aa30*/  @!P4 IMAD.IADD R228, R228, 0x1, -R0 ;  /* 0x00000001e4e4c824 */ /* 0x000fe200078e0a00 */
[----:B------:R-:W-:Y:S01]  /*aa40*/  ISETP.GE.AND P4, PT, R6, RZ, PT ;  /* 0x000000ff0600720c */ /* 0x000fe20003f86270 */
[----:B------:R-:W-:Y:S01]  /*aa50*/  IMAD.MOV R232, RZ, RZ, -R232 ;  /* 0x000000ffffe87224 */ /* 0x000fe200078e0ae8 */
[C---:B------:R-:W-:Y:S01]  /*aa60*/  LOP3.LUT R6, R3.reuse, 0x1cc, RZ, 0xfc, !PT ;  /* 0x000001cc03067812 */ /* 0x040fe200078efcff */
[----:B------:R-:W-:Y:S01]  /*aa70*/  IMAD R231, R0, R12, R231 ;  /* 0x0000000c00e77224 */ /* 0x000fe200078e02e7 */
[----:B------:R-:W-:Y:S01]  /*aa80*/  @!P2 IADD3 R228, -R228, RZ, RZ ;  /* 0x000000ffe4e4a210 */ /* 0x000fe20007ffe1ff */
[----:B------:R-:W-:Y:S01]  /*aa90*/  @!P6 IMAD.IADD R230, R230, 0x1, -R0 ;  /* 0x00000001e6e6e824 */ /* 0x000fe200078e0a00 */
[----:B------:R-:W-:Y:S01]  /*aaa0*/  LOP3.LUT R10, R3, 0x1ce, RZ, 0xfc, !PT ;  /* 0x000001ce030a7812 */ /* 0x000fe200078efcff */
[----:B------:R-:W-:Y:S01]  /*aab0*/  @!P0 IMAD.MOV R227, RZ, RZ, -R227 ;  /* 0x000000ffffe38224 */ /* 0x000fe200078e0ae3 */
[----:B------:R-:W-:Y:S01]  /*aac0*/  ISETP.GE.AND P0, PT, R5, RZ, PT ;  /* 0x000000ff0500720c */ /* 0x000fe20003f06270 */
[C---:B------:R-:W-:Y:S01]  /*aad0*/  IMAD R232, R0.reuse, R232, R11 ;  /* 0x000000e800e87224 */ /* 0x040fe200078e020b */
[----:B------:R-:W-:Y:S01]  /*aae0*/  IABS R5, R6 ;  /* 0x0000000600057213 */ /* 0x000fe20000000000 */
[----:B------:R-:W-:Y:S01]  /*aaf0*/  @!P3 IMAD.MOV R229, RZ, RZ, -R229 ;  /* 0x000000ffffe5b224 */ /* 0x000fe200078e0ae5 */
[----:B------:R-:W-:Y:S01]  /*ab00*/  ISETP.GT.U32.AND P6, PT, R0, R230, PT ;  /* 0x000000e60000720c */ /* 0x000fe20003fc4070 */
[----:B------:R-:W-:Y:S01]  /*ab10*/  IMAD.HI.U32 R4, R2, R233, RZ ;  /* 0x000000e902047227 */ /* 0x000fe200078e00ff */
[----:B------:R-:W-:-:S02]  /*ab20*/  ISETP.GT.U32.AND P2, PT, R0, R231, PT ;  /* 0x000000e70000720c */ /* 0x000fc40003f44070 */
[----:B------:R-:W-:Y:S01]  /*ab30*/  ISETP.GT.U32.AND P3, PT, R0, R232, PT ;  /* 0x000000e80000720c */ /* 0x000fe20003f64070 */
[----:B------:R-:W-:Y:S01]  /*ab40*/  IMAD.HI.U32 R234, R2, R5, RZ ;  /* 0x0000000502ea7227 */ /* 0x000fe200078e00ff */
[----:B------:R-:W-:Y:S02]  /*ab50*/  IABS R235, R10 ;  /* 0x0000000a00eb7213 */ /* 0x000fe40000000000 */
[C---:B------:R-:W-:Y:S01]  /*ab60*/  LOP3.LUT R11, R3.reuse, 0x1d0, RZ, 0xfc, !PT ;  /* 0x000001d0030b7812 */ /* 0x040fe200078efcff */
[----:B------:R-:W-:Y:S02]  /*ab70*/  IMAD.MOV R234, RZ, RZ, -R234 ;  /* 0x000000ffffea7224 */ /* 0x000fe400078e0aea */
[----:B------:R-:W-:Y:S01]  /*ab80*/  IMAD.MOV R4, RZ, RZ, -R4 ;  /* 0x000000ffff047224 */ /* 0x000fe200078e0a04 */
[----:B------:R-:W-:Y:S01]  /*ab90*/  IABS R236, R11 ;  /* 0x0000000b00ec7213 */ /* 0x000fe20000000000 */
[----:B------:R-:W-:Y:S01]  /*aba0*/  IMAD R234, R0, R234, R5 ;  /* 0x000000ea00ea7224 */ /* 0x000fe200078e0205 */
[----:B------:R-:W-:Y:S01]  /*abb0*/  LOP3.LUT R5, R3, 0x1d4, RZ, 0xfc, !PT ;  /* 0x000001d403057812 */ /* 0x000fe200078efcff */
[----:B------:R-:W-:-:S02]  /*abc0*/  @!P6 IMAD.IADD R230, R230, 0x1, -R0 ;  /* 0x00000001e6e6e824 */ /* 0x000fc400078e0a00 */
[--C-:B------:R-:W-:Y:S01]  /*abd0*/  @!P2 IMAD.IADD R231, R231, 0x1, -R0.reuse ;  /* 0x00000001e7e7a824 */ /* 0x100fe200078e0a00 */
[----:B------:R-:W-:Y:S01]  /*abe0*/  IABS R238, R5 ;  /* 0x0000000500ee7213 */ /* 0x000fe20000000000 */
[----:B------:R-:W-:Y:S02]  /*abf0*/  IMAD R233, R0, R4, R233 ;  /* 0x0000000400e97224 */ /* 0x000fe400078e02e9 */
[----:B------:R-:W-:Y:S01]  /*ac00*/  @!P3 IMAD.IADD R232, R232, 0x1, -R0 ;  /* 0x00000001e8e8b824 */ /* 0x000fe200078e0a00 */
[C---:B------:R-:W-:Y:S01]  /*ac10*/  ISETP.GT.U32.AND P2, PT, R0.reuse, R231, PT ;  /* 0x000000e70000720c */ /* 0x040fe20003f44070 */
[----:B------:R-:W-:Y:S01]  /*ac20*/  @!P5 IMAD.MOV R230, RZ, RZ, -R230 ;  /* 0x000000ffffe6d224 */ /* 0x000fe200078e0ae6 */
[----:B------:R-:W-:Y:S01]  /*ac30*/  ISETP.GT.U32.AND P5, PT, R0, R234, PT ;  /* 0x000000ea0000720c */ /* 0x000fe20003fa4070 */
[----:B------:R-:W-:Y:S01]  /*ac40*/  IMAD.HI.U32 R4, R2, R235, RZ ;  /* 0x000000eb02047227 */ /* 0x000fe200078e00ff */
[C---:B------:R-:W-:Y:S02]  /*ac50*/  ISETP.GT.U32.AND P6, PT, R0.reuse, R233, PT ;  /* 0x000000e90000720c */ /* 0x040fe40003fc4070 */
[----:B------:R-:W-:Y:S01]  /*ac60*/  ISETP.GT.U32.AND P3, PT, R0, R232, PT ;  /* 0x000000e80000720c */ /* 0x000fe20003f64070 */
[----:B------:R-:W-:-:S02]  /*ac70*/  IMAD.MOV R4, RZ, RZ, -R4 ;  /* 0x000000ffff047224 */ /* 0x000fc400078e0a04 */
[----:B------:R-:W-:-:S04]  /*ac80*/  IMAD.HI.U32 R12, R2, R236, RZ ;  /* 0x000000ec020c7227 */ /* 0x000fc800078e00ff */
[C---:B------:R-:W-:Y:S01]  /*ac90*/  IMAD R235, R0.reuse, R4, R235 ;  /* 0x0000000400eb7224 */ /* 0x040fe200078e02eb */
[----:B------:R-:W-:Y:S01]  /*aca0*/  LOP3.LUT R4, R3, 0x1d2, RZ, 0xfc, !PT ;  /* 0x000001d203047812 */ /* 0x000fe200078efcff */
[----:B------:R-:W-:Y:S02]  /*acb0*/  IMAD.MOV R12, RZ, RZ, -R12 ;  /* 0x000000ffff0c7224 */ /* 0x000fe400078e0a0c */
[----:B------:R-:W-:Y:S01]  /*acc0*/  @!P2 IMAD.IADD R231, R231, 0x1, -R0 ;  /* 0x00000001e7e7a824 */ /* 0x000fe200078e0a00 */
[----:B------:R-:W-:Y:S01]  /*acd0*/  IABS R237, R4 ;  /* 0x0000000400ed7213 */ /* 0x000fe20000000000 */
[C---:B------:R-:W-:Y:S01]  /*ace0*/  IMAD R236, R0.reuse, R12, R236 ;  /* 0x0000000c00ec7224 */ /* 0x040fe200078e02ec */
[----:B------:R-:W-:Y:S01]  /*acf0*/  ISETP.GT.U32.AND P2, PT, R0, R235, PT ;  /* 0x000000eb0000720c */ /* 0x000fe20003f44070 */
[--C-:B------:R-:W-:Y:S01]  /*ad00*/  @!P5 IMAD.IADD R234, R234, 0x1, -R0.reuse ;  /* 0x00000001eaead824 */ /* 0x100fe200078e0a00 */
[----:B------:R-:W-:Y:S01]  /*ad10*/  ISETP.GE.AND P5, PT, R6, RZ, PT ;  /* 0x000000ff0600720c */ /* 0x000fe20003fa6270 */
[--C-:B------:R-:W-:Y:S01]  /*ad20*/  @!P6 IMAD.IADD R233, R233, 0x1, -R0.reuse ;  /* 0x00000001e9e9e824 */ /* 0x100fe200078e0a00 */
        /* <DEDUP_REMOVED lines=8> */
[----:B------:R-:W-:-:S04]  /*adb0*/  IMAD.HI.U32 R239, R2, R238, RZ ;  /* 0x000000ee02ef7227 */ /* 0x000fc800078e00ff */
[----:B------:R-:W-:Y:S02]  /*adc0*/  IMAD.MOV R12, RZ, RZ, -R12 ;  /* 0x000000ffff0c7224 */ /* 0x000fe400078e0a0c */
[----:B------:R-:W-:Y:S02]  /*add0*/  IMAD.MOV R239, RZ, RZ, -R239 ;  /* 0x000000ffffef7224 */ /* 0x000fe400078e0aef */
[----:B------:R-:W-:Y:S01]  /*ade0*/  @!P2 IMAD.IADD R235, R235, 0x1, -R0 ;  /* 0x00000001ebeba824 */ /* 0x000fe200078e0a00 */
[----:B------:R-:W-:Y:S01]  /*adf0*/  ISETP.GE.AND P2, PT, R11, RZ, PT ;  /* 0x000000ff0b00720c */ /* 0x000fe20003f46270 */
[C---:B------:R-:W-:Y:S01]  /*ae00*/  IMAD R237, R0.reuse, R12, R237 ;  /* 0x0000000c00ed7224 */ /* 0x040fe200078e02ed */
[----:B------:R-:W-:Y:S01]  /*ae10*/  IABS R12, R14 ;  /* 0x0000000e000c7213 */ /* 0x000fe20000000000 */
[----:B------:R-:W-:Y:S02]  /*ae20*/  IMAD R238, R0, R239, R238 ;  /* 0x000000ef00ee7224 */ /* 0x000fe400078e02ee */
[--C-:B------:R-:W-:Y:S01]  /*ae30*/  @!P3 IMAD.IADD R236, R236, 0x1, -R0.reuse ;  /* 0x00000001ececb824 */ /* 0x100fe200078e0a00 */
[----:B------:R-:W-:Y:S01]  /*ae40*/  ISETP.GT.U32.AND P3, PT, R0, R235, PT ;  /* 0x000000eb0000720c */ /* 0x000fe20003f64070 */
[--C-:B------:R-:W-:Y:S01]  /*ae50*/  @!P1 IMAD.IADD R234, R234, 0x1, -R0.reuse ;  /* 0x00000001eaea9824 */ /* 0x100fe200078e0a00 */
[----:B------:R-:W-:Y:S01]  /*ae60*/  ISETP.GT.U32.AND P1, PT, R0, R237, PT ;  /* 0x000000ed0000720c */ /* 0x000fe20003f24070 */
[----:B------:R-:W-:Y:S01]  /*ae70*/  @!P6 IMAD.IADD R233, R233, 0x1, -R0 ;  /* 0x00000001e9e9e824 */ /* 0x000fe200078e0a00 */
[----:B------:R-:W-:Y:S01]  /*ae80*/  ISETP.GE.AND P6, PT, R10, RZ, PT ;  /* 0x000000ff0a00720c */ /* 0x000fe20003fc6270 */
[----:B------:R-:W-:Y:S01]  /*ae90*/  @!P5 IMAD.MOV R234, RZ, RZ, -R234 ;  /* 0x000000ffffead224 */ /* 0x000fe200078e0aea */
[----:B------:R-:W-:Y:S01]  /*aea0*/  ISETP.GT.U32.AND P5, PT, R0, R238, PT ;  /* 0x000000ee0000720c */ /* 0x000fe20003fa4070 */
[----:B------:R-:W-:Y:S01]  /*aeb0*/  @!P4 IMAD.MOV R233, RZ, RZ, -R233 ;  /* 0x000000ffffe9c224 */ /* 0x000fe200078e0ae9 */
[----:B------:R-:W-:Y:S01]  /*aec0*/  LOP3.LUT R10, R3, 0x1d6, RZ, 0xfc, !PT ;  /* 0x000001d6030a7812 */ /* 0x000fe200078efcff */
[----:B------:R-:W-:Y:S01]  /*aed0*/  @!P0 IMAD.MOV R232, RZ, RZ, -R232 ;  /* 0x000000ffffe88224 */ /* 0x000fe200078e0ae8 */
[----:B------:R-:W-:Y:S01]  /*aee0*/  ISETP.GE.AND P4, PT, R4, RZ, PT ;  /* 0x000000ff0400720c */ /* 0x000fe20003f86270 */
[----:B------:R-:W-:Y:S01]  /*aef0*/  IMAD.HI.U32 R4, R2, R240, RZ ;  /* 0x000000f002047227 */ /* 0x000fe200078e00ff */
[----:B------:R-:W-:-:S02]  /*af00*/  IABS R11, R10 ;  /* 0x0000000a000b7213 */ /* 0x000fc40000000000 */
[----:B------:R-:W-:Y:S01]  /*af10*/  ISETP.GT.U32.AND P0, PT, R0, R236, PT ;  /* 0x000000ec0000720c */ /* 0x000fe20003f04070 */
[--C-:B------:R-:W-:Y:S01]  /*af20*/  @!P3 IMAD.IADD R235, R235, 0x1, -R0.reuse ;  /* 0x00000001ebebb824 */ /* 0x100fe200078e0a00 */
[----:B------:R-:W-:Y:S01]  /*af30*/  ISETP.GE.AND P3, PT, R5, RZ, PT ;  /* 0x000000ff0500720c */ /* 0x000fe20003f66270 */
[--C-:B------:R-:W-:Y:S01]  /*af40*/  @!P1 IMAD.IADD R237, R237, 0x1, -R0.reuse ;  /* 0x00000001eded9824 */ /* 0x100fe200078e0a00 */
[----:B------:R-:W-:Y:S01]  /*af50*/  ISETP.GE.AND P1, PT, R6, RZ, PT ;  /* 0x000000ff0600720c */ /* 0x000fe20003f26270 */
[----:B------:R-:W-:Y:S02]  /*af60*/  @!P5 IMAD.IADD R238, R238, 0x1, -R0 ;  /* 0x00000001eeeed824 */ /* 0x000fe400078e0a00 */
[----:B------:R-:W-:Y:S01]  /*af70*/  @!P6 IMAD.MOV R235, RZ, RZ, -R235 ;  /* 0x000000ffffebe224 */ /* 0x000fe200078e0aeb */
[----:B------:R-:W-:Y:S01]  /*af80*/  ISETP.GT.U32.AND P6, PT, R0, R237, PT ;  /* 0x000000ed0000720c */ /* 0x000fe20003fc4070 */
[----:B------:R-:W-:Y:S01]  /*af90*/  IMAD.HI.U32 R5, R2, R11, RZ ;  /* 0x0000000b02057227 */ /* 0x000fe200078e00ff */
[----:B------:R-:W-:-:S03]  /*afa0*/  ISETP.GT.U32.AND P5, PT, R0, R238, PT ;  /* 0x000000ee0000720c */ /* 0x000fc60003fa4070 */
[----:B------:R-:W-:Y:S02]  /*afb0*/  IMAD.MOV R5, RZ, RZ, -R5 ;  /* 0x000000ffff057224 */ /* 0x000fe400078e0a05 */
[----:B------:R-:W-:Y:S02]  /*afc0*/  IMAD.MOV R4, RZ, RZ, -R4 ;  /* 0x000000ffff047224 */ /* 0x000fe400078e0a04 */
[C---:B------:R-:W-:Y:S01]  /*afd0*/  IMAD R239, R0.reuse, R5, R11 ;  /* 0x0000000500ef7224 */ /* 0x040fe200078e020b */
[----:B------:R-:W-:Y:S01]  /*afe0*/  LOP3.LUT R11, R3, 0x1e4, RZ, 0xfc, !PT ;  /* 0x000001e4030b7812 */ /* 0x000fe200078efcff */
[C---:B------:R-:W-:Y:S02]  /*aff0*/  IMAD R240, R0.reuse, R4, R240 ;  /* 0x0000000400f07224 */ /* 0x040fe400078e02f0 */
[--C-:B------:R-:W-:Y:S01]  /*b000*/  @!P6 IMAD.IADD R237, R237, 0x1, -R0.reuse ;  /* 0x00000001edede824 */ /* 0x100fe200078e0a00 */
[----:B------:R-:W-:Y:S01]  /*b010*/  ISETP.GT.U32.AND P6, PT, R0, R239, PT ;  /* 0x000000ef0000720c */ /* 0x000fe20003fc4070 */
        /* <DEDUP_REMOVED lines=9> */
[----:B------:R-:W-:-:S02]  /*b0b0*/  ISETP.GE.AND P0, PT, R10, RZ, PT ;  /* 0x000000ff0a00720c */ /* 0x000fc40003f06270 */
[----:B------:R-:W-:Y:S01]  /*b0c0*/  IABS R243, R243 ;  /* 0x000000f300f37213 */ /* 0x000fe20000000000 */
[----:B------:R-:W-:Y:S01]  /*b0d0*/  @!P6 IMAD.IADD R239, R239, 0x1, -R0 ;  /* 0x00000001efefe824 */ /* 0x000fe200078e0a00 */
[----:B------:R-:W-:Y:S01]  /*b0e0*/  IABS R246, R11 ;  /* 0x0000000b00f67213 */ /* 0x000fe20000000000 */
[----:B------:R-:W-:Y:S01]  /*b0f0*/  IMAD.MOV R4, RZ, RZ, -R4 ;  /* 0x000000ffff047224 */ /* 0x000fe200078e0a04 */
[----:B------:R-:W-:Y:S01]  /*b100*/  LOP3.LUT R10, R3, 0x1e0, RZ, 0xfc, !PT ;  /* 0x000001e0030a7812 */ /* 0x000fe200078efcff */
[----:B------:R-:W-:Y:S01]  /*b110*/  IMAD.HI.U32 R6, R2, R243, RZ ;  /* 0x000000f302067227 */ /* 0x000fe200078e00ff */
[----:B------:R-:W-:Y:S02]  /*b120*/  ISETP.GT.U32.AND P6, PT, R0, R239, PT ;  /* 0x000000ef0000720c */ /* 0x000fe40003fc4070 */
[----:B------:R-:W-:Y:S01]  /*b130*/  IABS R244, R10 ;  /* 0x0000000a00f47213 */ /* 0x000fe20000000000 */
[----:B------:R-:W-:Y:S02]  /*b140*/  @!P3 IMAD.IADD R240, R240, 0x1, -R0 ;  /* 0x00000001f0f0b824 */ /* 0x000fe400078e0a00 */
[----:B------:R-:W-:-:S02]  /*b150*/  IMAD R242, R0, R4, R242 ;  /* 0x0000000400f27224 */ /* 0x000fc400078e02f2 */
[----:B------:R-:W-:Y:S01]  /*b160*/  IMAD.MOV R6, RZ, RZ, -R6 ;  /* 0x000000ffff067224 */ /* 0x000fe200078e0a06 */
[C---:B------:R-:W-:Y:S01]  /*b170*/  ISETP.GT.U32.AND P3, PT, R0.reuse, R240, PT ;  /* 0x000000f00000720c */ /* 0x040fe20003f64070 */
[----:B------:R-:W-:Y:S01]  /*b180*/  @!P2 IMAD.MOV R236, RZ, RZ, -R236 ;  /* 0x000000ffffeca224 */ /* 0x000fe200078e0aec */
[----:B------:R-:W-:Y:S01]  /*b190*/  ISETP.GE.AND P2, PT, R241, RZ, PT ;  /* 0x000000fff100720c */ /* 0x000fe20003f46270 */
[----:B------:R-:W-:Y:S01]  /*b1a0*/  IMAD R243, R0, R6, R243 ;  /* 0x0000000600f37224 */ /* 0x000fe200078e02f3 */
[----:B------:R-:W-:Y:S01]  /*b1b0*/  IABS R241, R241 ;  /* 0x000000f100f17213 */ /* 0x000fe20000000000 */
[----:B------:R-:W-:Y:S02]  /*b1c0*/  @!P6 IMAD.IADD R239, R239, 0x1, -R0 ;  /* 0x00000001efefe824 */ /* 0x000fe400078e0a00 */
[----:B------:R-:W-:-:S04]  /*b1d0*/  IMAD.HI.U32 R4, R2, R245, RZ ;  /* 0x000000f502047227 */ /* 0x000fc800078e00ff */
[----:B------:R-:W-:Y:S01]  /*b1e0*/  @!P0 IMAD.MOV R239, RZ, RZ, -R239 ;  /* 0x000000ffffef8224 */ /* 0x000fe200078e0aef */
[----:B------:R-:W-:Y:S01]  /*b1f0*/  ISETP.GT.U32.AND P0, PT, R0, R242, PT ;  /* 0x000000f20000720c */ /* 0x000fe20003f04070 */
[----:B------:R-:W-:Y:S01]  /*b200*/  @!P3 IMAD.IADD R240, R240, 0x1, -R0 ;  /* 0x00000001f0f0b824 */ /* 0x000fe200078e0a00 */
[----:B------:R-:W-:Y:S01]  /*b210*/  ISETP.GT.U32.AND P3, PT, R0, R243, PT ;  /* 0x000000f30000720c */ /* 0x000fe20003f64070 */
[----:B------:R-:W-:-:S04]  /*b220*/  IMAD.HI.U32 R5, R2, R241, RZ ;  /* 0x000000f102057227 */ /* 0x000fc800078e00ff */
[----:B------:R-:W-:Y:S02]  /*b230*/  IMAD.MOV R5, RZ, RZ, -R5 ;  /* 0x000000ffff057224 */ /* 0x000fe400078e0a05 */
[----:B------:R-:W-:Y:S02]  /*b240*/  IMAD.MOV R4, RZ, RZ, -R4 ;  /* 0x000000ffff047224 */ /* 0x000fe400078e0a04 */
[----:B------:R-:W-:Y:S02]  /*b250*/  IMAD R241, R0, R5, R241 ;  /* 0x0000000500f17224 */ /* 0x000fe400078e02f1 */
[--C-:B------:R-:W-:Y:S02]  /*b260*/  @!P0 IMAD.IADD R242, R242, 0x1, -R0.reuse ;  /* 0x00000001f2f28824 */ /* 0x100fe400078e0a00 */
[----:B------:R-:W-:Y:S01]  /*b270*/  @!P3 IMAD.IADD R243, R243, 0x1, -R0 ;  /* 0x00000001f3f3b824 */ /* 0x000fe200078e0a00 */
[C---:B------:R-:W-:Y:S01]  /*b280*/  ISETP.GT.U32.AND P6, PT, R0.reuse, R241, PT ;  /* 0x000000f10000720c */ /* 0x040fe20003fc4070 */
[C---:B------:R-:W-:Y:S01]  /*b290*/  IMAD R245, R0.reuse, R4, R245 ;  /* 0x0000000400f57224 */ /* 0x040fe200078e02f5 */
[----:B------:R-:W-:Y:S01]  /*b2a0*/  ISETP.GT.U32.AND P0, PT, R0, R242, PT ;  /* 0x000000f20000720c */ /* 0x000fe20003f04070 */
[----:B------:R-:W-:Y:S01]  /*b2b0*/  IMAD.HI.U32 R4, R2, R246, RZ ;  /* 0x000000f602047227 */ /* 0x000fe200078e00ff */
[----:B------:R-:W-:-:S03]  /*b2c0*/  ISETP.GT.U32.AND P3, PT, R0, R243, PT ;  /* 0x000000f30000720c */ /* 0x000fc60003f64070 */
[----:B------:R-:W-:Y:S02]  /*b2d0*/  IMAD.MOV R4, RZ, RZ, -R4 ;  /* 0x000000ffff047224 */ /* 0x000fe400078e0a04 */
[----:B------:R-:W-:-:S04]  /*b2e0*/  IMAD.HI.U32 R5, R2, R244, RZ ;  /* 0x000000f402057227 */ /* 0x000fc800078e00ff */
[----:B------:R-:W-:Y:S02]  /*b2f0*/  IMAD R246, R0, R4, R246 ;  /* 0x0000000400f67224 */ /* 0x000fe400078e02f6 */
[--C-:B------:R-:W-:Y:S01]  /*b300*/  @!P0 IMAD.IADD R242, R242, 0x1, -R0.reuse ;  /* 0x00000001f2f28824 */ /* 0x100fe200078e0a00 */
[C---:B------:R-:W-:Y:S01]  /*b310*/  ISETP.GT.U32.AND P0, PT, R0.reuse, R245, PT ;  /* 0x000000f50000720c */ /* 0x040fe20003f04070 */
[--C-:B------:R-:W-:Y:S02]  /*b320*/  @!P6 IMAD.IADD R241, R241, 0x1, -R0.reuse ;  /* 0x00000001f1f1e824 */ /* 0x100fe400078e0a00 */
[----:B------:R-:W-:Y:S01]  /*b330*/  @!P3 IMAD.IADD R243, R243, 0x1, -R0 ;  /* 0x00000001f3f3b824 */ /* 0x000fe200078e0a00 */
[C---:B------:R-:W-:Y:S01]  /*b340*/  ISETP.GT.U32.AND P3, PT, R0.reuse, R246, PT ;  /* 0x000000f60000720c */ /* 0x040fe20003f64070 */
[----:B------:R-:W-:Y:S01]  /*b350*/  IMAD.MOV R5, RZ, RZ, -R5 ;  /* 0x000000ffff057224 */ /* 0x000fe200078e0a05 */
[----:B------:R-:W-:Y:S01]  /*b360*/  ISETP.GT.U32.AND P6, PT, R0, R241, PT ;  /* 0x000000f10000720c */ /* 0x000fe20003fc4070 */
[----:B------:R-:W-:-:S04]  /*b370*/  IMAD.HI.U32 R4, R2, R247, RZ ;  /* 0x000000f702047227 */ /* 0x000fc800078e00ff */
[----:B------:R-:W-:Y:S02]  /*b380*/  IMAD R244, R0, R5, R244 ;  /* 0x0000000500f47224 */ /* 0x000fe400078e02f4 */
[----:B------:R-:W-:Y:S02]  /*b390*/  @!P0 IMAD.IADD R245, R245, 0x1, -R0 ;  /* 0x00000001f5f58824 */ /* 0x000fe400078e0a00 */
[----:B------:R-:W-:-:S04]  /*b3a0*/  IMAD.HI.U32 R5, R2, R248, RZ ;  /* 0x000000f802057227 */ /* 0x000fc800078e00ff */
[--C-:B------:R-:W-:Y:S01]  /*b3b0*/  @!P3 IMAD.IADD R246, R246, 0x1, -R0.reuse ;  /* 0x00000001f6f6b824 */ /* 0x100fe200078e0a00 */
[C---:B------:R-:W-:Y:S01]  /*b3c0*/  ISETP.GT.U32.AND P3, PT, R0.reuse, R245, PT ;  /* 0x000000f50000720c */ /* 0x040fe20003f64070 */
[----:B------:R-:W-:Y:S01]  /*b3d0*/  @!P6 IMAD.IADD R241, R241, 0x1, -R0 ;  /* 0x00000001f1f1e824 */ /* 0x000fe200078e0a00 */
[C---:B------:R-:W-:Y:S01]  /*b3e0*/  ISETP.GT.U32.AND P6, PT, R0.reuse, R244, PT ;  /* 0x000000f40000720c */ /* 0x040fe20003fc4070 */
[----:B------:R-:W-:Y:S02]  /*b3f0*/  IMAD.MOV R5, RZ, RZ, -R5 ;  /* 0x000000ffff057224 */ /* 0x000fe400078e0a05 */
[----:B------:R-:W-:Y:S02]  /*b400*/  IMAD.MOV R4, RZ, RZ, -R4 ;  /* 0x000000ffff047224 */ /* 0x000fe400078e0a04 */
[C---:B------:R-:W-:Y:S02]  /*b410*/  IMAD R248, R0.reuse, R5, R248 ;  /* 0x0000000500f87224 */ /* 0x040fe400078e02f8 */
[----:B------:R-:W-:-:S02]  /*b420*/  IMAD R247, R0, R4, R247 ;  /* 0x0000000400f77224 */ /* 0x000fc400078e02f7 */
[----:B------:R-:W-:-:S04]  /*b430*/  IMAD.HI.U32 R4, R2, R250, RZ ;  /* 0x000000fa02047227 */ /* 0x000fc800078e00ff */
[--C-:B------:R-:W-:Y:S01]  /*b440*/  @!P3 IMAD.IADD R245, R245, 0x1, -R0.reuse ;  /* 0x00000001f5f5b824 */ /* 0x100fe200078e0a00 */
[----:B------:R-:W-:Y:S01]  /*b450*/  ISETP.GT.U32.AND P3, PT, R0, R248, PT ;  /* 0x000000f80000720c */ /* 0x000fe20003f64070 */
[----:B------:R-:W-:Y:S01]  /*b460*/  @!P6 IMAD.IADD R244, R244, 0x1, -R0 ;  /* 0x00000001f4f4e824 */ /* 0x000fe200078e0a00 */
[----:B------:R-:W-:Y:S01]  /*b470*/  ISETP.GE.AND P6, PT, R10, RZ, PT ;  /* 0x000000ff0a00720c */ /* 0x000fe20003fc6270 */
[----:B------:R-:W-:Y:S02]  /*b480*/  IMAD.MOV R4, RZ, RZ, -R4 ;  /* 0x000000ffff047224 */ /* 0x000fe400078e0a04 */
[----:B------:R-:W-:Y:S01]  /*b490*/  @!P1 IMAD.MOV R240, RZ, RZ, -R240 ;  /* 0x000000fffff09224 */ /* 0x000fe200078e0af0 */
[C---:B------:R-:W-:Y:S01]  /*b4a0*/  ISETP.GT.U32.AND P0, PT, R0.reuse, R244, PT ;  /* 0x000000f40000720c */ /* 0x040fe20003f04070 */
[C---:B------:R-:W-:Y:S01]  /*b4b0*/  IMAD R250, R0.reuse, R4, R250 ;  /* 0x0000000400fa7224 */ /* 0x040fe200078e02fa */
[----:B------:R-:W-:Y:S01]  /*b4c0*/  ISETP.GT.U32.AND P1, PT, R0, R246, PT ;  /* 0x000000f60000720c */ /* 0x000fe20003f24070 */
[----:B------:R-:W-:-:S04]  /*b4d0*/  IMAD.HI.U32 R6, R2, R249, RZ ;  /* 0x000000f902067227 */ /* 0x000fc800078e00ff */
[----:B------:R-:W-:Y:S01]  /*b4e0*/  @!P3 IMAD.IADD R248, R248, 0x1, -R0 ;  /* 0x00000001f8f8b824 */ /* 0x000fe200078e0a00 */
[----:B------:R-:W-:Y:S01]  /*b4f0*/  ISETP.GT.U32.AND P3, PT, R0, R250, PT ;  /* 0x000000fa0000720c */ /* 0x000fe20003f64070 */
[----:B------:R-:W-:Y:S02]  /*b500*/  IMAD.MOV R6, RZ, RZ, -R6 ;  /* 0x000000ffff067224 */ /* 0x000fe400078e0a06 */
[----:B------:R-:W-:-:S04]  /*b510*/  IMAD.HI.U32 R5, R2, R251, RZ ;  /* 0x000000fb02057227 */ /* 0x000fc800078e00ff */
[----:B------:R-:W-:Y:S02]  /*b520*/  IMAD R249, R0, R6, R249 ;  /* 0x0000000600f97224 */ /* 0x000fe400078e02f9 */
[--C-:B------:R-:W-:Y:S01]  /*b530*/  @!P0 IMAD.IADD R244, R244, 0x1, -R0.reuse ;  /* 0x00000001f4f48824 */ /* 0x100fe200078e0a00 */
[----:B------:R-:W-:Y:S01]  /*b540*/  ISETP.GT.U32.AND P0, PT, R0, R247, PT ;  /* 0x000000f70000720c */ /* 0x000fe20003f04070 */
[----:B------:R-:W-:Y:S02]  /*b550*/  IMAD.MOV R4, RZ, RZ, -R5 ;  /* 0x000000ffff047224 */ /* 0x000fe400078e0a05 */
[--C-:B------:R-:W-:Y:S01]  /*b560*/  @!P1 IMAD.IADD R246, R246, 0x1, -R0.reuse ;  /* 0x00000001f6f69824 */ /* 0x100fe200078e0a00 */
[C---:B------:R-:W-:Y:S01]  /*b570*/  ISETP.GT.U32.AND P1, PT, R0.reuse, R249, PT ;  /* 0x000000f90000720c */ /* 0x040fe20003f24070 */
[----:B------:R-:W-:Y:S01]  /*b580*/  IMAD R251, R0, R4, R251 ;  /* 0x0000000400fb7224 */ /* 0x000fe200078e02fb */
[----:B------:R-:W-:Y:S01]  /*b590*/  IABS R4, R15 ;  /* 0x0000000f00047213 */ /* 0x000fe20000000000 */
[----:B------:R-:W-:-:S02]  /*b5a0*/  @!P3 IMAD.IADD R250, R250, 0x1, -R0 ;  /* 0x00000001fafab824 */ /* 0x000fc400078e0a00 */
[----:B------:R-:W-:Y:S01]  /*b5b0*/  IMAD.HI.U32 R10, R2, R252, RZ ;  /* 0x000000fc020a7227 */ /* 0x000fe200078e00ff */
[----:B------:R-:W-:-:S03]  /*b5c0*/  ISETP.GT.U32.AND P3, PT, R0, R251, PT ;  /* 0x000000fb0000720c */ /* 0x000fc60003f64070 */
[----:B------:R-:W-:Y:S01]  /*b5d0*/  @!P0 IMAD.IADD R247, R247, 0x1, -R0 ;  /* 0x00000001f7f78824 */ /* 0x000fe200078e0a00 */
[----:B------:R-:W-:Y:S01]  /*b5e0*/  ISETP.GE.AND P0, PT, R9, RZ, PT ;  /* 0x000000ff0900720c */ /* 0x000fe20003f06270 */
[----:B------:R-:W-:Y:S01]  /*b5f0*/  IMAD.MOV R5, RZ, RZ, -R10 ;  /* 0x000000ffff057224 */ /* 0x000fe200078e0a0a */
[----:B------:R-:W-:Y:S01]  /*b600*/  LOP3.LUT R9, R3, 0x1f4, RZ, 0xfc, !PT ;  /* 0x000001f403097812 */ /* 0x000fe200078efcff */
[----:B------:R-:W-:Y:S01]  /*b610*/  @!P1 IMAD.IADD R249, R249, 0x1, -R0 ;  /* 0x00000001f9f99824 */ /* 0x000fe200078e0a00 */
[----:B------:R-:W-:Y:S01]  /*b620*/  ISETP.GE.AND P1, PT, R11, RZ, PT ;  /* 0x000000ff0b00720c */ /* 0x000fe20003f26270 */
[----:B------:R-:W-:Y:S01]  /*b630*/  IMAD R252, R0, R5, R252 ;  /* 0x0000000500fc7224 */ /* 0x000fe200078e02fc */
[----:B------:R-:W-:Y:S01]  /*b640*/  IABS R11, R9 ;  /* 0x00000009000b7213 */ /* 0x000fe20000000000 */
[----:B------:R-:W-:Y:S01]  /*b650*/  IMAD.HI.U32 R6, R2, R12, RZ ;  /* 0x0000000c02067227 */ /* 0x000fe200078e00ff */
[----:B------:R-:W-:Y:S02]  /*b660*/  IABS R10, R8 ;  /* 0x00000008000a7213 */ /* 0x000fe40000000000 */
[----:B------:R-:W-:Y:S01]  /*b670*/  IABS R3, R16 ;  /* 0x0000001000037213 */ /* 0x000fe20000000000 */
[----:B------:R-:W-:Y:S01]  /*b680*/  @!P3 IMAD.IADD R251, R251, 0x1, -R0 ;  /* 0x00000001fbfbb824 */ /* 0x000fe200078e0a00 */
[----:B------:R-:W-:Y:S01]  /*b690*/  ISETP.GT.U32.AND P3, PT, R0, R252, PT ;  /* 0x000000fc0000720c */ /* 0x000fe20003f64070 */
[----:B------:R-:W-:-:S02]  /*b6a0*/  IMAD.MOV R6, RZ, RZ, -R6 ;  /* 0x000000ffff067224 */ /* 0x000fc400078e0a06 */
[----:B------:R-:W-:-:S04]  /*b6b0*/  IMAD.HI.U32 R5, R2, R11, RZ ;  /* 0x0000000b02057227 */ /* 0x000fc800078e00ff */
[----:B------:R-:W-:Y:S01]  /*b6c0*/  IMAD R12, R0, R6, R12 ;  /* 0x00000006000c7224 */ /* 0x000fe200078e020c */
[----:B------:R-:W-:Y:S01]  /*b6d0*/  IABS R6, R7 ;  /* 0x0000000700067213 */ /* 0x000fe20000000000 */
[----:B------:R-:W-:Y:S02]  /*b6e0*/  IMAD.MOV R5, RZ, RZ, -R5 ;  /* 0x000000ffff057224 */ /* 0x000fe400078e0a05 */
[----:B----4-:R-:W-:-:S04]  /*b6f0*/  IMAD.HI.U32 R23, R2, R10, RZ ;  /* 0x0000000a02177227 */ /* 0x010fc800078e00ff */
[----:B------:R-:W-:Y:S02]  /*b700*/  IMAD R11, R0, R5, R11 ;  /* 0x00000005000b7224 */ /* 0x000fe400078e020b */
[----:B------:R-:W-:-:S04]  /*b710*/  IMAD.HI.U32 R22, R2, R6, RZ ;  /* 0x0000000602167227 */ /* 0x000fc800078e00ff */
[----:B------:R-:W-:-:S04]  /*b720*/  IMAD.HI.U32 R5, R2, R3, RZ ;  /* 0x0000000302057227 */ /* 0x000fc800078e00ff */
[----:B------:R-:W-:-:S04]  /*b730*/  IMAD.HI.U32 R2, R2, R4, RZ ;  /* 0x0000000402027227 */ /* 0x000fc800078e00ff */
[----:B------:R-:W-:Y:S01]  /*b740*/  @!P2 IMAD.MOV R241, RZ, RZ, -R241 ;  /* 0x000000fffff1a224 */ /* 0x000fe200078e0af1 */
[----:B------:R-:W-:Y:S01]  /*b750*/  ISETP.GT.U32.AND P2, PT, R0, R247, PT ;  /* 0x000000f70000720c */ /* 0x000fe20003f44070 */
[----:B------:R-:W-:Y:S01]  /*b760*/  @!P3 IMAD.IADD R252, R252, 0x1, -R0 ;  /* 0x00000001fcfcb824 */ /* 0x000fe200078e0a00 */
[C---:B------:R-:W-:Y:S01]  /*b770*/  ISETP.GT.U32.AND P3, PT, R0.reuse, R248, PT ;  /* 0x000000f80000720c */ /* 0x040fe20003f64070 */
[----:B------:R-:W-:Y:S02]  /*b780*/  IMAD.MOV R5, RZ, RZ, -R5 ;  /* 0x000000ffff057224 */ /* 0x000fe400078e0a05 */
[----:B------:R-:W-:Y:S02]  /*b790*/  IMAD.MOV R2, RZ, RZ, -R2 ;  /* 0x000000ffff027224 */ /* 0x000fe400078e0a02 */
[----:B------:R-:W-:Y:S02]  /*b7a0*/  IMAD.MOV R23, RZ, RZ, -R23 ;  /* 0x000000ffff177224 */ /* 0x000fe400078e0a17 */
[----:B------:R-:W-:-:S02]  /*b7b0*/  IMAD R3, R0, R5, R3 ;  /* 0x0000000500037224 */ /* 0x000fc400078e0203 */
[C---:B------:R-:W-:Y:S02]  /*b7c0*/  IMAD R2, R0.reuse, R2, R4 ;  /* 0x0000000200027224 */ /* 0x040fe400078e0204 */
[----:B------:R-:W1:Y:S01]  /*b7d0*/  LDC.64 R4, c[0x0][0x238] ;  /* 0x00008e00ff047b82 */ /* 0x000e620000000a00 */
[C---:B------:R-:W-:Y:S02]  /*b7e0*/  IMAD R10, R0.reuse, R23, R10 ;  /* 0x00000017000a7224 */ /* 0x040fe400078e020a */
[----:B------:R-:W-:Y:S01]  /*b7f0*/  @!P0 IMAD.MOV R245, RZ, RZ, -R245 ;  /* 0x000000fffff58224 */ /* 0x000fe200078e0af5 */
[C---:B------:R-:W-:Y:S01]  /*b800*/  ISETP.GT.U32.AND P0, PT, R0.reuse, R251, PT ;  /* 0x000000fb0000720c */ /* 0x040fe20003f04070 */
[----:B------:R-:W-:Y:S01]  /*b810*/  @!P1 IMAD.MOV R246, RZ, RZ, -R246 ;  /* 0x000000fffff69224 */ /* 0x000fe200078e0af6 */
[C---:B------:R-:W-:Y:S01]  /*b820*/  ISETP.GT.U32.AND P1, PT, R0.reuse, R12, PT ;  /* 0x0000000c0000720c */ /* 0x040fe20003f24070 */
[--C-:B------:R-:W-:Y:S01]  /*b830*/  @!P2 IMAD.IADD R247, R247, 0x1, -R0.reuse ;  /* 0x00000001f7f7a824 */ /* 0x100fe200078e0a00 */
[----:B------:R-:W-:Y:S01]  /*b840*/  ISETP.GT.U32.AND P2, PT, R0, R11, PT ;  /* 0x0000000b0000720c */ /* 0x000fe20003f44070 */
[----:B------:R-:W-:Y:S01]  /*b850*/  @!P3 IMAD.IADD R248, R248, 0x1, -R0 ;  /* 0x00000001f8f8b824 */ /* 0x000fe200078e0a00 */
[C---:B------:R-:W-:Y:S01]  /*b860*/  ISETP.GT.U32.AND P3, PT, R0.reuse, R10, PT ;  /* 0x0000000a0000720c */ /* 0x040fe20003f64070 */
[----:B------:R-:W-:Y:S01]  /*b870*/  IMAD.MOV R22, RZ, RZ, -R22 ;  /* 0x000000ffff167224 */ /* 0x000fe200078e0a16 */
[----:B------:R-:W2:Y:S03]  /*b880*/  LDL.LU R23, [R1+0x1cb8] ;  /* 0x001cb80001177983 */ /* 0x000ea60000300800 */
[----:B------:R-:W-:-:S02]  /*b890*/  IMAD R6, R0, R22, R6 ;  /* 0x0000001600067224 */ /* 0x000fc400078e0206 */
[--C-:B------:R-:W-:Y:S01]  /*b8a0*/  @!P0 IMAD.IADD R251, R251, 0x1, -R0.reuse ;  /* 0x00000001fbfb8824 */ /* 0x100fe200078e0a00 */
[----:B------:R-:W3:Y:S01]  /*b8b0*/  LDL.LU R22, [R1+0x1cb4] ;  /* 0x001cb40001167983 */ /* 0x000ee20000300800 */
[----:B------:R-:W-:Y:S01]  /*b8c0*/  ISETP.GE.AND P0, PT, R21, RZ, PT ;  /* 0x000000ff1500720c */ /* 0x000fe20003f06270 */
[--C-:B------:R-:W-:Y:S01]  /*b8d0*/  @!P1 IMAD.IADD R12, R12, 0x1, -R0.reuse ;  /* 0x000000010c0c9824 */ /* 0x100fe200078e0a00 */
[----:B------:R-:W-:Y:S01]  /*b8e0*/  ISETP.GE.AND P1, PT, R20, RZ, PT ;  /* 0x000000ff1400720c */ /* 0x000fe20003f26270 */
[----:B------:R-:W4:Y:S01]  /*b8f0*/  LDL.LU R21, [R1+0x1cb0] ;  /* 0x001cb00001157983 */ /* 0x000f220000300800 */
[--C-:B------:R-:W-:Y:S01]  /*b900*/  @!P2 IMAD.IADD R11, R11, 0x1, -R0.reuse ;  /* 0x000000010b0ba824 */ /* 0x100fe200078e0a00 */
[----:B------:R-:W-:Y:S01]  /*b910*/  ISETP.GE.AND P2, PT, R19, RZ, PT ;  /* 0x000000ff1300720c */ /* 0x000fe20003f46270 */
[----:B------:R-:W-:Y:S01]  /*b920*/  @!P3 IMAD.IADD R10, R10, 0x1, -R0 ;  /* 0x000000010a0ab824 */ /* 0x000fe200078e0a00 */
[----:B------:R-:W2:Y:S01]  /*b930*/  LDL.LU R20, [R1+0x1cac] ;  /* 0x001cac0001147983 */ /* 0x000ea20000300800 */
[----:B------:R-:W-:Y:S01]  /*b940*/  ISETP.GE.AND P3, PT, R18, RZ, PT ;  /* 0x000000ff1200720c */ /* 0x000fe20003f66270 */
[----:B------:R-:W-:Y:S01]  /*b950*/  @!P5 IMAD.MOV R242, RZ, RZ, -R242 ;  /* 0x000000fffff2d224 */ /* 0x000fe200078e0af2 */
[C---:B------:R-:W-:Y:S01]  /*b960*/  ISETP.GT.U32.AND P5, PT, R0.reuse, R250, PT ;  /* 0x000000fa0000720c */ /* 0x040fe20003fa4070 */
[----:B------:R-:W3:Y:S01]  /*b970*/  LDL.LU R19, [R1+0x1ca8] ;  /* 0x001ca80001137983 */ /* 0x000ee20000300800 */
[----:B------:R-:W-:Y:S01]  /*b980*/  @!P4 IMAD.MOV R243, RZ, RZ, -R243 ;  /* 0x000000fffff3c224 */ /* 0x000fe200078e0af3 */
[C---:B------:R-:W-:Y:S01]  /*b990*/  ISETP.GT.U32.AND P4, PT, R0.reuse, R249, PT ;  /* 0x000000f90000720c */ /* 0x040fe20003f84070 */
[----:B------:R-:W-:Y:S01]  /*b9a0*/  @!P6 IMAD.MOV R244, RZ, RZ, -R244 ;  /* 0x000000fffff4e224 */ /* 0x000fe200078e0af4 */
[----:B------:R-:W4:Y:S01]  /*b9b0*/  LDL.LU R18, [R1+0x1ca4] ;  /* 0x001ca40001127983 */ /* 0x000f220000300800 */
[----:B------:R-:W-:-:S03]  /*b9c0*/  ISETP.GT.U32.AND P6, PT, R0, R252, PT ;  /* 0x000000fc0000720c */ /* 0x000fc60003fc4070 */
[----:B-1----:R1:W-:Y:S04]  /*b9d0*/  STL [R1+0x1c7c], R4 ;  /* 0x001c7c0401007387 */ /* 0x0023e80000100800 */
[--C-:B------:R-:W-:Y:S01]  /*b9e0*/  @!P5 IMAD.IADD R250, R250, 0x1, -R0.reuse ;  /* 0x00000001fafad824 */ /* 0x100fe200078e0a00 */
[C---:B------:R-:W-:Y:S02]  /*b9f0*/  ISETP.GT.U32.AND P5, PT, R0.reuse, R3, PT ;  /* 0x000000030000720c */ /* 0x040fe40003fa4070 */
[--C-:B------:R-:W-:Y:S01]  /*ba00*/  @!P4 IMAD.IADD R249, R249, 0x1, -R0.reuse ;  /* 0x00000001f9f9c824 */ /* 0x100fe200078e0a00 */
[----:B------:R-:W-:Y:S01]  /*ba10*/  ISETP.GT.U32.AND P4, PT, R0, R6, PT ;  /* 0x000000060000720c */ /* 0x000fe20003f84070 */
[----:B-1----:R-:W2:Y:S09]  /*ba20*/  LDL.LU R4, [R1+0x48] ;  /* 0x0000480001047983 */ /* 0x002eb20000300800 */
[----:B------:R-:W-:Y:S01]  /*ba30*/  @!P5 IMAD.IADD R3, R3, 0x1, -R0 ;  /* 0x000000010303d824 */ /* 0x000fe200078e0a00 */
[----:B------:R-:W-:-:S02]  /*ba40*/  ISETP.GE.AND P5, PT, R13, RZ, PT ;  /* 0x000000ff0d00720c */ /* 0x000fc40003fa6270 */
[----:B------:R-:W1:Y:S01]  /*ba50*/  S2R R13, SR_TID.X ;  /* 0x00000000000d7919 */ /* 0x000e620000002100 */
[--C-:B------:R-:W-:Y:S01]  /*ba60*/  @!P6 IMAD.IADD R252, R252, 0x1, -R0.reuse ;  /* 0x00000001fcfce824 */ /* 0x100fe200078e0a00 */
[----:B------:R-:W-:Y:S01]  /*ba70*/  ISETP.GT.U32.AND P6, PT, R0, R2, PT ;  /* 0x000000020000720c */ /* 0x000fe20003fc4070 */
[----:B------:R-:W-:Y:S01]  /*ba80*/  @!P4 IMAD.IADD R6, R6, 0x1, -R0 ;  /* 0x000000010606c824 */ /* 0x000fe200078e0a00 */
[----:B------:R-:W-:Y:S01]  /*ba90*/  ISETP.GE.AND P4, PT, R17, RZ, PT ;  /* 0x000000ff1100720c */ /* 0x000fe20003f86270 */
[----:B------:R-:W-:Y:S01]  /*baa0*/  @!P2 IMAD.MOV R249, RZ, RZ, -R249 ;  /* 0x000000fffff9a224 */ /* 0x000fe200078e0af9 */
[C---:B------:R-:W-:Y:S01]  /*bab0*/  ISETP.GT.U32.AND P2, PT, R0.reuse, R10, PT ;  /* 0x0000000a0000720c */ /* 0x040fe20003f44070 */
[----:B------:R-:W-:Y:S01]  /*bac0*/  @!P1 IMAD.MOV R248, RZ, RZ, -R248 ;  /* 0x000000fffff89224 */ /* 0x000fe200078e0af8 */
[C---:B------:R-:W-:Y:S01]  /*bad0*/  ISETP.GT.U32.AND P1, PT, R0.reuse, R11, PT ;  /* 0x0000000b0000720c */ /* 0x040fe20003f24070 */
[----:B------:R-:W-:Y:S01]  /*bae0*/  @!P0 IMAD.MOV R247, RZ, RZ, -R247 ;  /* 0x000000fffff78224 */ /* 0x000fe200078e0af7 */
[C---:B------:R-:W-:Y:S01]  /*baf0*/  ISETP.GT.U32.AND P0, PT, R0.reuse, R12, PT ;  /* 0x0000000c0000720c */ /* 0x040fe20003f04070 */
[----:B------:R-:W-:Y:S01]  /*bb00*/  @!P3 IMAD.MOV R250, RZ, RZ, -R250 ;  /* 0x000000fffffab224 */ /* 0x000fe200078e0afa */
[----:B------:R-:W-:-:S03]  /*bb10*/  ISETP.GT.U32.AND P3, PT, R0, R6, PT ;  /* 0x000000060000720c */ /* 0x000fc60003f64070 */
[----:B------:R-:W-:Y:S01]  /*bb20*/  @!P6 IMAD.IADD R2, R2, 0x1, -R0 ;  /* 0x000000010202e824 */ /* 0x000fe200078e0a00 */
[----:B------:R-:W-:Y:S01]  /*bb30*/  ISETP.GT.U32.AND P6, PT, R0, R3, PT ;  /* 0x000000030000720c */ /* 0x000fe20003fc4070 */
[----:B------:R-:W-:-:S03]  /*bb40*/  @!P4 IMAD.MOV R251, RZ, RZ, -R251 ;  /* 0x000000fffffbc224 */ /* 0x000fc600078e0afb */
[----:B------:R-:W-:Y:S01]  /*bb50*/  ISETP.GT.U32.AND P4, PT, R0, R2, PT ;  /* 0x000000020000720c */ /* 0x000fe20003f84070 */
[----:B------:R-:W-:Y:S01]  /*bb60*/  @!P5 IMAD.MOV R252, RZ, RZ, -R252 ;  /* 0x000000fffffcd224 */ /* 0x000fe200078e0afc */
[----:B------:R-:W-:Y:S01]  /*bb70*/  ISETP.GE.AND P5, PT, R14, RZ, PT ;  /* 0x000000ff0e00720c */ /* 0x000fe20003fa6270 */
[----:B-1----:R-:W-:Y:S02]  /*bb80*/  IMAD.SHL.U32 R17, R13, 0x400, RZ ;  /* 0x000004000d117824 */ /* 0x002fe400078e00ff */
[--C-:B------:R-:W-:Y:S01]  /*bb90*/  @!P2 IMAD.IADD R10, R10, 0x1, -R0.reuse ;  /* 0x000000010a0aa824 */ /* 0x100fe200078e0a00 */
[----:B------:R-:W-:Y:S01]  /*bba0*/  ISETP.GE.AND P2, PT, R7, RZ, PT ;  /* 0x000000ff0700720c */ /* 0x000fe20003f46270 */
        /* <DEDUP_REMOVED lines=8> */
[----:B------:R-:W-:Y:S01]  /*bc30*/  @!P4 IMAD.IADD R2, R2, 0x1, -R0 ;  /* 0x000000010202c824 */ /* 0x000fe200078e0a00 */
[----:B------:R-:W-:-:S05]  /*bc40*/  LOP3.LUT R13, R13, 0x3f, RZ, 0xc0, !PT ;  /* 0x0000003f0d0d7812 */ /* 0x000fca00078ec0ff */
[----:B------:R-:W-:Y:S01]  /*bc50*/  IMAD R5, R13, R5, RZ ;  /* 0x000000050d057224 */ /* 0x000fe200078e02ff */
[----:B--2---:R-:W-:Y:S02]  /*bc60*/  LOP3.LUT R4, R4, 0x8000, R17, 0xf8, !PT ;  /* 0x0000800004047812 */ /* 0x004fe400078ef811 */
[----:B------:R-:W2:Y:S04]  /*bc70*/  LDL.LU R17, [R1+0x1ca0] ;  /* 0x001ca00001117983 */ /* 0x000ea80000300800 */
[----:B------:R1:W-:Y:S04]  /*bc80*/  STL [R1+0x18b4], R4 ;  /* 0x0018b40401007387 */ /* 0x0003e80000100800 */
[----:B------:R-:W3:Y:S04]  /*bc90*/  LDL.LU R14, [R1+0x20] ;  /* 0x00002000010e7983 */ /* 0x000ee80000300800 */
[----:B------:R-:W4:Y:S04]  /*bca0*/  LDL.LU R7, [R1+0x1c] ;  /* 0x00001c0001077983 */ /* 0x000f280000300800 */
[----:B------:R-:W2:Y:S04]  /*bcb0*/  LDL.LU R8, [R1+0x18] ;  /* 0x0000180001087983 */ /* 0x000ea80000300800 */
[----:B------:R-:W2:Y:S04]  /*bcc0*/  LDL.LU R9, [R1+0x14] ;  /* 0x0000140001097983 */ /* 0x000ea80000300800 */
[----:B-1----:R-:W2:Y:S04]  /*bcd0*/  LDL.LU R4, [R1+0xc] ;  /* 0x00000c0001047983 */ /* 0x002ea80000300800 */
[----:B------:R-:W2:Y:S04]  /*bce0*/  LDL.LU R16, [R1+0x1c9c] ;  /* 0x001c9c0001107983 */ /* 0x000ea80000300800 */
[----:B------:R-:W2:Y:S04]  /*bcf0*/  LDL.LU R15, [R1+0x1c98] ;  /* 0x001c9800010f7983 */ /* 0x000ea80000300800 */
[----:B------:R-:W3:Y:S04]  /*bd00*/  LDL R0, [R1+0x18ec] ;  /* 0x0018ec0001007983 */ /* 0x000ee80000100800 */
[----:B------:R-:W4:Y:S01]  /*bd10*/  LDL.LU R13, [R1+0x1c94] ;  /* 0x001c9400010d7983 */ /* 0x000f220000300800 */
[----:B---3--:R-:W-:-:S02]  /*bd20*/  ISETP.NE.AND P4, PT, R0, RZ, PT ;  /* 0x000000ff0000720c */ /* 0x008fc40003f85270 */
[----:B------:R-:W-:-:S04]  /*bd30*/  LOP3.LUT R0, RZ, R0, RZ, 0x33, !PT ;  /* 0x00000000ff007212 */ /* 0x000fc800078e33ff */
[----:B----4-:R-:W-:-:S05]  /*bd40*/  SEL R13, R0, R13, !P4 ;  /* 0x0000000d000d7207 */ /* 0x010fca0006000000 */
[----:B------:R1:W-:Y:S04]  /*bd50*/  STL [R1+0x78], R13 ;  /* 0x0000780d01007387 */ /* 0x0003e80000100800 */
[----:B-1----:R-:W3:Y:S01]  /*bd60*/  LDL.LU R13, [R1+0x1c90] ;  /* 0x001c9000010d7983 */ /* 0x002ee20000300800 */
[C---:B------:R-:W-:Y:S02]  /*bd70*/  SEL R14, R0.reuse, R14, !P4 ;  /* 0x0000000e000e7207 */ /* 0x040fe40006000000 */
[C---:B------:R-:W-:Y:S02]  /*bd80*/  SEL R7, R0.reuse, R7, !P4 ;  /* 0x0000000700077207 */ /* 0x040fe40006000000 */
[C---:B--2---:R-:W-:Y:S02]  /*bd90*/  SEL R8, R0.reuse, R8, !P4 ;  /* 0x0000000800087207 */ /* 0x044fe40006000000 */
[----:B------:R-:W-:-:S02]  /*bda0*/  SEL R9, R0, R9, !P4 ;  /* 0x0000000900097207 */ /* 0x000fc40006000000 */
[----:B---3--:R-:W-:-:S05]  /*bdb0*/  SEL R13, R0, R13, !P4 ;  /* 0x0000000d000d7207 */ /* 0x008fca0006000000 */
[----:B------:R1:W-:Y:S04]  /*bdc0*/  STL [R1+0x4dc], R13 ;  /* 0x0004dc0d01007387 */ /* 0x0003e80000100800 */
[----:B-1----:R-:W2:Y:S04]  /*bdd0*/  LDL.LU R13, [R1+0x10] ;  /* 0x00001000010d7983 */ /* 0x002ea80000300800 */
[----:B------:R1:W-:Y:S04]  /*bde0*/  STL [R1+0x74], R14 ;  /* 0x0000740e01007387 */ /* 0x0003e80000100800 */
[----:B-1----:R-:W3:Y:S04]  /*bdf0*/  LDL.LU R14, [R1+0x1c8c] ;  /* 0x001c8c00010e7983 */ /* 0x002ee80000300800 */
[----:B------:R1:W-:Y:S04]  /*be00*/  STL [R1+0x70], R7 ;  /* 0x0000700701007387 */ /* 0x0003e80000100800 */
[----:B-1----:R-:W4:Y:S04]  /*be10*/  LDL.LU R7, [R1+0x1c88] ;  /* 0x001c880001077983 */ /* 0x002f280000300800 */
[----:B------:R1:W-:Y:S04]  /*be20*/  STL [R1+0x6c], R8 ;  /* 0x00006c0801007387 */ /* 0x0003e80000100800 */
[----:B-1----:R-:W3:Y:S04]  /*be30*/  LDL.LU R8, [R1+0x1c84] ;  /* 0x001c840001087983 */ /* 0x002ee80000300800 */
[----:B------:R1:W-:Y:S04]  /*be40*/  STL [R1+0x68], R9 ;  /* 0x0000680901007387 */ /* 0x0003e80000100800 */
[----:B-1----:R-:W3:Y:S01]  /*be50*/  LDL.LU R9, [R1+0x1c80] ;  /* 0x001c800001097983 */ /* 0x002ee20000300800 */
[----:B------:R-:W-:-:S02]  /*be60*/  SEL R4, R0, R4, !P4 ;  /* 0x0000000400047207 */ /* 0x000fc40006000000 */
[C---:B------:R-:W-:Y:S02]  /*be70*/  SEL R168, R0.reuse, R168, !P4 ;  /* 0x000000a800a87207 */ /* 0x040fe40006000000 */
[C---:B------:R-:W-:Y:S02]  /*be80*/  SEL R169, R0.reuse, R169, !P4 ;  /* 0x000000a900a97207 */ /* 0x040fe40006000000 */
[C---:B------:R-:W-:Y:S02]  /*be90*/  SEL R170, R0.reuse, R170, !P4 ;  /* 0x000000aa00aa7207 */ /* 0x040fe40006000000 */
[C---:B------:R-:W-:Y:S02]  /*bea0*/  SEL R171, R0.reuse, R171, !P4 ;  /* 0x000000ab00ab7207 */ /* 0x040fe40006000000 */
[C---:B------:R-:W-:Y:S02]  /*beb0*/  SEL R172, R0.reuse, R172, !P4 ;  /* 0x000000ac00ac7207 */ /* 0x040fe40006000000 */
[----:B------:R-:W-:-:S02]  /*bec0*/  SEL R173, R0, R173, !P4 ;  /* 0x000000ad00ad7207 */ /* 0x000fc40006000000 */
[C---:B------:R-:W-:Y:S02]  /*bed0*/  SEL R174, R0.reuse, R174, !P4 ;  /* 0x000000ae00ae7207 */ /* 0x040fe40006000000 */
[C---:B------:R-:W-:Y:S02]  /*bee0*/  SEL R175, R0.reuse, R175, !P4 ;  /* 0x000000af00af7207 */ /* 0x040fe40006000000 */
[C---:B------:R-:W-:Y:S02]  /*bef0*/  SEL R176, R0.reuse, R176, !P4 ;  /* 0x000000b000b07207 */ /* 0x040fe40006000000 */
[C---:B------:R-:W-:Y:S02]  /*bf00*/  SEL R177, R0.reuse, R177, !P4 ;  /* 0x000000b100b17207 */ /* 0x040fe40006000000 */
[----:B--2---:R-:W-:-:S05]  /*bf10*/  SEL R13, R0, R13, !P4 ;  /* 0x0000000d000d7207 */ /* 0x004fca0006000000 */
[----:B------:R-:W-:Y:S04]  /*bf20*/  STL [R1+0x64], R13 ;  /* 0x0000640d01007387 */ /* 0x000fe80000100800 */
[----:B------:R4:W-:Y:S02]  /*bf30*/  STL [R1+0x60], R4 ;  /* 0x0000600401007387 */ /* 0x0009e40000100800 */
[C---:B----4-:R-:W-:Y:S02]  /*bf40*/  SEL R4, R0.reuse, R7, !P4 ;  /* 0x0000000700047207 */ /* 0x050fe40006000000 */
[C---:B---3--:R-:W-:Y:S02]  /*bf50*/  SEL R7, R0.reuse, R14, !P4 ;  /* 0x0000000e00077207 */ /* 0x048fe40006000000 */
[----:B------:R-:W-:-:S02]  /*bf60*/  SEL R8, R0, R8, !P4 ;  /* 0x0000000800087207 */ /* 0x000fc40006000000 */
[----:B------:R-:W-:-:S05]  /*bf70*/  SEL R9, R0, R9, !P4 ;  /* 0x0000000900097207 */ /* 0x000fca0006000000 */
[----:B------:R-:W-:Y:S04]  /*bf80*/  STL [R1+0x5c], R9 ;  /* 0x00005c0901007387 */ /* 0x000fe80000100800 */
[----:B------:R1:W-:Y:S04]  /*bf90*/  STL [R1+0x58], R8 ;  /* 0x0000580801007387 */ /* 0x0003e80000100800 */
[----:B------:R2:W-:Y:S01]  /*bfa0*/  STL [R1+0x54], R4 ;  /* 0x0000540401007387 */ /* 0x0005e20000100800 */
[----:B-1----:R-:W-:-:S03]  /*bfb0*/  SEL R8, R0, R15, !P4 ;  /* 0x0000000f00087207 */ /* 0x002fc60006000000 */
[----:B------:R1:W-:Y:S01]  /*bfc0*/  STL [R1+0x50], R7 ;  /* 0x0000500701007387 */ /* 0x0003e20000100800 */
[----:B--2---:R-:W-:-:S03]  /*bfd0*/  SEL R4, R0, R16, !P4 ;  /* 0x0000001000047207 */ /* 0x004fc60006000000 */
[----:B------:R2:W-:Y:S01]  /*bfe0*/  STL [R1+0x4c], R8 ;  /* 0x00004c0801007387 */ /* 0x0005e20000100800 */
[----:B-1----:R-:W-:-:S03]  /*bff0*/  SEL R7, R0, R17, !P4 ;  /* 0x0000001100077207 */ /* 0x002fc60006000000 */
[----:B------:R1:W-:Y:S01]  /*c000*/  STL [R1+0x48], R4 ;  /* 0x0000480401007387 */ /* 0x0003e20000100800 */
[----:B--2---:R-:W-:-:S03]  /*c010*/  SEL R8, R0, R18, !P4 ;  /* 0x0000001200087207 */ /* 0x004fc60006000000 */
[----:B------:R2:W-:Y:S04]  /*c020*/  STL [R1+0x44], R7 ;  /* 0x0000440701007387 */ /* 0x0005e80000100800 */
[----:B------:R3:W-:Y:S01]  /*c030*/  STL [R1+0x40], R8 ;  /* 0x0000400801007387 */ /* 0x0007e20000100800 */
[C---:B-1----:R-:W-:Y:S02]  /*c040*/  SEL R4, R0.reuse, R19, !P4 ;  /* 0x0000001300047207 */ /* 0x042fe40006000000 */
[----:B--2---:R-:W-:-:S03]  /*c050*/  SEL R7, R0, R20, !P4 ;  /* 0x0000001400077207 */ /* 0x004fc60006000000 */
[----:B------:R1:W-:Y:S01]  /*c060*/  STL [R1+0x3c], R4 ;  /* 0x00003c0401007387 */ /* 0x0003e20000100800 */
[----:B---3--:R-:W-:-:S03]  /*c070*/  SEL R8, R0, R21, !P4 ;  /* 0x0000001500087207 */ /* 0x008fc60006000000 */
        /* <DEDUP_REMOVED lines=16> */
[----:B------:R-:W-:Y:S01]  /*c180*/  STL [R1+0x18], R4 ;  /* 0x0000180401007387 */ /* 0x000fe20000100800 */
[----:B---3--:R-:W-:-:S03]  /*c190*/  SEL R8, R0, R30, !P4 ;  /* 0x0000001e00087207 */ /* 0x008fc60006000000 */
[----:B------:R1:W-:Y:S01]  /*c1a0*/  STL [R1+0x14], R7 ;  /* 0x0000140701007387 */ /* 0x0003e20000100800 */
[C---:B------:R-:W-:Y:S02]  /*c1b0*/  SEL R9, R0.reuse, R33, !P4 ;  /* 0x0000002100097207 */ /* 0x040fe40006000000 */
[C---:B------:R-:W-:Y:S01]  /*c1c0*/  SEL R33, R0.reuse, R36, !P4 ;  /* 0x0000002400217207 */ /* 0x040fe20006000000 */
[----:B------:R2:W-:Y:S01]  /*c1d0*/  STL [R1+0x10], R8 ;  /* 0x0000100801007387 */ /* 0x0005e20000100800 */
[C---:B------:R-:W-:Y:S02]  /*c1e0*/  SEL R36, R0.reuse, R160, !P4 ;  /* 0x000000a000247207 */ /* 0x040fe40006000000 */
[C---:B-1----:R-:W-:Y:S02]  /*c1f0*/  SEL R7, R0.reuse, R32, !P4 ;  /* 0x0000002000077207 */ /* 0x042fe40006000000 */
[C---:B------:R-:W-:Y:S02]  /*c200*/  SEL R32, R0.reuse, R37, !P4 ;  /* 0x0000002500207207 */ /* 0x040fe40006000000 */
[----:B--2---:R-:W-:-:S02]  /*c210*/  SEL R8, R0, R34, !P4 ;  /* 0x0000002200087207 */ /* 0x004fc40006000000 */
[C---:B------:R-:W-:Y:S02]  /*c220*/  SEL R37, R0.reuse, R159, !P4 ;  /* 0x0000009f00257207 */ /* 0x040fe40006000000 */
[C---:B------:R-:W-:Y:S02]  /*c230*/  SEL R34, R0.reuse, R35, !P4 ;  /* 0x0000002300227207 */ /* 0x040fe40006000000 */
[C---:B------:R-:W-:Y:S01]  /*c240*/  SEL R35, R0.reuse, R161, !P4 ;  /* 0x000000a100237207 */ /* 0x040fe20006000000 */
[----:B------:R1:W-:Y:S04]  /*c250*/  STL [R1+0x4d8], R37 ;  /* 0x0004d82501007387 */ /* 0x0003e80000100800 */
[----:B------:R2:W-:Y:S04]  /*c260*/  STL [R1+0x484], R36 ;  /* 0x0004842401007387 */ /* 0x0005e80000100800 */
[----:B------:R3:W-:Y:S01]  /*c270*/  STL [R1+0x480], R35 ;  /* 0x0004802301007387 */ /* 0x0007e20000100800 */
[----:B-1----:R-:W-:-:S02]  /*c280*/  SEL R37, R0, R162, !P4 ;  /* 0x000000a200257207 */ /* 0x002fc40006000000 */
        /* <DEDUP_REMOVED lines=9> */
[----:B------:R-:W-:Y:S04]  /*c320*/  STL [R1+0x46c], R36 ;  /* 0x00046c2401007387 */ /* 0x000fe80000100800 */
[----:B------:R2:W-:Y:S04]  /*c330*/  STL [R1+0x468], R35 ;  /* 0x0004682301007387 */ /* 0x0005e80000100800 */
[----:B------:R-:W-:Y:S01]  /*c340*/  STL.64 [R1+0x1c48], R168 ;  /* 0x001c48a801007387 */ /* 0x000fe20000100a00 */
[----:B-1----:R-:W-:-:S03]  /*c350*/  SEL R37, R0, R203, !P4 ;  /* 0x000000cb00257207 */ /* 0x002fc60006000000 */
[----:B------:R-:W-:Y:S01]  /*c360*/  STL [R1+0x1c60], R169 ;  /* 0x001c60a901007387 */ /* 0x000fe20000100800 */
[----:B--2---:R-:W-:-:S03]  /*c370*/  SEL R35, R0, R202, !P4 ;  /* 0x000000ca00237207 */ /* 0x004fc60006000000 */
[----:B------:R-:W-:Y:S01]  /*c380*/  STL.64 [R1+0x1c50], R170 ;  /* 0x001c50aa01007387 */ /* 0x000fe20000100a00 */
[----:B------:R-:W-:-:S03]  /*c390*/  SEL R36, R0, R204, !P4 ;  /* 0x000000cc00247207 */ /* 0x000fc60006000000 */
[----:B------:R-:W-:Y:S04]  /*c3a0*/  STL.64 [R1+0x1c58], R172 ;  /* 0x001c58ac01007387 */ /* 0x000fe80000100a00 */
[----:B------:R-:W-:Y:S04]  /*c3b0*/  STL.64 [R1+0x1c68], R174 ;  /* 0x001c68ae01007387 */ /* 0x000fe80000100a00 */
[----:B------:R-:W-:Y:S04]  /*c3c0*/  STL.64 [R1+0x1c70], R176 ;  /* 0x001c70b001007387 */ /* 0x000fe80000100a00 */
        /* <DEDUP_REMOVED lines=33> */
[----:B------:R1:W-:Y:S04]  /*c5e0*/  STL [R1+0x490], R36 ;  /* 0x0004902401007387 */ /* 0x0003e80000100800 */
[----:B-1----:R-:W2:Y:S04]  /*c5f0*/  LDL.LU R36, [R1+0x80] ;  /* 0x0000800001247983 */ /* 0x002ea80000300800 */
[----:B------:R1:W-:Y:S04]  /*c600*/  STL [R1+0x48c], R35 ;  /* 0x00048c2301007387 */ /* 0x0003e80000100800 */
[----:B-1----:R-:W3:Y:S01]  /*c610*/  LDL.LU R35, [R1+0x7c] ;  /* 0x00007c0001237983 */ /* 0x002ee20000300800 */
[----:B------:R-:W-:-:S05]  /*c620*/  SEL R37, R0, R221, !P4 ;  /* 0x000000dd00257207 */ /* 0x000fca0006000000 */
[----:B------:R1:W-:Y:S04]  /*c630*/  STL [R1+0x488], R37 ;  /* 0x0004882501007387 */ /* 0x0003e80000100800 */
[----:B------:R-:W4:Y:S01]  /*c640*/  LDL.LU R163, [R1+0x78] ;  /* 0x0000780001a37983 */ /* 0x000f220000300800 */
[----:B------:R-:W-:-:S03]  /*c650*/  SEL R13, R0, R56, !P4 ;  /* 0x00000038000d7207 */ /* 0x000fc60006000000 */
        /* <DEDUP_REMOVED lines=27> */
[----:B------:R-:W-:-:S03]  /*c810*/  @!P0 IMAD.MOV R11, RZ, RZ, -R11 ;  /* 0x000000ffff0b8224 */ /* 0x000fc600078e0a0b */
[----:B------:R-:W4:Y:S01]  /*c820*/  LDL.LU R46, [R1+0x3c] ;  /* 0x00003c00012e7983 */ /* 0x000f220000300800 */
[----:B------:R-:W-:-:S03]  /*c830*/  SEL R27, R0, R42, !P4 ;  /* 0x0000002a001b7207 */ /* 0x000fc60006000000 */
[----:B------:R-:W4:Y:S01]  /*c840*/  LDL.LU R45, [R1+0x38] ;  /* 0x00003800012d7983 */ /* 0x000f220000300800 */
[----:B------:R-:W-:-:S03]  /*c850*/  SEL R28, R0, R41, !P4 ;  /* 0x00000029001c7207 */ /* 0x000fc60006000000 */
[----:B------:R-:W4:Y:S01]  /*c860*/  LDL.LU R44, [R1+0x34] ;  /* 0x00003400012c7983 */ /* 0x000f220000300800 */
[----:B------:R-:W-:-:S03]  /*c870*/  @!P5 IADD3 R12, -R12, RZ, RZ ;  /* 0x000000ff0c0cd210 */ /* 0x000fc60007ffe1ff */
[----:B------:R-:W4:Y:S01]  /*c880*/  LDL.LU R43, [R1+0x30] ;  /* 0x00003000012b7983 */ /* 0x000f220000300800 */
[----:B------:R-:W-:-:S03]  /*c890*/  SEL R29, R0, R40, !P4 ;  /* 0x00000028001d7207 */ /* 0x000fc60006000000 */
[----:B------:R-:W4:Y:S01]  /*c8a0*/  LDL.LU R42, [R1+0x2c] ;  /* 0x00002c00012a7983 */ /* 0x000f220000300800 */
[C---:B------:R-:W-:Y:S02]  /*c8b0*/  SEL R4, R0.reuse, R31, !P4 ;  /* 0x0000001f00047207 */ /* 0x040fe40006000000 */
[C---:B------:R-:W-:Y:S01]  /*c8c0*/  SEL R30, R0.reuse, R39, !P4 ;  /* 0x00000027001e7207 */ /* 0x040fe20006000000 */
[----:B------:R-:W4:Y:S01]  /*c8d0*/  LDL.LU R41, [R1+0x28] ;  /* 0x0000280001297983 */ /* 0x000f220000300800 */
[C---:B------:R-:W-:Y:S02]  /*c8e0*/  SEL R31, R0.reuse, R38, !P4 ;  /* 0x00000026001f7207 */ /* 0x040fe40006000000 */
[C---:B------:R-:W-:Y:S01]  /*c8f0*/  SEL R212, R0.reuse, R231, !P4 ;  /* 0x000000e700d47207 */ /* 0x040fe20006000000 */
[----:B------:R-:W4:Y:S01]  /*c900*/  LDL.LU R40, [R1+0x24] ;  /* 0x0000240001287983 */ /* 0x000f220000300800 */
[C---:B------:R-:W-:Y:S02]  /*c910*/  SEL R214, R0.reuse, R229, !P4 ;  /* 0x000000e500d67207 */ /* 0x040fe40006000000 */
[C---:B------:R-:W-:Y:S01]  /*c920*/  SEL R231, R0.reuse, R11, !P4 ;  /* 0x0000000b00e77207 */ /* 0x040fe20006000000 */
[----:B------:R-:W4:Y:S01]  /*c930*/  LDL.LU R39, [R1+0x20] ;  /* 0x0000200001277983 */ /* 0x000f220000300800 */
[----:B------:R-:W-:-:S03]  /*c940*/  SEL R229, R0, R12, !P4 ;  /* 0x0000000c00e57207 */ /* 0x000fc60006000000 */
[----:B------:R-:W4:Y:S04]  /*c950*/  LDL.LU R38, [R1+0x1c] ;  /* 0x00001c0001267983 */ /* 0x000f280000300800 */
[----:B-1----:R-:W4:Y:S01]  /*c960*/  LDL.LU R37, [R1+0x18] ;  /* 0x0000180001257983 */ /* 0x002f220000300800 */
[----:B--2---:R-:W-:-:S03]  /*c970*/  IMAD R11, R36, UR4, RZ ;  /* 0x00000004240b7c24 */ /* 0x004fc6000f8e02ff */
[----:B------:R-:W2:Y:S01]  /*c980*/  LDL.LU R36, [R1+0x14] ;  /* 0x0000140001247983 */ /* 0x000ea20000300800 */
[----:B---3--:R-:W-:Y:S01]  /*c990*/  IMAD R12, R35, UR4, RZ ;  /* 0x00000004230c7c24 */ /* 0x008fe2000f8e02ff */
[----:B------:R-:W-:Y:S02]  /*c9a0*/  ULDC UR4, c[0x0][0x240] ;  /* 0x0000900000047ab9 */ /* 0x000fe40000000800 */
[----:B------:R-:W3:Y:S01]  /*c9b0*/  LDL.LU R35, [R1+0x10] ;  /* 0x0000100001237983 */ /* 0x000ee20000300800 */
[----:B------:R-:W-:Y:S01]  /*c9c0*/  @!P1 IMAD.MOV R10, RZ, RZ, -R10 ;  /* 0x000000ffff0a9224 */ /* 0x000fe200078e0a0a */
[C---:B------:R-:W-:Y:S01]  /*c9d0*/  SEL R207, R0.reuse, R242, !P4 ;  /* 0x000000f200cf7207 */ /* 0x040fe20006000000 */
[----:B------:R-:W-:Y:S01]  /*c9e0*/  @!P2 IMAD.MOV R6, RZ, RZ, -R6 ;  /* 0x000000ffff06a224 */ /* 0x000fe200078e0a06 */
[C---:B------:R-:W-:Y:S01]  /*c9f0*/  SEL R204, R0.reuse, R238, !P4 ;  /* 0x000000ee00cc7207 */ /* 0x040fe20006000000 */
[----:B------:R-:W-:Y:S01]  /*ca00*/  @!P3 IMAD.MOV R3, RZ, RZ, -R3 ;  /* 0x000000ffff03b224 */ /* 0x000fe200078e0a03 */
[----:B------:R-:W-:Y:S01]  /*ca10*/  LEA R242, P0, R11, UR6, 0x2 ;  /* 0x000000060bf27c11 */ /* 0x000fe2000f8010ff */
[----:B------:R-:W-:Y:S01]  /*ca20*/  @!P6 IMAD.MOV R2, RZ, RZ, -R2 ;  /* 0x000000ffff02e224 */ /* 0x000fe200078e0a02 */
[----:B------:R-:W-:Y:S01]  /*ca30*/  LEA R238, P2, R5, UR8, 0x2 ;  /* 0x0000000805ee7c11 */ /* 0x000fe2000f8410ff */
[----:B----4-:R-:W-:Y:S01]  /*ca40*/  IMAD R167, R163, UR4, RZ ;  /* 0x00000004a3a77c24 */ /* 0x010fe2000f8e02ff */
[----:B------:R-:W-:-:S02]  /*ca50*/  SEL R220, R0, R223, !P4 ;  /* 0x000000df00dc7207 */ /* 0x000fc40006000000 */
[----:B------:R-:W-:Y:S01]  /*ca60*/  SEL R218, R0, R225, !P4 ;  /* 0x000000e100da7207 */ /* 0x000fe20006000000 */
[----:B------:R-:W-:Y:S02]  /*ca70*/  IMAD R165, R161, UR4, RZ ;  /* 0x00000004a1a57c24 */ /* 0x000fe4000f8e02ff */
[----:B------:R-:W-:Y:S01]  /*ca80*/  IMAD R166, R162, UR4, RZ ;  /* 0x00000004a2a67c24 */ /* 0x000fe2000f8e02ff */
[C---:B------:R-:W-:Y:S02]  /*ca90*/  SEL R216, R0.reuse, R227, !P4 ;  /* 0x000000e300d87207 */ /* 0x040fe40006000000 */
[C---:B------:R-:W-:Y:S02]  /*caa0*/  SEL R210, R0.reuse, R233, !P4 ;  /* 0x000000e900d27207 */ /* 0x040fe40006000000 */
[C---:B------:R-:W-:Y:S02]  /*cab0*/  SEL R208, R0.reuse, R235, !P4 ;  /* 0x000000eb00d07207 */ /* 0x040fe40006000000 */
[----:B------:R-:W-:-:S02]  /*cac0*/  SEL R206, R0, R237, !P4 ;  /* 0x000000ed00ce7207 */ /* 0x000fc40006000000 */
[----:B------:R-:W-:Y:S01]  /*cad0*/  SEL R202, R0, R239, !P4 ;  /* 0x000000ef00ca7207 */ /* 0x000fe20006000000 */
[----:B------:R-:W-:Y:S01]  /*cae0*/  IMAD R162, R56, UR4, RZ ;  /* 0x0000000438a27c24 */ /* 0x000fe2000f8e02ff */
[----:B------:R-:W-:Y:S01]  /*caf0*/  SEL R209, R0, R243, !P4 ;  /* 0x000000f300d17207 */ /* 0x000fe20006000000 */
[----:B------:R-:W-:Y:S01]  /*cb00*/  IMAD R164, R160, UR4, RZ ;  /* 0x00000004a0a47c24 */ /* 0x000fe2000f8e02ff */
[C---:B------:R-:W-:Y:S01]  /*cb10*/  SEL R57, R0.reuse, R57, !P4 ;  /* 0x0000003900397207 */ /* 0x040fe20006000000 */
[----:B------:R-:W-:Y:S01]  /*cb20*/  IMAD R161, R55, UR4, RZ ;  /* 0x0000000437a17c24 */ /* 0x000fe2000f8e02ff */
[C---:B------:R-:W-:Y:S02]  /*cb30*/  SEL R58, R0.reuse, R58, !P4 ;  /* 0x0000003a003a7207 */ /* 0x040fe40006000000 */
[C---:B------:R-:W-:Y:S02]  /*cb40*/  SEL R59, R0.reuse, R59, !P4 ;  /* 0x0000003b003b7207 */ /* 0x040fe40006000000 */
[----:B------:R-:W-:-:S02]  /*cb50*/  SEL R60, R0, R60, !P4 ;  /* 0x0000003c003c7207 */ /* 0x000fc40006000000 */
[C---:B------:R-:W-:Y:S02]  /*cb60*/  SEL R61, R0.reuse, R61, !P4 ;  /* 0x0000003d003d7207 */ /* 0x040fe40006000000 */
[C---:B------:R-:W-:Y:S02]  /*cb70*/  SEL R62, R0.reuse, R62, !P4 ;  /* 0x0000003e003e7207 */ /* 0x040fe40006000000 */
[----:B------:R-:W-:Y:S01]  /*cb80*/  SEL R63, R0, R63, !P4 ;  /* 0x0000003f003f7207 */ /* 0x000fe20006000000 */
[----:B------:R-:W-:Y:S01]  /*cb90*/  IMAD R56, R52, UR4, RZ ;  /* 0x0000000434387c24 */ /* 0x000fe2000f8e02ff */
[C---:B------:R-:W-:Y:S02]  /*cba0*/  SEL R64, R0.reuse, R64, !P4 ;  /* 0x0000004000407207 */ /* 0x040fe40006000000 */
[C---:B------:R-:W-:Y:S01]  /*cbb0*/  SEL R65, R0.reuse, R65, !P4 ;  /* 0x0000004100417207 */ /* 0x040fe20006000000 */
[----:B------:R-:W-:Y:S01]  /*cbc0*/  IMAD R55, R51, UR4, RZ ;  /* 0x0000000433377c24 */ /* 0x000fe2000f8e02ff */
[----:B------:R-:W-:-:S02]  /*cbd0*/  SEL R66, R0, R66, !P4 ;  /* 0x0000004200427207 */ /* 0x000fc40006000000 */
[C---:B------:R-:W-:Y:S02]  /*cbe0*/  SEL R67, R0.reuse, R67, !P4 ;  /* 0x0000004300437207 */ /* 0x040fe40006000000 */
[C---:B------:R-:W-:Y:S02]  /*cbf0*/  SEL R68, R0.reuse, R68, !P4 ;  /* 0x0000004400447207 */ /* 0x040fe40006000000 */
[C---:B------:R-:W-:Y:S02]  /*cc00*/  SEL R69, R0.reuse, R69, !P4 ;  /* 0x0000004500457207 */ /* 0x040fe40006000000 */
[C---:B------:R-:W-:Y:S02]  /*cc10*/  SEL R70, R0.reuse, R70, !P4 ;  /* 0x0000004600467207 */ /* 0x040fe40006000000 */
[----:B------:R-:W-:Y:S01]  /*cc20*/  SEL R71, R0, R71, !P4 ;  /* 0x0000004700477207 */ /* 0x000fe20006000000 */
[----:B------:R-:W-:Y:S01]  /*cc30*/  IMAD R52, R48, UR4, RZ ;  /* 0x0000000430347c24 */ /* 0x000fe2000f8e02ff */
[----:B------:R-:W-:-:S02]  /*cc40*/  SEL R72, R0, R72, !P4 ;  /* 0x0000004800487207 */ /* 0x000fc40006000000 */
[C---:B------:R-:W-:Y:S01]  /*cc50*/  SEL R73, R0.reuse, R73, !P4 ;  /* 0x0000004900497207 */ /* 0x040fe20006000000 */
[----:B------:R-:W-:Y:S01]  /*cc60*/  IMAD R51, R47, UR4, RZ ;  /* 0x000000042f337c24 */ /* 0x000fe2000f8e02ff */
[C---:B------:R-:W-:Y:S02]  /*cc70*/  SEL R74, R0.reuse, R74, !P4 ;  /* 0x0000004a004a7207 */ /* 0x040fe40006000000 */
[C---:B------:R-:W-:Y:S02]  /*cc80*/  SEL R75, R0.reuse, R75, !P4 ;  /* 0x0000004b004b7207 */ /* 0x040fe40006000000 */
[C---:B------:R-:W-:Y:S02]  /*cc90*/  SEL R76, R0.reuse, R76, !P4 ;  /* 0x0000004c004c7207 */ /* 0x040fe40006000000 */
[C---:B------:R-:W-:Y:S02]  /*cca0*/  SEL R77, R0.reuse, R77, !P4 ;  /* 0x0000004d004d7207 */ /* 0x040fe40006000000 */
[----:B------:R-:W-:-:S02]  /*ccb0*/  SEL R78, R0, R78, !P4 ;  /* 0x0000004e004e7207 */ /* 0x000fc40006000000 */
[----:B------:R-:W-:Y:S01]  /*ccc0*/  SEL R79, R0, R79, !P4 ;  /* 0x0000004f004f7207 */ /* 0x000fe20006000000 */
[----:B------:R-:W-:Y:S01]  /*ccd0*/  IMAD R48, R44, UR4, RZ ;  /* 0x000000042c307c24 */ /* 0x000fe2000f8e02ff */
[C---:B------:R-:W-:Y:S02]  /*cce0*/  SEL R80, R0.reuse, R80, !P4 ;  /* 0x0000005000507207 */ /* 0x040fe40006000000 */
[C---:B------:R-:W-:Y:S01]  /*ccf0*/  SEL R81, R0.reuse, R81, !P4 ;  /* 0x0000005100517207 */ /* 0x040fe20006000000 */
[----:B------:R-:W-:Y:S01]  /*cd00*/  IMAD R47, R43, UR4, RZ ;  /* 0x000000042b2f7c24 */ /* 0x000fe2000f8e02ff */
[C---:B------:R-:W-:Y:S02]  /*cd10*/  SEL R82, R0.reuse, R82, !P4 ;  /* 0x0000005200527207 */ /* 0x040fe40006000000 */
[C---:B------:R-:W-:Y:S02]  /*cd20*/  SEL R83, R0.reuse, R83, !P4 ;  /* 0x0000005300537207 */ /* 0x040fe40006000000 */
[----:B------:R-:W-:-:S02]  /*cd30*/  SEL R84, R0, R84, !P4 ;  /* 0x0000005400547207 */ /* 0x000fc40006000000 */
[C---:B------:R-:W-:Y:S02]  /*cd40*/  SEL R85, R0.reuse, R85, !P4 ;  /* 0x0000005500557207 */ /* 0x040fe40006000000 */
[C---:B------:R-:W-:Y:S02]  /*cd50*/  SEL R86, R0.reuse, R86, !P4 ;  /* 0x0000005600567207 */ /* 0x040fe40006000000 */
[C---:B------:R-:W-:Y:S02]  /*cd60*/  SEL R87, R0.reuse, R87, !P4 ;  /* 0x0000005700577207 */ /* 0x040fe40006000000 */
        /* <DEDUP_REMOVED lines=105> */
[----:B---3--:R-:W-:Y:S01]  /*d400*/  IMAD R39, R35, UR4, RZ ;  /* 0x0000000423277c24 */ /* 0x008fe2000f8e02ff */
[----:B------:R-:W-:Y:S01]  /*d410*/  SEL R205, R0, R241, !P4 ;  /* 0x000000f100cd7207 */ /* 0x000fe20006000000 */
        /* <DEDUP_REMOVED lines=8> */
[C---:B------:R-:W-:Y:S01]  /*d4a0*/  SEL R223, R0.reuse, R250, !P4 ;  /* 0x000000fa00df7207 */ /* 0x040fe20006000000 */
[----:B------:R-:W-:Y:S01]  /*d4b0*/  IMAD R33, R33, UR4, RZ ;  /* 0x0000000421217c24 */ /* 0x000fe2000f8e02ff */
[----:B------:R-:W-:Y:S01]  /*d4c0*/  SEL R225, R0, R251, !P4 ;  /* 0x000000fb00e17207 */ /* 0x000fe20006000000 */
[----:B------:R-:W-:Y:S01]  /*d4d0*/  IMAD R32, R32, UR4, RZ ;  /* 0x0000000420207c24 */ /* 0x000fe2000f8e02ff */
[C---:B------:R-:W-:Y:S01]  /*d4e0*/  SEL R227, R0.reuse, R252, !P4 ;  /* 0x000000fc00e37207 */ /* 0x040fe20006000000 */
[----:B------:R-:W-:Y:S01]  /*d4f0*/  IMAD R31, R31, UR4, RZ ;  /* 0x000000041f1f7c24 */ /* 0x000fe2000f8e02ff */
[C---:B------:R-:W-:Y:S01]  /*d500*/  SEL R233, R0.reuse, R10, !P4 ;  /* 0x0000000a00e97207 */ /* 0x040fe20006000000 */
[----:B------:R-:W-:Y:S01]  /*d510*/  IMAD R29, R29, UR4, RZ ;  /* 0x000000041d1d7c24 */ /* 0x000fe2000f8e02ff */
[----:B------:R-:W-:Y:S01]  /*d520*/  SEL R235, R0, R6, !P4 ;  /* 0x0000000600eb7207 */ /* 0x000fe20006000000 */
[----:B------:R-:W-:Y:S01]  /*d530*/  IMAD R30, R30, UR4, RZ ;  /* 0x000000041e1e7c24 */ /* 0x000fe2000f8e02ff */
[----:B------:R-:W-:Y:S01]  /*d540*/  SEL R237, R0, R3, !P4 ;  /* 0x0000000300ed7207 */ /* 0x000fe20006000000 */
[----:B------:R-:W-:Y:S01]  /*d550*/  IMAD R28, R28, UR4, RZ ;  /* 0x000000041c1c7c24 */ /* 0x000fe2000f8e02ff */
[----:B------:R-:W-:Y:S01]  /*d560*/  SEL R239, R0, R2, !P4 ;  /* 0x0000000200ef7207 */ /* 0x000fe20006000000 */
[----:B------:R-:W-:Y:S01]  /*d570*/  IMAD R27, R27, UR4, RZ ;  /* 0x000000041b1b7c24 */ /* 0x000fe2000f8e02ff */
[----:B------:R-:W-:Y:S01]  /*d580*/  LEA.HI.X.SX32 R243, R11, UR7, 0x2, P0 ;  /* 0x000000070bf37c11 */ /* 0x000fe200080f16ff */
[----:B------:R-:W-:Y:S01]  /*d590*/  IMAD R163, R159, UR4, RZ ;  /* 0x000000049fa37c24 */ /* 0x000fe2000f8e02ff */
[----:B------:R-:W-:Y:S01]  /*d5a0*/  LEA.HI.X.SX32 R0, R5, UR9, 0x2, P2 ;  /* 0x0000000905007c11 */ /* 0x000fe200090f16ff */
[----:B------:R-:W-:Y:S01]  /*d5b0*/  IMAD R160, R54, UR4, RZ ;  /* 0x0000000436a07c24 */ /* 0x000fe2000f8e02ff */
[-C--:B------:R-:W-:Y:S01]  /*d5c0*/  LEA R8, P0, R167, R238.reuse, 0x2 ;  /* 0x000000eea7087211 */ /* 0x080fe200078010ff */
[----:B------:R-:W-:Y:S01]  /*d5d0*/  IMAD R44, R40, UR4, RZ ;  /* 0x00000004282c7c24 */ /* 0x000fe2000f8e02ff */
[-C--:B------:R-:W-:Y:S01]  /*d5e0*/  LEA R176, P3, R166, R238.reuse, 0x2 ;  /* 0x000000eea6b07211 */ /* 0x080fe200078610ff */
[----:B------:R-:W-:Y:S01]  /*d5f0*/  IMAD R159, R53, UR4, RZ ;  /* 0x00000004359f7c24 */ /* 0x000fe2000f8e02ff */
[----:B------:R-:W1:Y:S01]  /*d600*/  LDC R3, c[0x0][0x230] ;  /* 0x00008c00ff037b82 */ /* 0x000e620000000800 */
[----:B------:R-:W-:Y:S01]  /*d610*/  IMAD R54, R50, UR4, RZ ;  /* 0x0000000432367c24 */ /* 0x000fe2000f8e02ff */
[----:B------:R-:W-:Y:S01]  /*d620*/  LEA R240, P1, R12, UR6, 0x2 ;  /* 0x000000060cf07c11 */ /* 0x000fe2000f8210ff */
[----:B--2---:R-:W-:Y:S01]  /*d630*/  IMAD R40, R36, UR4, RZ ;  /* 0x0000000424287c24 */ /* 0x004fe2000f8e02ff */
[----:B------:R-:W-:Y:S01]  /*d640*/  LEA R168, P2, R165, R238, 0x2 ;  /* 0x000000eea5a87211 */ /* 0x000fe200078410ff */
[----:B------:R-:W-:Y:S01]  /*d650*/  IMAD R53, R49, UR4, RZ ;  /* 0x0000000431357c24 */ /* 0x000fe2000f8e02ff */
[-C--:B------:R-:W-:Y:S01]  /*d660*/  LEA.HI.X.SX32 R177, R166, R0.reuse, 0x2, P3 ;  /* 0x00000000a6b17211 */ /* 0x080fe200018f16ff */
[----:B------:R-:W-:Y:S01]  /*d670*/  IMAD R50, R46, UR4, RZ ;  /* 0x000000042e327c24 */ /* 0x000fe2000f8e02ff */
[----:B------:R-:W2:Y:S01]  /*d680*/  LDC R2, c[0x0][0x230] ;  /* 0x00008c00ff027b82 */ /* 0x000ea20000000800 */
[----:B------:R-:W-:Y:S01]  /*d690*/  IMAD R36, R9, UR4, RZ ;  /* 0x0000000409247c24 */ /* 0x000fe2000f8e02ff */
[----:B------:R-:W-:Y:S01]  /*d6a0*/  LEA.HI.X.SX32 R9, R167, R0, 0x2, P0 ;  /* 0x00000000a7097211 */ /* 0x000fe200000f16ff */
[----:B------:R-:W-:Y:S01]  /*d6b0*/  IMAD R49, R45, UR4, RZ ;  /* 0x000000042d317c24 */ /* 0x000fe2000f8e02ff */
[-C--:B------:R-:W-:Y:S01]  /*d6c0*/  LEA R170, P5, R162, R238.reuse, 0x2 ;  /* 0x000000eea2aa7211 */ /* 0x080fe200078a10ff */
[----:B------:R-:W-:Y:S01]  /*d6d0*/  IMAD R46, R42, UR4, RZ ;  /* 0x000000042a2e7c24 */ /* 0x000fe2000f8e02ff */
[----:B------:R-:W-:Y:S01]  /*d6e0*/  ULDC UR6, c[0x0][0x240] ;  /* 0x0000900000067ab9 */ /* 0x000fe20000000800 */
[----:B------:R-:W-:Y:S01]  /*d6f0*/  IMAD R45, R41, UR4, RZ ;  /* 0x00000004292d7c24 */ /* 0x000fe2000f8e02ff */
[----:B------:R-:W3:Y:S01]  /*d700*/  LDC R246, c[0x0][0x230] ;  /* 0x00008c00fff67b82 */ /* 0x000ee20000000800 */
[----:B------:R-:W-:Y:S01]  /*d710*/  IMAD R42, R38, UR4, RZ ;  /* 0x00000004262a7c24 */ /* 0x000fe2000f8e02ff */
[----:B------:R-:W-:Y:S01]  /*d720*/  LEA R174, P0, R161, R238, 0x2 ;  /* 0x000000eea1ae7211 */ /* 0x000fe200078010ff */
[----:B------:R-:W-:Y:S01]  /*d730*/  IMAD R41, R37, UR4, RZ ;  /* 0x0000000425297c24 */ /* 0x000fe2000f8e02ff */
[----:B------:R-:W-:Y:S01]  /*d740*/  ULDC UR8, c[0x0][0x240] ;  /* 0x0000900000087ab9 */ /* 0x000fe20000000800 */
[----:B------:R-:W-:Y:S01]  /*d750*/  IMAD R38, R4, UR4, RZ ;  /* 0x0000000404267c24 */ /* 0x000fe2000f8e02ff */
[----:B------:R-:W-:Y:S01]  /*d760*/  ULDC UR9, c[0x0][0x240] ;  /* 0x0000900000097ab9 */ /* 0x000fe20000000800 */
[----:B------:R-:W4:Y:S01]  /*d770*/  LDL.LU R4, [R1+0x1c7c] ;  /* 0x001c7c0001047983 */ /* 0x000f220000300800 */
[----:B------:R-:W-:Y:S01]  /*d780*/  IMAD R37, R7, UR4, RZ ;  /* 0x0000000407257c24 */ /* 0x000fe2000f8e02ff */
[----:B------:R-:W-:Y:S01]  /*d790*/  LEA.HI.X.SX32 R169, R165, R0, 0x2, P2 ;  /* 0x00000000a5a97211 */ /* 0x000fe200010f16ff */
[----:B------:R-:W-:Y:S01]  /*d7a0*/  IMAD R26, R26, UR4, RZ ;  /* 0x000000041a1a7c24 */ /* 0x000fe2000f8e02ff */
[----:B------:R-:W3:Y:S01]  /*d7b0*/  LDL.LU R7, [R1+0x1c78] ;  /* 0x001c780001077983 */ /* 0x000ee20000300800 */
[----:B------:R-:W-:Y:S01]  /*d7c0*/  IMAD.MOV.U32 R166, RZ, RZ, R174 ;  /* 0x000000ffffa67224 */ /* 0x000fe200078e00ae */
[----:B------:R-:W4:Y:S02]  /*d7d0*/  LDC R247, c[0x0][0x230] ;  /* 0x00008c00fff77b82 */ /* 0x000f240000000800 */
[----:B------:R-:W-:Y:S01]  /*d7e0*/  STL.64 [R1+0x460], R8 ;  /* 0x0004600801007387 */ /* 0x000fe20000100a00 */
[----:B------:R-:W-:-:S03]  /*d7f0*/  IMAD.MOV.U32 R167, RZ, RZ, R175 ;  /* 0x000000ffffa77224 */ /* 0x000fc600078e00af */
[----:B------:R1:W-:Y:S01]  /*d800*/  STL.64 [R1+0x458], R176 ;  /* 0x000458b001007387 */ /* 0x0003e20000100a00 */
[----:B------:R-:W-:Y:S01]  /*d810*/  IMAD R24, R24, UR4, RZ ;  /* 0x0000000418187c24 */ /* 0x000fe2000f8e02ff */
[----:B------:R-:W4:Y:S01]  /*d820*/  LDC R248, c[0x0][0x230] ;  /* 0x00008c00fff87b82 */ /* 0x000f220000000800 */
[----:B------:R-:W-:Y:S02]  /*d830*/  IMAD R25, R25, UR4, RZ ;  /* 0x0000000419197c24 */ /* 0x000fe4000f8e02ff */
[----:B------:R-:W-:Y:S02]  /*d840*/  IMAD R23, R23, UR4, RZ ;  /* 0x0000000417177c24 */ /* 0x000fe4000f8e02ff */
[----:B------:R-:W-:Y:S02]  /*d850*/  IMAD R22, R22, UR4, RZ ;  /* 0x0000000416167c24 */ /* 0x000fe4000f8e02ff */
[----:B------:R-:W-:Y:S01]  /*d860*/  IMAD R20, R20, UR4, RZ ;  /* 0x0000000414147c24 */ /* 0x000fe2000f8e02ff */
[----:B------:R-:W4:Y:S01]  /*d870*/  LDC R249, c[0x0][0x230] ;  /* 0x00008c00fff97b82 */ /* 0x000f220000000800 */
[----:B-1----:R-:W4:Y:S04]  /*d880*/  LDL.LU.64 R176, [R1+0x1c70] ;  /* 0x001c700001b07983 */ /* 0x002f280000300a00 */
[----:B------:R1:W-:Y:S01]  /*d890*/  STL [R1+0x430], R174 ;  /* 0x000430ae01007387 */ /* 0x0003e20000100800 */
[----:B------:R-:W-:-:S02]  /*d8a0*/  IMAD R21, R21, UR4, RZ ;  /* 0x0000000415157c24 */ /* 0x000fc4000f8e02ff */
[----:B------:R-:W3:Y:S01]  /*d8b0*/  LDC R250, c[0x0][0x230] ;  /* 0x00008c00fffa7b82 */ /* 0x000ee20000000800 */
[----:B-1----:R-:W3:Y:S04]  /*d8c0*/  LDL.LU.64 R174, [R1+0x1c68] ;  /* 0x001c680001ae7983 */ /* 0x002ee80000300a00 */
[----:B------:R1:W-:Y:S04]  /*d8d0*/  STL.64 [R1+0x450], R168 ;  /* 0x000450a801007387 */ /* 0x0003e80000100a00 */
[----:B-1----:R-:W4:Y:S01]  /*d8e0*/  LDL.LU R169, [R1+0x1c60] ;  /* 0x001c600001a97983 */ /* 0x002f220000300800 */
[----:B------:R-:W-:Y:S01]  /*d8f0*/  LEA.HI.X.SX32 R241, R12, UR7, 0x2, P1 ;  /* 0x000000070cf17c11 */ /* 0x000fe200088f16ff */
[----:B------:R-:W-:Y:S01]  /*d900*/  IMAD R11, R58, UR4, RZ ;  /* 0x000000043a0b7c24 */ /* 0x000fe2000f8e02ff */
[-C--:B------:R-:W-:Y:S01]  /*d910*/  LEA R172, P1, R164, R238.reuse, 0x2 ;  /* 0x000000eea4ac7211 */ /* 0x080fe200078210ff */
[----:B------:R-:W-:Y:S01]  /*d920*/  IMAD R6, R60, UR4, RZ ;  /* 0x000000043c067c24 */ /* 0x000fe2000f8e02ff */
[----:B------:R-:W-:Y:S01]  /*d930*/  LEA R58, P6, R163, R238, 0x2 ;  /* 0x000000eea33a7211 */ /* 0x000fe200078c10ff */
[----:B------:R-:W-:Y:S01]  /*d940*/  IMAD R10, R59, UR4, RZ ;  /* 0x000000043b0a7c24 */ /* 0x000fe2000f8e02ff */
[----:B------:R-:W-:-:S02]  /*d950*/  LEA.HI.X.SX32 R173, R164, R0, 0x2, P1 ;  /* 0x00000000a4ad7211 */ /* 0x000fc400008f16ff */
[-C--:B------:R-:W-:Y:S02]  /*d960*/  LEA R168, P2, R56, R238.reuse, 0x2 ;  /* 0x000000ee38a87211 */ /* 0x080fe400078410ff */
[----:B------:R-:W-:Y:S02]  /*d970*/  LEA R8, P4, R160, R238, 0x2 ;  /* 0x000000eea0087211 */ /* 0x000fe400078810ff */
[----:B------:R-:W-:Y:S01]  /*d980*/  LEA.HI.X.SX32 R171, R162, R0, 0x2, P5 ;  /* 0x00000000a2ab7211 */ /* 0x000fe200028f16ff */
[----:B------:R-:W-:Y:S01]  /*d990*/  VIADD R245, R3, 0xffffffff ;  /* 0xffffffff03f57836 */ /* 0x000fe20000000000 */
[----:B------:R-:W-:Y:S01]  /*d9a0*/  LEA R60, P3, R159, R238, 0x2 ;  /* 0x000000ee9f3c7211 */ /* 0x000fe200078610ff */
[----:B------:R1:W-:Y:S01]  /*d9b0*/  STL.64 [R1+0x448], R172 ;  /* 0x000448ac01007387 */ /* 0x0003e20000100a00 */
[-C--:B------:R-:W-:Y:S02]  /*d9c0*/  LEA.HI.X.SX32 R59, R163, R0.reuse, 0x2, P6 ;  /* 0x00000000a33b7211 */ /* 0x080fe400030f16ff */
[-C--:B------:R-:W-:Y:S01]  /*d9d0*/  LEA.HI.X.SX32 R167, R161, R0.reuse, 0x2, P0 ;  /* 0x00000000a1a77211 */ /* 0x080fe200000f16ff */
[----:B------:R-:W-:Y:S01]  /*d9e0*/  IMAD.MOV.U32 R164, RZ, RZ, R60 ;  /* 0x000000ffffa47224 */ /* 0x000fe200078e003c */
[----:B------:R-:W-:Y:S01]  /*d9f0*/  LEA.HI.X.SX32 R9, R160, R0, 0x2, P4 ;  /* 0x00000000a0097211 */ /* 0x000fe200020f16ff */
[----:B------:R-:W-:Y:S01]  /*da00*/  IMAD R3, R62, UR4, RZ ;  /* 0x000000043e037c24 */ /* 0x000fe2000f8e02ff */
[----:B------:R-:W-:Y:S01]  /*da10*/  LEA R62, P5, R53, R238, 0x2 ;  /* 0x000000ee353e7211 */ /* 0x000fe200078a10ff */
[----:B------:R-:W-:Y:S01]  /*da20*/  IMAD.MOV.U32 R165, RZ, RZ, R61 ;  /* 0x000000ffffa57224 */ /* 0x000fe200078e003d */
[----:B------:R-:W-:Y:S01]  /*da30*/  ULDC UR7, c[0x0][0x240] ;  /* 0x0000900000077ab9 */ /* 0x000fe20000000800 */
[----:B-1----:R-:W3:Y:S04]  /*da40*/  LDL.LU.64 R172, [R1+0x1c58] ;  /* 0x001c580001ac7983 */ /* 0x002ee80000300a00 */
[----:B------:R1:W-:Y:S01]  /*da50*/  STL [R1+0x420], R60 ;  /* 0x0004203c01007387 */ /* 0x0003e20000100800 */
[----:B------:R-:W-:-:S03]  /*da60*/  IMAD.MOV.U32 R162, RZ, RZ, R168 ;  /* 0x000000ffffa27224 */ /* 0x000fc600078e00a8 */
[----:B------:R-:W-:Y:S01]  /*da70*/  STL [R1+0x418], R168 ;  /* 0x000418a801007387 */ /* 0x000fe20000100800 */
[----:B------:R-:W-:-:S03]  /*da80*/  LEA.HI.X.SX32 R165, R159, R0, 0x2, P3 ;  /* 0x000000009fa57211 */ /* 0x000fc600018f16ff */
[----:B------:R2:W-:Y:S01]  /*da90*/  STL.64 [R1+0x440], R58 ;  /* 0x0004403a01007387 */ /* 0x0005e20000100a00 */
[----:B-1----:R-:W-:-:S03]  /*daa0*/  LEA R60, P1, R55, R238, 0x2 ;  /* 0x000000ee373c7211 */ /* 0x002fc600078210ff */
[----:B------:R1:W-:Y:S01]  /*dab0*/  STL.64 [R1+0x438], R170 ;  /* 0x000438aa01007387 */ /* 0x0003e20000100a00 */
[----:B------:R-:W-:Y:S01]  /*dac0*/  IMAD R5, R61, UR4, RZ ;  /* 0x000000043d057c24 */ /* 0x000fe2000f8e02ff */
[----:B------:R-:W-:Y:S01]  /*dad0*/  LEA.HI.X.SX32 R61, R55, R0, 0x2, P1 ;  /* 0x00000000373d7211 */ /* 0x000fe200008f16ff */
[----:B------:R-:W-:Y:S01]  /*dae0*/  IMAD.MOV.U32 R160, RZ, RZ, R62 ;  /* 0x000000ffffa07224 */ /* 0x000fe200078e003e */
[C---:B--2---:R-:W-:Y:S01]  /*daf0*/  LEA R58, P6, R54.reuse, R238, 0x2 ;  /* 0x000000ee363a7211 */ /* 0x044fe200078c10ff */
[----:B-1----:R-:W2:Y:S03]  /*db00*/  LDL.LU.64 R170, [R1+0x1c50] ;  /* 0x001c500001aa7983 */ /* 0x002ea60000300a00 */
[----:B------:R-:W-:Y:S01]  /*db10*/  LEA.HI.X.SX32 R59, R54, R0, 0x2, P6 ;  /* 0x00000000363b7211 */ /* 0x000fe200030f16ff */
[----:B------:R-:W-:Y:S01]  /*db20*/  VIADD R244, R2, 0xfffffffe ;  /* 0xfffffffe02f47836 */ /* 0x000fe20000000000 */
[-C--:B------:R-:W-:Y:S01]  /*db30*/  LEA R166, P0, R52, R238.reuse, 0x2 ;  /* 0x000000ee34a67211 */ /* 0x080fe200078010ff */
[----:B------:R-:W-:Y:S01]  /*db40*/  IMAD.MOV.U32 R161, RZ, RZ, R63 ;  /* 0x000000ffffa17224 */ /* 0x000fe200078e003f */
[----:B------:R-:W-:Y:S01]  /*db50*/  LEA R164, P3, R50, R238, 0x2 ;  /* 0x000000ee32a47211 */ /* 0x000fe200078610ff */
[----:B------:R-:W-:Y:S01]  /*db60*/  IMAD R2, R63, UR4, RZ ;  /* 0x000000043f027c24 */ /* 0x000fe2000f8e02ff */
[----:B------:R-:W-:Y:S01]  /*db70*/  LEA.HI.X.SX32 R161, R53, R0, 0x2, P5 ;  /* 0x0000000035a17211 */ /* 0x000fe200028f16ff */
[----:B------:R-:W-:-:S02]  /*db80*/  IMAD R12, R57, UR4, RZ ;  /* 0x00000004390c7c24 */ /* 0x000fc4000f8e02ff */
[----:B------:R-:W-:Y:S02]  /*db90*/  IMAD R19, R19, UR4, RZ ;  /* 0x0000000413137c24 */ /* 0x000fe4000f8e02ff */
[----:B------:R-:W-:Y:S02]  /*dba0*/  IMAD R18, R18, UR4, RZ ;  /* 0x0000000412127c24 */ /* 0x000fe4000f8e02ff */
[----:B------:R-:W-:Y:S02]  /*dbb0*/  IMAD R17, R17, UR4, RZ ;  /* 0x0000000411117c24 */ /* 0x000fe4000f8e02ff */
[----:B------:R-:W-:Y:S02]  /*dbc0*/  IMAD R15, R15, UR4, RZ ;  /* 0x000000040f0f7c24 */ /* 0x000fe4000f8e02ff */
[----:B------:R-:W-:Y:S02]  /*dbd0*/  IMAD R16, R16, UR4, RZ ;  /* 0x0000000410107c24 */ /* 0x000fe4000f8e02ff */
        /* <DEDUP_REMOVED lines=49> */
[----:B----4-:R-:W-:Y:S01]  /*def0*/  IMAD.MOV.U32 R163, RZ, RZ, R169 ;  /* 0x000000ffffa37224 */ /* 0x010fe200078e00a9 */
[----:B------:R-:W-:Y:S01]  /*df00*/  LEA.HI.X.SX32 R163, R56, R0, 0x2, P2 ;  /* 0x0000000038a37211 */ /* 0x000fe200010f16ff */
[----:B------:R-:W4:Y:S04]  /*df10*/  LDL.LU.64 R168, [R1+0x1c48] ;  /* 0x001c480001a87983 */ /* 0x000f280000300a00 */
[----:B------:R-:W-:Y:S04]  /*df20*/  STL [R1+0x434], R167 ;  /* 0x000434a701007387 */ /* 0x000fe80000100800 */
[----:B------:R1:W-:Y:S01]  /*df30*/  STL.64 [R1+0x428], R8 ;  /* 0x0004280801007387 */ /* 0x0003e20000100a00 */
[----:B------:R-:W-:-:S02]  /*df40*/  LEA R162, P2, R49, R238, 0x2 ;  /* 0x000000ee31a27211 */ /* 0x000fc400078410ff */
[-C--:B------:R-:W-:Y:S01]  /*df50*/  LEA R56, P5, R46, R238.reuse, 0x2 ;  /* 0x000000ee2e387211 */ /* 0x080fe200078a10ff */
[----:B-1----:R-:W4:Y:S04]  /*df60*/  LDL.LU.64 R8, [R1+0x1c40] ;  /* 0x001c400001087983 */ /* 0x002f280000300a00 */
[----:B------:R1:W-:Y:S04]  /*df70*/  STL [R1+0x400], R62 ;  /* 0x0004003e01007387 */ /* 0x0003e80000100800 */
[----:B------:R3:W-:Y:S04]  /*df80*/  STL [R1+0x424], R165 ;  /* 0x000424a501007387 */ /* 0x0007e80000100800 */
[----:B------:R3:W-:Y:S01]  /*df90*/  STL [R1+0x41c], R163 ;  /* 0x00041ca301007387 */ /* 0x0007e20000100800 */
[----:B-1----:R-:W-:-:S03]  /*dfa0*/  LEA R62, P4, R51, R238, 0x2 ;  /* 0x000000ee333e7211 */ /* 0x002fc600078810ff */
[----:B------:R1:W-:Y:S01]  /*dfb0*/  STL.64 [R1+0x410], R60 ;  /* 0x0004103c01007387 */ /* 0x0003e20000100a00 */
[-C--:B------:R-:W-:Y:S02]  /*dfc0*/  LEA.HI.X.SX32 R167, R52, R0.reuse, 0x2, P0 ;  /* 0x0000000034a77211 */ /* 0x080fe400000f16ff */
[-C--:B------:R-:W-:Y:S01]  /*dfd0*/  LEA.HI.X.SX32 R63, R51, R0.reuse, 0x2, P4 ;  /* 0x00000000333f7211 */ /* 0x080fe200020f16ff */
[----:B------:R2:W-:Y:S01]  /*dfe0*/  STL.64 [R1+0x408], R58 ;  /* 0x0004083a01007387 */ /* 0x0005e20000100a00 */
[-C--:B---3--:R-:W-:Y:S02]  /*dff0*/  LEA.HI.X.SX32 R165, R50, R0.reuse, 0x2, P3 ;  /* 0x0000000032a57211 */ /* 0x088fe400018f16ff */
[----:B------:R-:W-:Y:S02]  /*e000*/  LEA.HI.X.SX32 R163, R49, R0, 0x2, P2 ;  /* 0x0000000031a37211 */ /* 0x000fe400010f16ff */
[-C--:B-1----:R-:W-:Y:S01]  /*e010*/  LEA R60, P1, R48, R238.reuse, 0x2 ;  /* 0x000000ee303c7211 */ /* 0x082fe200078210ff */
[----:B------:R-:W-:Y:S01]  /*e020*/  STL [R1+0x404], R161 ;  /* 0x000404a101007387 */ /* 0x000fe20000100800 */
[----:B--2---:R-:W-:-:S02]  /*e030*/  LEA R58, P6, R47, R238, 0x2 ;  /* 0x000000ee2f3a7211 */ /* 0x004fc400078c10ff */
[----:B------:R-:W-:Y:S01]  /*e040*/  LEA.HI.X.SX32 R61, R48, R0, 0x2, P1 ;  /* 0x00000000303d7211 */ /* 0x000fe200008f16ff */
[----:B------:R1:W-:Y:S01]  /*e050*/  STL.64 [R1+0x3f0], R62 ;  /* 0x0003f03e01007387 */ /* 0x0003e20000100a00 */
[----:B------:R-:W-:Y:S02]  /*e060*/  LEA R160, P0, R45, R238, 0x2 ;  /* 0x000000ee2da07211 */ /* 0x000fe400078010ff */
[----:B------:R-:W-:Y:S01]  /*e070*/  LEA.HI.X.SX32 R59, R47, R0, 0x2, P6 ;  /* 0x000000002f3b7211 */ /* 0x000fe200030f16ff */
[----:B------:R-:W-:Y:S01]  /*e080*/  STL.64 [R1+0x3f8], R166 ;  /* 0x0003f8a601007387 */ /* 0x000fe20000100a00 */
[----:B------:R-:W-:Y:S02]  /*e090*/  LEA R54, P3, R43, R238, 0x2 ;  /* 0x000000ee2b367211 */ /* 0x000fe400078610ff */
[----:B------:R-:W-:Y:S01]  /*e0a0*/  LEA.HI.X.SX32 R57, R46, R0, 0x2, P5 ;  /* 0x000000002e397211 */ /* 0x000fe200028f16ff */
[----:B------:R-:W-:Y:S01]  /*e0b0*/  STL.64 [R1+0x3e8], R164 ;  /* 0x0003e8a401007387 */ /* 0x000fe20000100a00 */
[----:B------:R-:W-:-:S02]  /*e0c0*/  LEA R52, P2, R42, R238, 0x2 ;  /* 0x000000ee2a347211 */ /* 0x000fc400078410ff */
[C---:B-1----:R-:W-:Y:S01]  /*e0d0*/  LEA R62, P4, R44.reuse, R238, 0x2 ;  /* 0x000000ee2c3e7211 */ /* 0x042fe200078810ff */
[----:B------:R1:W-:Y:S01]  /*e0e0*/  STL.64 [R1+0x3d8], R60 ;  /* 0x0003d83c01007387 */ /* 0x0003e20000100a00 */
[-C--:B------:R-:W-:Y:S02]  /*e0f0*/  LEA.HI.X.SX32 R161, R45, R0.reuse, 0x2, P0 ;  /* 0x000000002da17211 */ /* 0x080fe400000f16ff */
[-C--:B------:R-:W-:Y:S01]  /*e100*/  LEA.HI.X.SX32 R55, R43, R0.reuse, 0x2, P3 ;  /* 0x000000002b377211 */ /* 0x080fe200018f16ff */
[----:B------:R-:W-:Y:S01]  /*e110*/  STL.64 [R1+0x3e0], R162 ;  /* 0x0003e0a201007387 */ /* 0x000fe20000100a00 */
[----:B------:R-:W-:-:S03]  /*e120*/  LEA.HI.X.SX32 R63, R44, R0, 0x2, P4 ;  /* 0x000000002c3f7211 */ /* 0x000fc600020f16ff */
[----:B------:R2:W-:Y:S01]  /*e130*/  STL.64 [R1+0x3d0], R58 ;  /* 0x0003d03a01007387 */ /* 0x0005e20000100a00 */
[-C--:B------:R-:W-:Y:S02]  /*e140*/  LEA R50, P0, R38, R238.reuse, 0x2 ;  /* 0x000000ee26327211 */ /* 0x080fe400078010ff */
[----:B-1----:R-:W-:Y:S01]  /*e150*/  LEA R60, P1, R41, R238, 0x2 ;  /* 0x000000ee293c7211 */ /* 0x002fe200078210ff */
[----:B------:R1:W-:Y:S01]  /*e160*/  STL.64 [R1+0x3c8], R56 ;  /* 0x0003c83801007387 */ /* 0x0003e20000100a00 */
[----:B------:R-:W-:Y:S02]  /*e170*/  LEA.HI.X.SX32 R53, R42, R0, 0x2, P2 ;  /* 0x000000002a357211 */ /* 0x000fe400010f16ff */
[-C--:B------:R-:W-:Y:S01]  /*e180*/  LEA R48, P4, R37, R238.reuse, 0x2 ;  /* 0x000000ee25307211 */ /* 0x080fe200078810ff */
[----:B------:R-:W-:Y:S01]  /*e190*/  STL.64 [R1+0x3c0], R160 ;  /* 0x0003c0a001007387 */ /* 0x000fe20000100a00 */
[----:B--2---:R-:W-:-:S03]  /*e1a0*/  LEA R58, P6, R40, R238, 0x2 ;  /* 0x000000ee283a7211 */ /* 0x004fc600078c10ff */
[----:B------:R2:W-:Y:S01]  /*e1b0*/  STL.64 [R1+0x3b0], R54 ;  /* 0x0003b03601007387 */ /* 0x0005e20000100a00 */
[----:B------:R-:W-:Y:S02]  /*e1c0*/  LEA.HI.X.SX32 R61, R41, R0, 0x2, P1 ;  /* 0x00000000293d7211 */ /* 0x000fe400008f16ff */
[----:B-1----:R-:W-:Y:S01]  /*e1d0*/  LEA R56, P5, R39, R238, 0x2 ;  /* 0x000000ee27387211 */ /* 0x002fe200078a10ff */
[----:B------:R-:W-:Y:S01]  /*e1e0*/  STL.64 [R1+0x3b8], R62 ;  /* 0x0003b83e01007387 */ /* 0x000fe20000100a00 */
[-C--:B------:R-:W-:Y:S02]  /*e1f0*/  LEA.HI.X.SX32 R59, R40, R0.reuse, 0x2, P6 ;  /* 0x00000000283b7211 */ /* 0x080fe400030f16ff */
[----:B------:R-:W-:Y:S01]  /*e200*/  LEA.HI.X.SX32 R51, R38, R0, 0x2, P0 ;  /* 0x0000000026337211 */ /* 0x000fe200000f16ff */
[----:B------:R1:W-:Y:S01]  /*e210*/  STL.64 [R1+0x3a8], R52 ;  /* 0x0003a83401007387 */ /* 0x0003e20000100a00 */
[-C--:B------:R-:W-:Y:S02]  /*e220*/  LEA R46, P1, R34, R238.reuse, 0x2 ;  /* 0x000000ee222e7211 */ /* 0x080fe400078210ff */
[----:B--2---:R-:W-:-:S02]  /*e230*/  LEA R54, P3, R36, R238, 0x2 ;  /* 0x000000ee24367211 */ /* 0x004fc400078610ff */
[-C--:B------:R-:W-:Y:S01]  /*e240*/  LEA.HI.X.SX32 R57, R39, R0.reuse, 0x2, P5 ;  /* 0x0000000027397211 */ /* 0x080fe200028f16ff */
[----:B------:R-:W-:Y:S01]  /*e250*/  STL.64 [R1+0x3a0], R60 ;  /* 0x0003a03c01007387 */ /* 0x000fe20000100a00 */
[----:B------:R-:W-:Y:S02]  /*e260*/  LEA.HI.X.SX32 R49, R37, R0, 0x2, P4 ;  /* 0x0000000025317211 */ /* 0x000fe400020f16ff */
[-C--:B------:R-:W-:Y:S01]  /*e270*/  LEA R44, P6, R33, R238.reuse, 0x2 ;  /* 0x000000ee212c7211 */ /* 0x080fe200078c10ff */
[----:B------:R-:W-:Y:S01]  /*e280*/  STL.64 [R1+0x398], R58 ;  /* 0x0003983a01007387 */ /* 0x000fe20000100a00 */
[----:B-1----:R-:W-:Y:S02]  /*e290*/  LEA R52, P2, R35, R238, 0x2 ;  /* 0x000000ee23347211 */ /* 0x002fe400078410ff */
[----:B------:R-:W-:Y:S01]  /*e2a0*/  LEA.HI.X.SX32 R55, R36, R0, 0x2, P3 ;  /* 0x0000000024377211 */ /* 0x000fe200018f16ff */
[----:B------:R1:W-:Y:S01]  /*e2b0*/  STL.64 [R1+0x388], R50 ;  /* 0x0003883201007387 */ /* 0x0003e20000100a00 */
[----:B------:R-:W-:-:S02]  /*e2c0*/  LEA R42, P5, R32, R238, 0x2 ;  /* 0x000000ee202a7211 */ /* 0x000fc400078a10ff */
[-C--:B------:R-:W-:Y:S01]  /*e2d0*/  LEA.HI.X.SX32 R47, R34, R0.reuse, 0x2, P1 ;  /* 0x00000000222f7211 */ /* 0x080fe200008f16ff */
[----:B------:R-:W-:Y:S01]  /*e2e0*/  STL.64 [R1+0x390], R56 ;  /* 0x0003903801007387 */ /* 0x000fe20000100a00 */
[----:B------:R-:W-:Y:S02]  /*e2f0*/  LEA.HI.X.SX32 R53, R35, R0, 0x2, P2 ;  /* 0x0000000023357211 */ /* 0x000fe400010f16ff */
[----:B------:R-:W-:Y:S01]  /*e300*/  LEA R40, P3, R29, R238, 0x2 ;  /* 0x000000ee1d287211 */ /* 0x000fe200078610ff */
[----:B------:R2:W-:Y:S01]  /*e310*/  STL.64 [R1+0x380], R48 ;  /* 0x0003803001007387 */ /* 0x0005e20000100a00 */
[----:B------:R-:W-:Y:S02]  /*e320*/  LEA.HI.X.SX32 R45, R33, R0, 0x2, P6 ;  /* 0x00000000212d7211 */ /* 0x000fe400030f16ff */
[-C--:B-1----:R-:W-:Y:S01]  /*e330*/  LEA R50, P0, R31, R238.reuse, 0x2 ;  /* 0x000000ee1f327211 */ /* 0x082fe200078010ff */
[----:B------:R-:W-:Y:S01]  /*e340*/  STL.64 [R1+0x378], R54 ;  /* 0x0003783601007387 */ /* 0x000fe20000100a00 */
[----:B------:R-:W-:-:S02]  /*e350*/  LEA R38, P2, R28, R238, 0x2 ;  /* 0x000000ee1c267211 */ /* 0x000fc400078410ff */
[-C--:B------:R-:W-:Y:S01]  /*e360*/  LEA.HI.X.SX32 R43, R32, R0.reuse, 0x2, P5 ;  /* 0x00000000202b7211 */ /* 0x080fe200028f16ff */
[----:B------:R1:W-:Y:S01]  /*e370*/  STL.64 [R1+0x368], R46 ;  /* 0x0003682e01007387 */ /* 0x0003e20000100a00 */
[----:B------:R-:W-:Y:S02]  /*e380*/  LEA.HI.X.SX32 R51, R31, R0, 0x2, P0 ;  /* 0x000000001f337211 */ /* 0x000fe400000f16ff */
[C---:B--2---:R-:W-:Y:S01]  /*e390*/  LEA R48, P4, R30.reuse, R238, 0x2 ;  /* 0x000000ee1e307211 */ /* 0x044fe200078810ff */
[----:B------:R-:W-:Y:S01]  /*e3a0*/  STL.64 [R1+0x370], R52 ;  /* 0x0003703401007387 */ /* 0x000fe20000100a00 */
[-C--:B------:R-:W-:Y:S02]  /*e3b0*/  LEA.HI.X.SX32 R41, R29, R0.reuse, 0x2, P3 ;  /* 0x000000001d297211 */ /* 0x080fe400018f16ff */
[-C--:B------:R-:W-:Y:S01]  /*e3c0*/  LEA.HI.X.SX32 R49, R30, R0.reuse, 0x2, P4 ;  /* 0x000000001e317211 */ /* 0x080fe200020f16ff */
[----:B------:R2:W-:Y:S01]  /*e3d0*/  STL.64 [R1+0x360], R44 ;  /* 0x0003602c01007387 */ /* 0x0005e20000100a00 */
[----:B------:R-:W-:-:S02]  /*e3e0*/  LEA.HI.X.SX32 R39, R28, R0, 0x2, P2 ;  /* 0x000000001c277211 */ /* 0x000fc400010f16ff */
[-C--:B-1----:R-:W-:Y:S01]  /*e3f0*/  LEA R46, P1, R27, R238.reuse, 0x2 ;  /* 0x000000ee1b2e7211 */ /* 0x082fe200078210ff */
[----:B------:R1:W-:Y:S01]  /*e400*/  STL.64 [R1+0x358], R42 ;  /* 0x0003582a01007387 */ /* 0x0003e20000100a00 */
[-C--:B------:R-:W-:Y:S02]  /*e410*/  LEA R36, P0, R24, R238.reuse, 0x2 ;  /* 0x000000ee18247211 */ /* 0x080fe400078010ff */
[-C--:B------:R-:W-:Y:S01]  /*e420*/  LEA R34, P4, R23, R238.reuse, 0x2 ;  /* 0x000000ee17227211 */ /* 0x080fe200078810ff */
[----:B------:R-:W-:Y:S01]  /*e430*/  STL.64 [R1+0x350], R50 ;  /* 0x0003503201007387 */ /* 0x000fe20000100a00 */
[----:B--2---:R-:W-:-:S03]  /*e440*/  LEA R44, P6, R26, R238, 0x2 ;  /* 0x000000ee1a2c7211 */ /* 0x004fc600078c10ff */
[----:B------:R2:W-:Y:S01]  /*e450*/  STL.64 [R1+0x340], R40 ;  /* 0x0003402801007387 */ /* 0x0005e20000100a00 */
[----:B------:R-:W-:Y:S02]  /*e460*/  LEA.HI.X.SX32 R47, R27, R0, 0x2, P1 ;  /* 0x000000001b2f7211 */ /* 0x000fe400008f16ff */
[----:B-1----:R-:W-:Y:S01]  /*e470*/  LEA R42, P5, R25, R238, 0x2 ;  /* 0x000000ee192a7211 */ /* 0x002fe200078a10ff */
[----:B------:R-:W-:Y:S01]  /*e480*/  STL.64 [R1+0x348], R48 ;  /* 0x0003483001007387 */ /* 0x000fe20000100a00 */
[----:B------:R-:W-:Y:S02]  /*e490*/  LEA.HI.X.SX32 R45, R26, R0, 0x2, P6 ;  /* 0x000000001a2d7211 */ /* 0x000fe400030f16ff */
[----:B------:R-:W-:Y:S01]  /*e4a0*/  LEA R32, P1, R20, R238, 0x2 ;  /* 0x000000ee14207211 */ /* 0x000fe200078210ff */
[----:B------:R1:W-:Y:S01]  /*e4b0*/  STL.64 [R1+0x338], R38 ;  /* 0x0003382601007387 */ /* 0x0003e20000100a00 */
[----:B------:R-:W-:Y:S02]  /*e4c0*/  LEA.HI.X.SX32 R37, R24, R0, 0x2, P0 ;  /* 0x0000000018257211 */ /* 0x000fe400000f16ff */
[----:B--2---:R-:W-:-:S02]  /*e4d0*/  LEA R40, P3, R22, R238, 0x2 ;  /* 0x000000ee16287211 */ /* 0x004fc400078610ff */
[----:B------:R-:W-:Y:S01]  /*e4e0*/  LEA.HI.X.SX32 R43, R25, R0, 0x2, P5 ;  /* 0x00000000192b7211 */ /* 0x000fe200028f16ff */
[----:B------:R-:W-:Y:S01]  /*e4f0*/  STL.64 [R1+0x330], R46 ;  /* 0x0003302e01007387 */ /* 0x000fe20000100a00 */
[----:B------:R-:W-:Y:S02]  /*e500*/  LEA R30, P6, R19, R238, 0x2 ;  /* 0x000000ee131e7211 */ /* 0x000fe400078c10ff */
[----:B------:R-:W-:Y:S02]  /*e510*/  LEA.HI.X.SX32 R35, R23, R0, 0x2, P4 ;  /* 0x0000000017237211 */ /* 0x000fe400020f16ff */
[C---:B-1----:R-:W-:Y:S01]  /*e520*/  LEA R38, P2, R21.reuse, R238, 0x2 ;  /* 0x000000ee15267211 */ /* 0x042fe200078410ff */
[----:B------:R-:W-:Y:S01]  /*e530*/  STL.64 [R1+0x328], R44 ;  /* 0x0003282c01007387 */ /* 0x000fe20000100a00 */
[-C--:B------:R-:W-:Y:S02]  /*e540*/  LEA.HI.X.SX32 R41, R22, R0.reuse, 0x2, P3 ;  /* 0x0000000016297211 */ /* 0x080fe400018f16ff */
[-C--:B------:R-:W-:Y:S01]  /*e550*/  LEA.HI.X.SX32 R33, R20, R0.reuse, 0x2, P1 ;  /* 0x0000000014217211 */ /* 0x080fe200008f16ff */
[----:B------:R1:W-:Y:S01]  /*e560*/  STL.64 [R1+0x318], R36 ;  /* 0x0003182401007387 */ /* 0x0003e20000100a00 */
[----:B------:R-:W-:-:S02]  /*e570*/  LEA.HI.X.SX32 R39, R21, R0, 0x2, P2 ;  /* 0x0000000015277211 */ /* 0x000fc400010f16ff */
[----:B------:R-:W-:Y:S01]  /*e580*/  LEA R28, P5, R18, R238, 0x2 ;  /* 0x000000ee121c7211 */ /* 0x000fe200078a10ff */
[----:B------:R-:W-:Y:S01]  /*e590*/  STL.64 [R1+0x320], R42 ;  /* 0x0003202a01007387 */ /* 0x000fe20000100a00 */
[----:B------:R-:W-:Y:S02]  /*e5a0*/  LEA.HI.X.SX32 R31, R19, R0, 0x2, P6 ;  /* 0x00000000131f7211 */ /* 0x000fe400030f16ff */
[-C--:B------:R-:W-:Y:S01]  /*e5b0*/  LEA R26, P3, R15, R238.reuse, 0x2 ;  /* 0x000000ee0f1a7211 */ /* 0x080fe200078610ff */
[----:B------:R2:W-:Y:S01]  /*e5c0*/  STL.64 [R1+0x310], R34 ;  /* 0x0003102201007387 */ /* 0x0005e20000100a00 */
[-C--:B------:R-:W-:Y:S02]  /*e5d0*/  LEA R24, P2, R14, R238.reuse, 0x2 ;  /* 0x000000ee0e187211 */ /* 0x080fe400078410ff */
[----:B-1----:R-:W-:Y:S01]  /*e5e0*/  LEA R36, P0, R17, R238, 0x2 ;  /* 0x000000ee11247211 */ /* 0x002fe200078010ff */
[----:B------:R-:W-:Y:S01]  /*e5f0*/  STL.64 [R1+0x308], R40 ;  /* 0x0003082801007387 */ /* 0x000fe20000100a00 */
[----:B------:R-:W-:-:S03]  /*e600*/  LEA.HI.X.SX32 R29, R18, R0, 0x2, P5 ;  /* 0x00000000121d7211 */ /* 0x000fc600028f16ff */
[----:B------:R1:W-:Y:S01]  /*e610*/  STL.64 [R1+0x2f8], R32 ;  /* 0x0002f82001007387 */ /* 0x0003e20000100a00 */
[----:B------:R-:W-:Y:S02]  /*e620*/  LEA.HI.X.SX32 R37, R17, R0, 0x2, P0 ;  /* 0x0000000011257211 */ /* 0x000fe400000f16ff */
[----:B--2---:R-:W-:Y:S01]  /*e630*/  LEA R34, P4, R16, R238, 0x2 ;  /* 0x000000ee10227211 */ /* 0x004fe200078810ff */
[----:B------:R-:W-:Y:S01]  /*e640*/  STL.64 [R1+0x300], R38 ;  /* 0x0003002601007387 */ /* 0x000fe20000100a00 */
[----:B------:R-:W-:-:S03]  /*e650*/  LEA.HI.X.SX32 R27, R15, R0, 0x2, P3 ;  /* 0x000000000f1b7211 */ /* 0x000fc600018f16ff */
[----:B------:R2:W-:Y:S01]  /*e660*/  STL.64 [R1+0x2f0], R30 ;  /* 0x0002f01e01007387 */ /* 0x0005e20000100a00 */
[-C--:B------:R-:W-:Y:S02]  /*e670*/  LEA R20, P0, R10, R238.reuse, 0x2 ;  /* 0x000000ee0a147211 */ /* 0x080fe400078010ff */
[C---:B-1----:R-:W-:Y:S02]  /*e680*/  LEA R32, P1, R13.reuse, R238, 0x2 ;  /* 0x000000ee0d207211 */ /* 0x042fe400078210ff */
[-C--:B------:R-:W-:Y:S01]  /*e690*/  LEA.HI.X.SX32 R35, R16, R0.reuse, 0x2, P4 ;  /* 0x0000000010237211 */ /* 0x080fe200020f16ff */
[----:B------:R1:W-:Y:S01]  /*e6a0*/  STL.64 [R1+0x2e8], R28 ;  /* 0x0002e81c01007387 */ /* 0x0003e20000100a00 */
[----:B------:R-:W-:Y:S02]  /*e6b0*/  LEA.HI.X.SX32 R25, R14, R0, 0x2, P2 ;  /* 0x000000000e197211 */ /* 0x000fe400010f16ff */
[----:B--2---:R-:W-:Y:S01]  /*e6c0*/  LEA R30, P6, R12, R238, 0x2 ;  /* 0x000000ee0c1e7211 */ /* 0x004fe200078c10ff */
[----:B------:R-:W-:Y:S01]  /*e6d0*/  STL.64 [R1+0x2e0], R36 ;  /* 0x0002e02401007387 */ /* 0x000fe20000100a00 */
[----:B------:R-:W-:-:S02]  /*e6e0*/  LEA.HI.X.SX32 R33, R13, R0, 0x2, P1 ;  /* 0x000000000d217211 */ /* 0x000fc400008f16ff */
[----:B------:R-:W-:Y:S01]  /*e6f0*/  LEA.HI.X.SX32 R31, R12, R0, 0x2, P6 ;  /* 0x000000000c1f7211 */ /* 0x000fe200030f16ff */
[----:B------:R2:W-:Y:S01]  /*e700*/  STL.64 [R1+0x2d0], R26 ;  /* 0x0002d01a01007387 */ /* 0x0005e20000100a00 */
[-C--:B------:R-:W-:Y:S02]  /*e710*/  LEA R22, P4, R6, R238.reuse, 0x2 ;  /* 0x000000ee06167211 */ /* 0x080fe400078810ff */
[C---:B-1----:R-:W-:Y:S01]  /*e720*/  LEA R28, P5, R11.reuse, R238, 0x2 ;  /* 0x000000ee0b1c7211 */ /* 0x042fe200078a10ff */
[----:B------:R-:W-:Y:S01]  /*e730*/  STL.64 [R1+0x2d8], R34 ;  /* 0x0002d82201007387 */ /* 0x000fe20000100a00 */
[----:B------:R-:W-:Y:S02]  /*e740*/  LEA.HI.X.SX32 R21, R10, R0, 0x2, P0 ;  /* 0x000000000a157211 */ /* 0x000fe400000f16ff */
[----:B------:R-:W-:Y:S01]  /*e750*/  LEA R14, P1, R2, R238, 0x2 ;  /* 0x000000ee020e7211 */ /* 0x000fe200078210ff */
[----:B------:R1:W-:Y:S01]  /*e760*/  STL.64 [R1+0x2c8], R24 ;  /* 0x0002c81801007387 */ /* 0x0003e20000100a00 */
[----:B------:R-:W-:-:S02]  /*e770*/  LEA.HI.X.SX32 R29, R11, R0, 0x2, P5 ;  /* 0x000000000b1d7211 */ /* 0x000fc400028f16ff */
[-C--:B--2---:R-:W-:Y:S01]  /*e780*/  LEA R26, P3, R5, R238.reuse, 0x2 ;  /* 0x000000ee051a7211 */ /* 0x084fe200078610ff */
[----:B------:R-:W-:Y:S01]  /*e790*/  STL.64 [R1+0x2c0], R32 ;  /* 0x0002c02001007387 */ /* 0x000fe20000100a00 */
[----:B------:R-:W-:Y:S02]  /*e7a0*/  LEA R16, P6, R64, R238, 0x2 ;  /* 0x000000ee40107211 */ /* 0x000fe400078c10ff */
[----:B------:R-:W-:Y:S01]  /*e7b0*/  LEA.HI.X.SX32 R23, R6, R0, 0x2, P4 ;  /* 0x0000000006177211 */ /* 0x000fe200020f16ff */
[----:B------:R-:W-:Y:S01]  /*e7c0*/  STL.64 [R1+0x2b8], R30 ;  /* 0x0002b81e01007387 */ /* 0x000fe20000100a00 */
[-C--:B------:R-:W-:Y:S02]  /*e7d0*/  LEA R18, P5, R65, R238.reuse, 0x2 ;  /* 0x000000ee41127211 */ /* 0x080fe400078a10ff */
[----:B-1----:R-:W-:Y:S01]  /*e7e0*/  LEA R24, P2, R3, R238, 0x2 ;  /* 0x000000ee03187211 */ /* 0x002fe200078410ff */
[----:B------:R1:W-:Y:S01]  /*e7f0*/  STL.64 [R1+0x2a8], R20 ;  /* 0x0002a81401007387 */ /* 0x0003e20000100a00 */
[----:B------:R-:W-:-:S02]  /*e800*/  LEA.HI.X.SX32 R27, R5, R0, 0x2, P3 ;  /* 0x00000000051b7211 */ /* 0x000fc400018f16ff */
[-C--:B------:R-:W-:Y:S01]  /*e810*/  LEA.HI.X.SX32 R15, R2, R0.reuse, 0x2, P1 ;  /* 0x00000000020f7211 */ /* 0x080fe200008f16ff */
[----:B------:R-:W-:Y:S01]  /*e820*/  STL.64 [R1+0x2b0], R28 ;  /* 0x0002b01c01007387 */ /* 0x000fe20000100a00 */
[-C--:B------:R-:W-:Y:S02]  /*e830*/  LEA.HI.X.SX32 R25, R3, R0.reuse, 0x2, P2 ;  /* 0x0000000003197211 */ /* 0x080fe400010f16ff */
[-C--:B------:R-:W-:Y:S01]  /*e840*/  LEA.HI.X.SX32 R17, R64, R0.reuse, 0x2, P6 ;  /* 0x0000000040117211 */ /* 0x080fe200030f16ff */
[----:B------:R2:W-:Y:S01]  /*e850*/  STL.64 [R1+0x2a0], R22 ;  /* 0x0002a01601007387 */ /* 0x0005e20000100a00 */
[----:B------:R-:W-:Y:S02]  /*e860*/  LEA.HI.X.SX32 R19, R65, R0, 0x2, P5 ;  /* 0x0000000041137211 */ /* 0x000fe400028f16ff */
[-C--:B-1----:R-:W-:Y:S01]  /*e870*/  LEA R20, P0, R66, R238.reuse, 0x2 ;  /* 0x000000ee42147211 */ /* 0x082fe200078010ff */
[----:B------:R-:W-:Y:S01]  /*e880*/  STL.64 [R1+0x298], R26 ;  /* 0x0002981a01007387 */ /* 0x000fe20000100a00 */
[----:B------:R-:W-:-:S02]  /*e890*/  LEA R10, P3, R68, R238, 0x2 ;  /* 0x000000ee440a7211 */ /* 0x000fc400078610ff */
[----:B------:R-:W-:Y:S01]  /*e8a0*/  LEA.HI.X.SX32 R21, R66, R0, 0x2, P0 ;  /* 0x0000000042157211 */ /* 0x000fe200000f16ff */
[----:B------:R1:W-:Y:S01]  /*e8b0*/  STL.64 [R1+0x288], R14 ;  /* 0x0002880e01007387 */ /* 0x0003e20000100a00 */
[-C--:B------:R-:W-:Y:S02]  /*e8c0*/  LEA R12, P2, R69, R238.reuse, 0x2 ;  /* 0x000000ee450c7211 */ /* 0x080fe400078410ff */
[----:B--2---:R-:W-:Y:S01]  /*e8d0*/  LEA R22, P4, R67, R238, 0x2 ;  /* 0x000000ee43167211 */ /* 0x004fe200078810ff */
[----:B------:R-:W-:Y:S01]  /*e8e0*/  STL.64 [R1+0x290], R24 ;  /* 0x0002901801007387 */ /* 0x000fe20000100a00 */
[----:B------:R-:W-:-:S03]  /*e8f0*/  LEA.HI.X.SX32 R11, R68, R0, 0x2, P3 ;  /* 0x00000000440b7211 */ /* 0x000fc600018f16ff */
[----:B------:R2:W-:Y:S01]  /*e900*/  STL.64 [R1+0x280], R16 ;  /* 0x0002801001007387 */ /* 0x0005e20000100a00 */
[----:B------:R-:W-:Y:S02]  /*e910*/  LEA.HI.X.SX32 R23, R67, R0, 0x2, P4 ;  /* 0x0000000043177211 */ /* 0x000fe400020f16ff */
[----:B-1----:R-:W-:Y:S01]  /*e920*/  LEA R14, P1, R70, R238, 0x2 ;  /* 0x000000ee460e7211 */ /* 0x002fe200078210ff */
[----:B------:R1:W-:Y:S01]  /*e930*/  STL.64 [R1+0x278], R18 ;  /* 0x0002781201007387 */ /* 0x0003e20000100a00 */
[----:B------:R-:W-:-:S03]  /*e940*/  LEA.HI.X.SX32 R13, R69, R0, 0x2, P2 ;  /* 0x00000000450d7211 */ /* 0x000fc600010f16ff */
[----:B------:R3:W-:Y:S01]  /*e950*/  STL.64 [R1+0x270], R20 ;  /* 0x0002701401007387 */ /* 0x0007e20000100a00 */
[-C--:B--2---:R-:W-:Y:S02]  /*e960*/  LEA R16, P6, R71, R238.reuse, 0x2 ;  /* 0x000000ee47107211 */ /* 0x084fe400078c10ff */
[-C--:B------:R-:W-:Y:S02]  /*e970*/  LEA R2, P4, R74, R238.reuse, 0x2 ;  /* 0x000000ee4a027211 */ /* 0x080fe400078810ff */
[----:B-1----:R-:W-:Y:S02]  /*e980*/  LEA R18, P5, R72, R238, 0x2 ;  /* 0x000000ee48127211 */ /* 0x002fe400078a10ff */
[----:B------:R-:W-:Y:S02]  /*e990*/  LEA.HI.X.SX32 R15, R70, R0, 0x2, P1 ;  /* 0x00000000460f7211 */ /* 0x000fe400008f16ff */
[----:B---3--:R-:W-:Y:S01]  /*e9a0*/  LEA R20, P0, R73, R238, 0x2 ;  /* 0x000000ee49147211 */ /* 0x008fe200078010ff */
[----:B------:R1:W-:Y:S01]  /*e9b0*/  STL.64 [R1+0x260], R10 ;  /* 0x0002600a01007387 */ /* 0x0003e20000100a00 */
[----:B------:R-:W-:-:S02]  /*e9c0*/  LEA.HI.X.SX32 R17, R71, R0, 0x2, P6 ;  /* 0x0000000047117211 */ /* 0x000fc400030f16ff */
[-C--:B------:R-:W-:Y:S01]  /*e9d0*/  LEA.HI.X.SX32 R19, R72, R0.reuse, 0x2, P5 ;  /* 0x0000000048137211 */ /* 0x080fe200028f16ff */
[----:B------:R-:W-:Y:S01]  /*e9e0*/  STL.64 [R1+0x268], R22 ;  /* 0x0002681601007387 */ /* 0x000fe20000100a00 */
[-C--:B------:R-:W-:Y:S02]  /*e9f0*/  LEA.HI.X.SX32 R21, R73, R0.reuse, 0x2, P0 ;  /* 0x0000000049157211 */ /* 0x080fe400000f16ff */
[----:B------:R-:W-:Y:S01]  /*ea00*/  LEA.HI.X.SX32 R3, R74, R0, 0x2, P4 ;  /* 0x000000004a037211 */ /* 0x000fe200020f16ff */
[----:B------:R2:W-:Y:S01]  /*ea10*/  STL.64 [R1+0x258], R12 ;  /* 0x0002580c01007387 */ /* 0x0005e20000100a00 */
[----:B-1----:R-:W-:-:S03]  /*ea20*/  LEA R10, P3, R75, R238, 0x2 ;  /* 0x000000ee4b0a7211 */ /* 0x002fc600078610ff */
[----:B------:R1:W-:Y:S04]  /*ea30*/  STL.64 [R1+0x250], R14 ;  /* 0x0002500e01007387 */ /* 0x0003e80000100a00 */
[----:B------:R3:W-:Y:S01]  /*ea40*/  STL.64 [R1+0x248], R16 ;  /* 0x0002481001007387 */ /* 0x0007e20000100a00 */
[----:B--2---:R-:W-:-:S03]  /*ea50*/  LEA R12, P2, R76, R238, 0x2 ;  /* 0x000000ee4c0c7211 */ /* 0x004fc600078410ff */
[----:B------:R2:W-:Y:S01]  /*ea60*/  STL.64 [R1+0x240], R18 ;  /* 0x0002401201007387 */ /* 0x0005e20000100a00 */
[----:B------:R-:W-:Y:S02]  /*ea70*/  LEA.HI.X.SX32 R11, R75, R0, 0x2, P3 ;  /* 0x000000004b0b7211 */ /* 0x000fe400018f16ff */
[C---:B-1----:R-:W-:Y:S01]  /*ea80*/  LEA R14, P1, R77.reuse, R238, 0x2 ;  /* 0x000000ee4d0e7211 */ /* 0x042fe200078210ff */
[----:B------:R1:W-:Y:S01]  /*ea90*/  STL.64 [R1+0x238], R20 ;  /* 0x0002381401007387 */ /* 0x0003e20000100a00 */
[----:B------:R-:W-:Y:S02]  /*eaa0*/  LEA.HI.X.SX32 R13, R76, R0, 0x2, P2 ;  /* 0x000000004c0d7211 */ /* 0x000fe400010f16ff */
[----:B---3--:R-:W-:Y:S01]  /*eab0*/  LEA R16, P6, R78, R238, 0x2 ;  /* 0x000000ee4e107211 */ /* 0x008fe200078c10ff */
[----:B------:R3:W-:Y:S01]  /*eac0*/  STL.64 [R1+0x230], R2 ;  /* 0x0002300201007387 */ /* 0x0007e20000100a00 */
[----:B------:R-:W-:Y:S02]  /*ead0*/  LEA.HI.X.SX32 R15, R77, R0, 0x2, P1 ;  /* 0x000000004d0f7211 */ /* 0x000fe400008f16ff */
[----:B--2---:R-:W-:-:S02]  /*eae0*/  LEA R18, P5, R79, R238, 0x2 ;  /* 0x000000ee4f127211 */ /* 0x004fc400078a10ff */
[----:B------:R-:W-:Y:S02]  /*eaf0*/  LEA.HI.X.SX32 R17, R78, R0, 0x2, P6 ;  /* 0x000000004e117211 */ /* 0x000fe400030f16ff */
[C---:B-1----:R-:W-:Y:S01]  /*eb00*/  LEA R20, P0, R80.reuse, R238, 0x2 ;  /* 0x000000ee50147211 */ /* 0x042fe200078010ff */
[----:B------:R1:W-:Y:S01]  /*eb10*/  STL.64 [R1+0x228], R10 ;  /* 0x0002280a01007387 */ /* 0x0003e20000100a00 */
[----:B------:R-:W-:Y:S02]  /*eb20*/  LEA.HI.X.SX32 R19, R79, R0, 0x2, P5 ;  /* 0x000000004f137211 */ /* 0x000fe400028f16ff */
[C---:B---3--:R-:W-:Y:S01]  /*eb30*/  LEA R2, P4, R81.reuse, R238, 0x2 ;  /* 0x000000ee51027211 */ /* 0x048fe200078810ff */
[----:B------:R2:W-:Y:S01]  /*eb40*/  STL.64 [R1+0x220], R12 ;  /* 0x0002200c01007387 */ /* 0x0005e20000100a00 */
[-C--:B------:R-:W-:Y:S02]  /*eb50*/  LEA.HI.X.SX32 R21, R80, R0.reuse, 0x2, P0 ;  /* 0x0000000050157211 */ /* 0x080fe400000f16ff */
[----:B------:R-:W-:Y:S01]  /*eb60*/  LEA.HI.X.SX32 R3, R81, R0, 0x2, P4 ;  /* 0x0000000051037211 */ /* 0x000fe200020f16ff */
[----:B------:R3:W-:Y:S01]  /*eb70*/  STL.64 [R1+0x218], R14 ;  /* 0x0002180e01007387 */ /* 0x0007e20000100a00 */
[----:B-1----:R-:W-:-:S03]  /*eb80*/  LEA R10, P3, R82, R238, 0x2 ;  /* 0x000000ee520a7211 */ /* 0x002fc600078610ff */
[----:B------:R1:W-:Y:S01]  /*eb90*/  STL.64 [R1+0x210], R16 ;  /* 0x0002101001007387 */ /* 0x0003e20000100a00 */
[----:B--2---:R-:W-:-:S03]  /*eba0*/  LEA R12, P2, R83, R238, 0x2 ;  /* 0x000000ee530c7211 */ /* 0x004fc600078410ff */
[----:B------:R2:W-:Y:S01]  /*ebb0*/  STL.64 [R1+0x208], R18 ;  /* 0x0002081201007387 */ /* 0x0005e20000100a00 */
[----:B------:R-:W-:Y:S02]  /*ebc0*/  LEA.HI.X.SX32 R11, R82, R0, 0x2, P3 ;  /* 0x00000000520b7211 */ /* 0x000fe400018f16ff */
[C---:B---3--:R-:W-:Y:S01]  /*ebd0*/  LEA R14, P1, R84.reuse, R238, 0x2 ;  /* 0x000000ee540e7211 */ /* 0x048fe200078210ff */
[----:B------:R3:W-:Y:S01]  /*ebe0*/  STL.64 [R1+0x200], R20 ;  /* 0x0002001401007387 */ /* 0x0007e20000100a00 */
[----:B------:R-:W-:Y:S02]  /*ebf0*/  LEA.HI.X.SX32 R13, R83, R0, 0x2, P2 ;  /* 0x00000000530d7211 */ /* 0x000fe400010f16ff */
[----:B-1----:R-:W-:Y:S01]  /*ec00*/  LEA R16, P6, R85, R238, 0x2 ;  /* 0x000000ee55107211 */ /* 0x002fe200078c10ff */
[----:B------:R1:W-:Y:S01]  /*ec10*/  STL.64 [R1+0x1f8], R2 ;  /* 0x0001f80201007387 */ /* 0x0003e20000100a00 */
[----:B------:R-:W-:Y:S02]  /*ec20*/  LEA.HI.X.SX32 R15, R84, R0, 0x2, P1 ;  /* 0x00000000540f7211 */ /* 0x000fe400008f16ff */
[----:B--2---:R-:W-:-:S02]  /*ec30*/  LEA R18, P5, R86, R238, 0x2 ;  /* 0x000000ee56127211 */ /* 0x004fc400078a10ff */
[----:B------:R-:W-:Y:S02]  /*ec40*/  LEA.HI.X.SX32 R17, R85, R0, 0x2, P6 ;  /* 0x0000000055117211 */ /* 0x000fe400030f16ff */
[C---:B---3--:R-:W-:Y:S01]  /*ec50*/  LEA R20, P0, R87.reuse, R238, 0x2 ;  /* 0x000000ee57147211 */ /* 0x048fe200078010ff */
[----:B------:R2:W-:Y:S01]  /*ec60*/  STL.64 [R1+0x1f0], R10 ;  /* 0x0001f00a01007387 */ /* 0x0005e20000100a00 */
[----:B------:R-:W-:Y:S02]  /*ec70*/  LEA.HI.X.SX32 R19, R86, R0, 0x2, P5 ;  /* 0x0000000056137211 */ /* 0x000fe400028f16ff */
[C---:B-1----:R-:W-:Y:S01]  /*ec80*/  LEA R2, P4, R88.reuse, R238, 0x2 ;  /* 0x000000ee58027211 */ /* 0x042fe200078810ff */
[----:B------:R1:W-:Y:S01]  /*ec90*/  STL.64 [R1+0x1e8], R12 ;  /* 0x0001e80c01007387 */ /* 0x0003e20000100a00 */
[-C--:B------:R-:W-:Y:S02]  /*eca0*/  LEA.HI.X.SX32 R21, R87, R0.reuse, 0x2, P0 ;  /* 0x0000000057157211 */ /* 0x080fe400000f16ff */
[----:B------:R-:W-:Y:S01]  /*ecb0*/  LEA.HI.X.SX32 R3, R88, R0, 0x2, P4 ;  /* 0x0000000058037211 */ /* 0x000fe200020f16ff */
[----:B------:R3:W-:Y:S01]  /*ecc0*/  STL.64 [R1+0x1e0], R14 ;  /* 0x0001e00e01007387 */ /* 0x0007e20000100a00 */
[----:B--2---:R-:W-:-:S03]  /*ecd0*/  LEA R10, P3, R89, R238, 0x2 ;  /* 0x000000ee590a7211 */ /* 0x004fc600078610ff */
[----:B------:R2:W-:Y:S01]  /*ece0*/  STL.64 [R1+0x1d8], R16 ;  /* 0x0001d81001007387 */ /* 0x0005e20000100a00 */
[----:B-1----:R-:W-:-:S03]  /*ecf0*/  LEA R12, P2, R90, R238, 0x2 ;  /* 0x000000ee5a0c7211 */ /* 0x002fc600078410ff */
[----:B------:R1:W-:Y:S01]  /*ed00*/  STL.64 [R1+0x1d0], R18 ;  /* 0x0001d01201007387 */ /* 0x0003e20000100a00 */
[----:B------:R-:W-:Y:S02]  /*ed10*/  LEA.HI.X.SX32 R11, R89, R0, 0x2, P3 ;  /* 0x00000000590b7211 */ /* 0x000fe400018f16ff */
[C---:B---3--:R-:W-:Y:S01]  /*ed20*/  LEA R14, P1, R91.reuse, R238, 0x2 ;  /* 0x000000ee5b0e7211 */ /* 0x048fe200078210ff */
[----:B------:R3:W-:Y:S01]  /*ed30*/  STL.64 [R1+0x1c8], R20 ;  /* 0x0001c81401007387 */ /* 0x0007e20000100a00 */
[----:B------:R-:W-:Y:S02]  /*ed40*/  LEA.HI.X.SX32 R13, R90, R0, 0x2, P2 ;  /* 0x000000005a0d7211 */ /* 0x000fe400010f16ff */
[----:B--2---:R-:W-:Y:S01]  /*ed50*/  LEA R16, P6, R92, R238, 0x2 ;  /* 0x000000ee5c107211 */ /* 0x004fe200078c10ff */
[----:B------:R2:W-:Y:S01]  /*ed60*/  STL.64 [R1+0x1c0], R2 ;  /* 0x0001c00201007387 */ /* 0x0005e20000100a00 */
[----:B------:R-:W-:Y:S02]  /*ed70*/  LEA.HI.X.SX32 R15, R91, R0, 0x2, P1 ;  /* 0x000000005b0f7211 */ /* 0x000fe400008f16ff */
[----:B-1----:R-:W-:-:S02]  /*ed80*/  LEA R18, P5, R93, R238, 0x2 ;  /* 0x000000ee5d127211 */ /* 0x002fc400078a10ff */
[----:B------:R-:W-:Y:S02]  /*ed90*/  LEA.HI.X.SX32 R17, R92, R0, 0x2, P6 ;  /* 0x000000005c117211 */ /* 0x000fe400030f16ff */
[C---:B---3--:R-:W-:Y:S01]  /*eda0*/  LEA R20, P0, R94.reuse, R238, 0x2 ;  /* 0x000000ee5e147211 */ /* 0x048fe200078010ff */
[----:B------:R1:W-:Y:S01]  /*edb0*/  STL.64 [R1+0x1b8], R10 ;  /* 0x0001b80a01007387 */ /* 0x0003e20000100a00 */
[----:B------:R-:W-:Y:S02]  /*edc0*/  LEA.HI.X.SX32 R19, R93, R0, 0x2, P5 ;  /* 0x000000005d137211 */ /* 0x000fe400028f16ff */
[C---:B--2---:R-:W-:Y:S01]  /*edd0*/  LEA R2, P4, R95.reuse, R238, 0x2 ;  /* 0x000000ee5f027211 */ /* 0x044fe200078810ff */
        /* <DEDUP_REMOVED lines=30> */
[----:B---3--:R-:W-:Y:S01]  /*efc0*/  LEA R14, P1, R105, R238, 0x2 ;  /* 0x000000ee690e7211 */ /* 0x008fe200078210ff */
[----:B------:R3:W-:Y:S01]  /*efd0*/  STL.64 [R1+0x158], R20 ;  /* 0x0001581401007387 */ /* 0x0007e20000100a00 */
[----:B------:R-:W-:Y:S02]  /*efe0*/  LEA.HI.X.SX32 R13, R104, R0, 0x2, P2 ;  /* 0x00000000680d7211 */ /* 0x000fe400010f16ff */
[----:B--2---:R-:W-:Y:S01]  /*eff0*/  LEA R16, P6, R106, R238, 0x2 ;  /* 0x000000ee6a107211 */ /* 0x004fe200078c10ff */
[----:B------:R2:W-:Y:S01]  /*f000*/  STL.64 [R1+0x150], R2 ;  /* 0x0001500201007387 */ /* 0x0005e20000100a00 */
[----:B------:R-:W-:Y:S01]  /*f010*/  IMAD R111, R111, UR4, RZ ;  /* 0x000000046f6f7c24 */ /* 0x000fe2000f8e02ff */
[----:B------:R-:W-:-:S02]  /*f020*/  LEA.HI.X.SX32 R15, R105, R0, 0x2, P1 ;  /* 0x00000000690f7211 */ /* 0x000fc400008f16ff */
[----:B-1----:R-:W-:Y:S01]  /*f030*/  LEA R18, P5, R107, R238, 0x2 ;  /* 0x000000ee6b127211 */ /* 0x002fe200078a10ff */
[----:B------:R-:W-:Y:S01]  /*f040*/  IMAD R112, R112, UR4, RZ ;  /* 0x0000000470707c24 */ /* 0x000fe2000f8e02ff */
[----:B------:R-:W-:Y:S02]  /*f050*/  LEA.HI.X.SX32 R17, R106, R0, 0x2, P6 ;  /* 0x000000006a117211 */ /* 0x000fe400030f16ff */
[----:B---3--:R-:W-:Y:S01]  /*f060*/  LEA R20, P0, R108, R238, 0x2 ;  /* 0x000000ee6c147211 */ /* 0x008fe200078010ff */
[----:B------:R-:W-:Y:S01]  /*f070*/  IMAD R113, R113, UR4, RZ ;  /* 0x0000000471717c24 */ /* 0x000fe2000f8e02ff */
[----:B------:R-:W-:Y:S02]  /*f080*/  LEA.HI.X.SX32 R19, R107, R0, 0x2, P5 ;  /* 0x000000006b137211 */ /* 0x000fe400028f16ff */
[----:B--2---:R-:W-:Y:S01]  /*f090*/  LEA R2, P4, R109, R238, 0x2 ;  /* 0x000000ee6d027211 */ /* 0x004fe200078810ff */
[----:B------:R-:W-:Y:S01]  /*f0a0*/  IMAD R114, R114, UR4, RZ ;  /* 0x0000000472727c24 */ /* 0x000fe2000f8e02ff */
[----:B------:R1:W-:Y:S01]  /*f0b0*/  STL.64 [R1+0x148], R10 ;  /* 0x0001480a01007387 */ /* 0x0003e20000100a00 */
[-C--:B------:R-:W-:Y:S01]  /*f0c0*/  LEA.HI.X.SX32 R21, R108, R0.reuse, 0x2, P0 ;  /* 0x000000006c157211 */ /* 0x080fe200000f16ff */
[----:B------:R-:W-:Y:S01]  /*f0d0*/  IMAD R115, R115, UR4, RZ ;  /* 0x0000000473737c24 */ /* 0x000fe2000f8e02ff */
[----:B------:R-:W-:Y:S01]  /*f0e0*/  LEA.HI.X.SX32 R3, R109, R0, 0x2, P4 ;  /* 0x000000006d037211 */ /* 0x000fe200020f16ff */
[----:B------:R2:W-:Y:S01]  /*f0f0*/  STL.64 [R1+0x140], R12 ;  /* 0x0001400c01007387 */ /* 0x0005e20000100a00 */
[----:B------:R-:W-:-:S03]  /*f100*/  IMAD R116, R116, UR4, RZ ;  /* 0x0000000474747c24 */ /* 0x000fc6000f8e02ff */
[----:B------:R3:W-:Y:S01]  /*f110*/  STL.64 [R1+0x138], R14 ;  /* 0x0001380e01007387 */ /* 0x0007e20000100a00 */
[----:B-1----:R-:W-:-:S03]  /*f120*/  LEA R10, P3, R110, R238, 0x2 ;  /* 0x000000ee6e0a7211 */ /* 0x002fc600078610ff */
[----:B------:R1:W-:Y:S01]  /*f130*/  STL.64 [R1+0x130], R16 ;  /* 0x0001301001007387 */ /* 0x0003e20000100a00 */
[----:B--2---:R-:W-:-:S03]  /*f140*/  LEA R12, P2, R111, R238, 0x2 ;  /* 0x000000ee6f0c7211 */ /* 0x004fc600078410ff */
[----:B------:R2:W-:Y:S01]  /*f150*/  STL.64 [R1+0x128], R18 ;  /* 0x0001281201007387 */ /* 0x0005e20000100a00 */
[----:B------:R-:W-:Y:S02]  /*f160*/  LEA.HI.X.SX32 R11, R110, R0, 0x2, P3 ;  /* 0x000000006e0b7211 */ /* 0x000fe400018f16ff */
[----:B---3--:R-:W-:Y:S01]  /*f170*/  LEA R14, P1, R112, R238, 0x2 ;  /* 0x000000ee700e7211 */ /* 0x008fe200078210ff */
[----:B------:R3:W-:Y:S01]  /*f180*/  STL.64 [R1+0x120], R20 ;  /* 0x0001201401007387 */ /* 0x0007e20000100a00 */
[----:B------:R-:W-:Y:S01]  /*f190*/  IMAD R117, R117, UR4, RZ ;  /* 0x0000000475757c24 */ /* 0x000fe2000f8e02ff */
[----:B------:R-:W-:Y:S02]  /*f1a0*/  LEA.HI.X.SX32 R13, R111, R0, 0x2, P2 ;  /* 0x000000006f0d7211 */ /* 0x000fe400010f16ff */
[-C--:B-1----:R-:W-:Y:S01]  /*f1b0*/  LEA R16, P6, R113, R238.reuse, 0x2 ;  /* 0x000000ee71107211 */ /* 0x082fe200078c10ff */
[----:B------:R1:W-:Y:S01]  /*f1c0*/  STL.64 [R1+0x118], R2 ;  /* 0x0001180201007387 */ /* 0x0003e20000100a00 */
[----:B------:R-:W-:Y:S01]  /*f1d0*/  IMAD R118, R118, UR4, RZ ;  /* 0x0000000476767c24 */ /* 0x000fe2000f8e02ff */
[----:B--2---:R-:W-:Y:S01]  /*f1e0*/  LEA R18, P5, R114, R238, 0x2 ;  /* 0x000000ee72127211 */ /* 0x004fe200078a10ff */
[----:B------:R-:W-:Y:S01]  /*f1f0*/  IMAD R119, R119, UR4, RZ ;  /* 0x0000000477777c24 */ /* 0x000fe2000f8e02ff */
[----:B------:R-:W-:-:S02]  /*f200*/  LEA.HI.X.SX32 R15, R112, R0, 0x2, P1 ;  /* 0x00000000700f7211 */ /* 0x000fc400008f16ff */
[----:B---3--:R-:W-:Y:S01]  /*f210*/  LEA R20, P0, R115, R238, 0x2 ;  /* 0x000000ee73147211 */ /* 0x008fe200078010ff */
[----:B------:R-:W-:Y:S01]  /*f220*/  IMAD R120, R120, UR4, RZ ;  /* 0x0000000478787c24 */ /* 0x000fe2000f8e02ff */
[----:B------:R-:W-:Y:S02]  /*f230*/  LEA.HI.X.SX32 R17, R113, R0, 0x2, P6 ;  /* 0x0000000071117211 */ /* 0x000fe400030f16ff */
[----:B-1----:R-:W-:Y:S01]  /*f240*/  LEA R2, P4, R116, R238, 0x2 ;  /* 0x000000ee74027211 */ /* 0x002fe200078810ff */
[----:B------:R-:W-:Y:S01]  /*f250*/  IMAD R121, R121, UR4, RZ ;  /* 0x0000000479797c24 */ /* 0x000fe2000f8e02ff */
[-C--:B------:R-:W-:Y:S01]  /*f260*/  LEA.HI.X.SX32 R19, R114, R0.reuse, 0x2, P5 ;  /* 0x0000000072137211 */ /* 0x080fe200028f16ff */
        /* <DEDUP_REMOVED lines=111> */
[----:B------:R3:W-:Y:S04]  /*f960*/  STL.64 [R1+0x20], R14 ;  /* 0x0000200e01007387 */ /* 0x0007e80000100a00 */
[----:B------:R4:W-:Y:S04]  /*f970*/  STL.64 [R1+0x18], R16 ;  /* 0x0000181001007387 */ /* 0x0009e80000100a00 */
[----:B------:R4:W-:Y:S04]  /*f980*/  STL.64 [R1+0x10], R18 ;  /* 0x0000101201007387 */ /* 0x0009e80000100a00 */
[----:B------:R4:W-:Y:S04]  /*f990*/  STL.64 [R1+0x8], R20 ;  /* 0x0000081401007387 */ /* 0x0009e80000100a00 */
[----:B------:R-:W-:Y:S01]  /*f9a0*/  STL.64 [R1], R2 ;  /* 0x0000000201007387 */ /* 0x000fe20000100a00 */
[----:B------:R-:W-:-:S02]  /*f9b0*/  IMAD R145, R145, UR5, RZ ;  /* 0x0000000591917c24 */ /* 0x000fc4000f8e02ff */
[----:B------:R-:W-:Y:S02]  /*f9c0*/  IMAD R146, R146, UR6, RZ ;  /* 0x0000000692927c24 */ /* 0x000fe4000f8e02ff */
[----:B------:R-:W-:Y:S02]  /*f9d0*/  IMAD R147, R147, UR7, RZ ;  /* 0x0000000793937c24 */ /* 0x000fe4000f8e02ff */
[----:B------:R-:W-:Y:S02]  /*f9e0*/  IMAD R148, R148, UR8, RZ ;  /* 0x0000000894947c24 */ /* 0x000fe4000f8e02ff */
[----:B------:R-:W-:Y:S02]  /*f9f0*/  IMAD R149, R149, UR9, RZ ;  /* 0x0000000995957c24 */ /* 0x000fe4000f8e02ff */
[----:B------:R-:W-:Y:S02]  /*fa00*/  IMAD R150, R150, UR10, RZ ;  /* 0x0000000a96967c24 */ /* 0x000fe4000f8e02ff */
[----:B------:R-:W-:Y:S01]  /*fa10*/  IMAD R151, R151, UR11, RZ ;  /* 0x0000000b97977c24 */ /* 0x000fe2000f8e02ff */
[-C--:B--2---:R-:W-:Y:S01]  /*fa20*/  LEA R10, P3, R145, R238.reuse, 0x2 ;  /* 0x000000ee910a7211 */ /* 0x084fe200078610ff */
[----:B------:R-:W-:Y:S01]  /*fa30*/  IMAD R152, R152, UR12, RZ ;  /* 0x0000000c98987c24 */ /* 0x000fe2000f8e02ff */
[-C--:B-1----:R-:W-:Y:S01]  /*fa40*/  LEA R12, P2, R146, R238.reuse, 0x2 ;  /* 0x000000ee920c7211 */ /* 0x082fe200078410ff */
[----:B------:R-:W-:Y:S01]  /*fa50*/  IMAD R153, R153, UR13, RZ ;  /* 0x0000000d99997c24 */ /* 0x000fe2000f8e02ff */
[-C--:B---3--:R-:W-:Y:S01]  /*fa60*/  LEA R14, P1, R147, R238.reuse, 0x2 ;  /* 0x000000ee930e7211 */ /* 0x088fe200078210ff */
[----:B------:R-:W-:Y:S01]  /*fa70*/  IMAD R154, R154, UR14, RZ ;  /* 0x0000000e9a9a7c24 */ /* 0x000fe2000f8e02ff */
[-C--:B----4-:R-:W-:Y:S01]  /*fa80*/  LEA R16, P6, R148, R238.reuse, 0x2 ;  /* 0x000000ee94107211 */ /* 0x090fe200078c10ff */
[----:B------:R-:W-:Y:S01]  /*fa90*/  IMAD R155, R155, UR15, RZ ;  /* 0x0000000f9b9b7c24 */ /* 0x000fe2000f8e02ff */
[-C--:B------:R-:W-:Y:S01]  /*faa0*/  LEA R18, P5, R149, R238.reuse, 0x2 ;  /* 0x000000ee95127211 */ /* 0x080fe200078a10ff */
[----:B------:R-:W-:Y:S01]  /*fab0*/  IMAD R156, R156, UR16, RZ ;  /* 0x000000109c9c7c24 */ /* 0x000fe2000f8e02ff */
[-C--:B------:R-:W-:Y:S01]  /*fac0*/  LEA R20, P0, R150, R238.reuse, 0x2 ;  /* 0x000000ee96147211 */ /* 0x080fe200078010ff */
[----:B------:R-:W-:Y:S01]  /*fad0*/  IMAD R157, R157, UR17, RZ ;  /* 0x000000119d9d7c24 */ /* 0x000fe2000f8e02ff */
[----:B------:R-:W-:Y:S01]  /*fae0*/  LEA R22, P4, R151, R238, 0x2 ;  /* 0x000000ee97167211 */ /* 0x000fe200078810ff */
[----:B------:R-:W-:Y:S01]  /*faf0*/  IMAD R158, R158, UR18, RZ ;  /* 0x000000129e9e7c24 */ /* 0x000fe2000f8e02ff */
[----:B------:R-:W-:-:S02]  /*fb00*/  LEA.HI.X.SX32 R11, R145, R0, 0x2, P3 ;  /* 0x00000000910b7211 */ /* 0x000fc400018f16ff */
[-C--:B------:R-:W-:Y:S02]  /*fb10*/  LEA.HI.X.SX32 R13, R146, R0.reuse, 0x2, P2 ;  /* 0x00000000920d7211 */ /* 0x080fe400010f16ff */
[-C--:B------:R-:W-:Y:S02]  /*fb20*/  LEA.HI.X.SX32 R15, R147, R0.reuse, 0x2, P1 ;  /* 0x00000000930f7211 */ /* 0x080fe400008f16ff */
[-C--:B------:R-:W-:Y:S02]  /*fb30*/  LEA.HI.X.SX32 R17, R148, R0.reuse, 0x2, P6 ;  /* 0x0000000094117211 */ /* 0x080fe400030f16ff */
[-C--:B------:R-:W-:Y:S02]  /*fb40*/  LEA.HI.X.SX32 R19, R149, R0.reuse, 0x2, P5 ;  /* 0x0000000095137211 */ /* 0x080fe400028f16ff */
[-C--:B------:R-:W-:Y:S02]  /*fb50*/  LEA.HI.X.SX32 R21, R150, R0.reuse, 0x2, P0 ;  /* 0x0000000096157211 */ /* 0x080fe400000f16ff */
[----:B------:R-:W-:-:S02]  /*fb60*/  LEA.HI.X.SX32 R23, R151, R0, 0x2, P4 ;  /* 0x0000000097177211 */ /* 0x000fc400020f16ff */
[-C--:B------:R-:W-:Y:S02]  /*fb70*/  LEA R24, P3, R152, R238.reuse, 0x2 ;  /* 0x000000ee98187211 */ /* 0x080fe400078610ff */
[-C--:B------:R-:W-:Y:S02]  /*fb80*/  LEA R26, P2, R153, R238.reuse, 0x2 ;  /* 0x000000ee991a7211 */ /* 0x080fe400078410ff */
[-C--:B------:R-:W-:Y:S02]  /*fb90*/  LEA R28, P1, R154, R238.reuse, 0x2 ;  /* 0x000000ee9a1c7211 */ /* 0x080fe400078210ff */
[-C--:B------:R-:W-:Y:S02]  /*fba0*/  LEA R30, P6, R155, R238.reuse, 0x2 ;  /* 0x000000ee9b1e7211 */ /* 0x080fe400078c10ff */
[-C--:B------:R-:W-:Y:S02]  /*fbb0*/  LEA R32, P5, R156, R238.reuse, 0x2 ;  /* 0x000000ee9c207211 */ /* 0x080fe400078a10ff */
[----:B------:R-:W-:-:S02]  /*fbc0*/  LEA R34, P0, R157, R238, 0x2 ;  /* 0x000000ee9d227211 */ /* 0x000fc400078010ff */
[----:B------:R-:W-:Y:S02]  /*fbd0*/  LEA R36, P4, R158, R238, 0x2 ;  /* 0x000000ee9e247211 */ /* 0x000fe400078810ff */
[-C--:B------:R-:W-:Y:S02]  /*fbe0*/  LEA.HI.X.SX32 R25, R152, R0.reuse, 0x2, P3 ;  /* 0x0000000098197211 */ /* 0x080fe400018f16ff */
[-C--:B------:R-:W-:Y:S02]  /*fbf0*/  LEA.HI.X.SX32 R27, R153, R0.reuse, 0x2, P2 ;  /* 0x00000000991b7211 */ /* 0x080fe400010f16ff */
[-C--:B------:R-:W-:Y:S02]  /*fc00*/  LEA.HI.X.SX32 R29, R154, R0.reuse, 0x2, P1 ;  /* 0x000000009a1d7211 */ /* 0x080fe400008f16ff */
[-C--:B------:R-:W-:Y:S02]  /*fc10*/  LEA.HI.X.SX32 R31, R155, R0.reuse, 0x2, P6 ;  /* 0x000000009b1f7211 */ /* 0x080fe400030f16ff */
[----:B------:R-:W-:-:S02]  /*fc20*/  LEA.HI.X.SX32 R33, R156, R0, 0x2, P5 ;  /* 0x000000009c217211 */ /* 0x000fc400028f16ff */
[-C--:B------:R-:W-:Y:S02]  /*fc30*/  LEA.HI.X.SX32 R35, R157, R0.reuse, 0x2, P0 ;  /* 0x000000009d237211 */ /* 0x080fe400000f16ff */
[----:B------:R-:W-:Y:S01]  /*fc40*/  LEA.HI.X.SX32 R37, R158, R0, 0x2, P4 ;  /* 0x000000009e257211 */ /* 0x000fe200020f16ff */
[----:B------:R-:W2:Y:S01]  /*fc50*/  LDL.LU R51, [R1+0x474] ;  /* 0x0004740001337983 */ /* 0x000ea20000300800 */
[----:B------:R-:W-:Y:S01]  /*fc60*/  ULDC UR18, c[0x0][0x240] ;  /* 0x0000900000127ab9 */ /* 0x000fe20000000800 */
[----:B------:R-:W-:Y:S01]  /*fc70*/  ULDC UR19, c[0x0][0x240] ;  /* 0x0000900000137ab9 */ /* 0x000fe20000000800 */
[----:B------:R-:W-:Y:S01]  /*fc80*/  ULDC UR20, c[0x0][0x240] ;  /* 0x0000900000147ab9 */ /* 0x000fe20000000800 */
[----:B------:R-:W3:Y:S01]  /*fc90*/  LDL.LU R49, [R1+0x478] ;  /* 0x0004780001317983 */ /* 0x000ee20000300800 */
[----:B------:R-:W-:Y:S01]  /*fca0*/  ULDC UR21, c[0x0][0x240] ;  /* 0x0000900000157ab9 */ /* 0x000fe20000000800 */
[----:B------:R-:W-:Y:S01]  /*fcb0*/  ULDC UR22, c[0x0][0x240] ;  /* 0x0000900000167ab9 */ /* 0x000fe20000000800 */
[----:B------:R-:W-:Y:S01]  /*fcc0*/  ULDC UR23, c[0x0][0x240] ;  /* 0x0000900000177ab9 */ /* 0x000fe20000000800 */
[----:B------:R-:W4:Y:S01]  /*fcd0*/  LDL.LU R46, [R1+0x484] ;  /* 0x00048400012e7983 */ /* 0x000f220000300800 */
        /* <DEDUP_REMOVED lines=67> */
[----:B------:R-:W4:Y:S04]  /*10110*/  LDL.LU R60, [R1+0x494] ;  /* 0x00049400013c7983 */ /* 0x000f280000300800 */
        /* <DEDUP_REMOVED lines=9> */
[----:B------:R-:W4:Y:S01]  /*101b0*/  LDL.LU R45, [R1+0x4dc] ;  /* 0x0004dc00012d7983 */ /* 0x000f220000300800 */
[----:B------:R-:W-:Y:S01]  /*101c0*/  IMAD R65, R171, UR30, RZ ;  /* 0x0000001eab417c24 */ /* 0x000fe2000f8e02ff */
[----:B------:R-:W-:Y:S01]  /*101d0*/  ULDC UR30, c[0x0][0x240] ;  /* 0x00009000001e7ab9 */ /* 0x000fe20000000800 */
        /* <DEDUP_REMOVED lines=49> */
[----:B------:R-:W-:Y:S01]  /*104f0*/  STL.64 [R1+0x1e38], R10 ;  /* 0x001e380a01007387 */ /* 0x000fe20000100a00 */
        /* <DEDUP_REMOVED lines=15> */
[----:B------:R-:W-:Y:S01]  /*105f0*/  ULDC UR58, c[0x0][0x240] ;  /* 0x00009000003a7ab9 */ /* 0x000fe20000000800 */
[----:B------:R-:W-:Y:S01]  /*10600*/  IMAD R185, R212, UR33, RZ ;  /* 0x00000021d4b97c24 */ /* 0x000fe2000f8e02ff */
[----:B------:R-:W-:Y:S01]  /*10610*/  ULDC UR59, c[0x0][0x240] ;  /* 0x00009000003b7ab9 */ /* 0x000fe20000000800 */
[----:B------:R-:W-:Y:S01]  /*10620*/  IMAD R187, R232, UR34, RZ ;  /* 0x00000022e8bb7c24 */ /* 0x000fe2000f8e02ff */
[----:B------:R1:W-:Y:S01]  /*10630*/  STL.64 [R1+0x1e18], R12 ;  /* 0x001e180c01007387 */ /* 0x0003e20000100a00 */
[----:B------:R-:W-:-:S02]  /*10640*/  IMAD R189, R210, UR35, RZ ;  /* 0x00000023d2bd7c24 */ /* 0x000fc4000f8e02ff */
[----:B------:R-:W-:Y:S01]  /*10650*/  IMAD R191, R234, UR36, RZ ;  /* 0x00000024eabf7c24 */ /* 0x000fe2000f8e02ff */
[----:B------:R-:W-:Y:S01]  /*10660*/  STL.64 [R1+0x1e10], R20 ;  /* 0x001e101401007387 */ /* 0x000fe20000100a00 */
[----:B------:R-:W-:Y:S02]  /*10670*/  IMAD R193, R208, UR37, RZ ;  /* 0x00000025d0c17c24 */ /* 0x000fe4000f8e02ff */
[----:B------:R-:W-:Y:S01]  /*10680*/  IMAD R195, R236, UR38, RZ ;  /* 0x00000026ecc37c24 */ /* 0x000fe2000f8e02ff */
[----:B------:R-:W-:Y:S01]  /*10690*/  STL.64 [R1+0x1e08], R28 ;  /* 0x001e081c01007387 */ /* 0x000fe20000100a00 */
[----:B------:R-:W-:Y:S02]  /*106a0*/  IMAD R197, R206, UR39, RZ ;  /* 0x00000027cec57c24 */ /* 0x000fe4000f8e02ff */
[----:B------:R-:W-:Y:S01]  /*106b0*/  IMAD R199, R204, UR40, RZ ;  /* 0x00000028ccc77c24 */ /* 0x000fe2000f8e02ff */
[----:B------:R-:W-:Y:S01]  /*106c0*/  STL.64 [R1+0x1e00], R36 ;  /* 0x001e002401007387 */ /* 0x000fe20000100a00 */
        /* <DEDUP_REMOVED lines=11> */
[----:B------:R-:W-:Y:S01]  /*10780*/  STL [R1+0x1de0], R7 ;  /* 0x001de00701007387 */ /* 0x000fe20000100800 */
[----:B------:R-:W-:Y:S02]  /*10790*/  IMAD R217, R217, UR49, RZ ;  /* 0x00000031d9d97c24 */ /* 0x000fe4000f8e02ff */
[----:B------:R-:W-:Y:S01]  /*107a0*/  IMAD R219, R219, UR50, RZ ;  /* 0x00000032dbdb7c24 */ /* 0x000fe2000f8e02ff */
[----:B------:R1:W-:Y:S01]  /*107b0*/  STL.64 [R1+0x1c40], R8 ;  /* 0x001c400801007387 */ /* 0x0003e20000100a00 */
        /* <DEDUP_REMOVED lines=10> */
[----:B-1----:R-:W-:-:S04]  /*10860*/  IMAD.WIDE R12, R4, 0x4, R242 ;  /* 0x00000004040c7825 */ /* 0x002fc800078e02f2 */
[----:B------:R-:W-:-:S04]  /*10870*/  IMAD.WIDE R8, R4, 0x4, R240 ;  /* 0x0000000404087825 */ /* 0x000fc800078e02f0 */
[----:B--2---:R-:W-:Y:S01]  /*10880*/  IMAD R51, R51, UR23, RZ ;  /* 0x0000001733337c24 */ /* 0x004fe2000f8e02ff */
[----:B------:R-:W-:Y:S01]  /*10890*/  ULDC UR23, c[0x0][0x240] ;  /* 0x0000900000177ab9 */ /* 0x000fe20000000800 */
[----:B---3--:R-:W-:Y:S01]  /*108a0*/  IMAD R49, R49, UR22, RZ ;  /* 0x0000001631317c24 */ /* 0x008fe2000f8e02ff */
[----:B------:R-:W-:Y:S01]  /*108b0*/  ULDC UR22, c[0x0][0x240] ;  /* 0x0000900000167ab9 */ /* 0x000fe20000000800 */
[----:B----4-:R-:W-:Y:S01]  /*108c0*/  IMAD R5, R46, UR19, RZ ;  /* 0x000000132e057c24 */ /* 0x010fe2000f8e02ff */
[----:B------:R-:W-:Y:S01]  /*108d0*/  ULDC UR19, c[0x0][0x240] ;  /* 0x0000900000137ab9 */ /* 0x000fe20000000800 */
[----:B------:R-:W-:Y:S02]  /*108e0*/  IMAD.MOV.U32 R46, RZ, RZ, R61 ;  /* 0x000000ffff2e7224 */ /* 0x000fe400078e003d */
[----:B------:R-:W-:Y:S01]  /*108f0*/  IMAD R61, R169, UR28, RZ ;  /* 0x0000001ca93d7c24 */ /* 0x000fe2000f8e02ff */
[----:B------:R-:W-:Y:S01]  /*10900*/  ULDC UR28, c[0x0][0x240] ;  /* 0x00009000001c7ab9 */ /* 0x000fe20000000800 */
[----:B------:R-:W-:-:S02]  /*10910*/  IMAD R127, R46, UR61, RZ ;  /* 0x0000003d2e7f7c24 */ /* 0x000fc4000f8e02ff */
[----:B------:R-:W-:Y:S02]  /*10920*/  IMAD R175, R226, UR28, RZ ;  /* 0x0000001ce2af7c24 */ /* 0x000fe4000f8e02ff */
[----:B------:R-:W-:Y:S01]  /*10930*/  IMAD R131, R50, UR5, RZ ;  /* 0x0000000532837c24 */ /* 0x000fe2000f8e02ff */
[C---:B------:R-:W-:Y:S01]  /*10940*/  LEA R50, P6, R51.reuse, R238, 0x2 ;  /* 0x000000ee33327211 */ /* 0x040fe200078c10ff */
[----:B------:R-:W-:Y:S01]  /*10950*/  ULDC UR5, c[0x0][0x230] ;  /* 0x00008c0000057ab9 */ /* 0x000fe20000000800 */
[----:B------:R-:W-:Y:S02]  /*10960*/  IMAD R133, R52, UR6, RZ ;  /* 0x0000000634857c24 */ /* 0x000fe4000f8e02ff */
[----:B------:R-:W-:Y:S01]  /*10970*/  LEA.HI.X.SX32 R51, R51, R0, 0x2, P6 ;  /* 0x0000000033337211 */ /* 0x000fe200030f16ff */
[----:B------:R-:W-:Y:S01]  /*10980*/  ULDC UR6, c[0x0][0x230] ;  /* 0x00008c0000067ab9 */ /* 0x000fe20000000800 */
        /* <DEDUP_REMOVED lines=13> */
[----:B------:R-:W1:Y:S01]  /*10a60*/  S2R R251, SR_TID.X ;  /* 0x0000000000fb7919 */ /* 0x000e620000002100 */
[----:B------:R-:W-:Y:S01]  /*10a70*/  IMAD R57, R57, UR26, RZ ;  /* 0x0000001a39397c24 */ /* 0x000fe2000f8e02ff */
[----:B------:R-:W-:-:S02]  /*10a80*/  ULDC UR26, c[0x0][0x240] ;  /* 0x00009000001a7ab9 */ /* 0x000fc40000000800 */
[----:B------:R-:W-:Y:S02]  /*10a90*/  IMAD R171, R224, UR26, RZ ;  /* 0x0000001ae0ab7c24 */ /* 0x000fe4000f8e02ff */
[----:B------:R-:W-:Y:S01]  /*10aa0*/  IMAD R55, R55, UR25, RZ ;  /* 0x0000001937377c24 */ /* 0x000fe2000f8e02ff */
[----:B------:R-:W-:Y:S02]  /*10ab0*/  ULDC UR25, c[0x0][0x240] ;  /* 0x0000900000197ab9 */ /* 0x000fe40000000800 */
[----:B------:R-:W-:Y:S02]  /*10ac0*/  IMAD R169, R220, UR25, RZ ;  /* 0x00000019dca97c24 */ /* 0x000fe4000f8e02ff */
[----:B------:R-:W-:Y:S01]  /*10ad0*/  IMAD R53, R53, UR24, RZ ;  /* 0x0000001835357c24 */ /* 0x000fe2000f8e02ff */
[----:B------:R-:W-:Y:S01]  /*10ae0*/  ULDC UR24, c[0x0][0x240] ;  /* 0x0000900000187ab9 */ /* 0x000fe20000000800 */
[----:B------:R-:W-:Y:S01]  /*10af0*/  IMAD R6, R47, UR20, RZ ;  /* 0x000000142f067c24 */ /* 0x000fe2000f8e02ff */
[----:B------:R-:W-:Y:S01]  /*10b00*/  ULDC UR20, c[0x0][0x240] ;  /* 0x0000900000147ab9 */ /* 0x000fe20000000800 */
[----:B------:R-:W-:Y:S01]  /*10b10*/  IMAD R47, R48, UR21, RZ ;  /* 0x00000015302f7c24 */ /* 0x000fe2000f8e02ff */
[----:B------:R-:W-:Y:S01]  /*10b20*/  ULDC UR21, c[0x0][0x240] ;  /* 0x0000900000157ab9 */ /* 0x000fe20000000800 */
[----:B------:R-:W-:Y:S01]  /*10b30*/  IMAD R3, R45, UR18, RZ ;  /* 0x000000122d037c24 */ /* 0x000fe2000f8e02ff */
[CC--:B------:R-:W-:Y:S01]  /*10b40*/  LEA R44, P4, R6.reuse, R238.reuse, 0x2 ;  /* 0x000000ee062c7211 */ /* 0x0c0fe200078810ff */
[----:B------:R-:W-:Y:S01]  /*10b50*/  IMAD.MOV.U32 R45, RZ, RZ, R59 ;  /* 0x000000ffff2d7224 */ /* 0x000fe200078e003b */
[-C--:B------:R-:W-:Y:S01]  /*10b60*/  LEA R46, P3, R47, R238.reuse, 0x2 ;  /* 0x000000ee2f2e7211 */ /* 0x080fe200078610ff */
[----:B------:R-:W-:Y:S01]  /*10b70*/  IMAD.MOV.U32 R48, RZ, RZ, R63 ;  /* 0x000000ffff307224 */ /* 0x000fe200078e003f */
[----:B------:R-:W-:Y:S01]  /*10b80*/  LEA R40, P5, R3, R238, 0x2 ;  /* 0x000000ee03287211 */ /* 0x000fe200078a10ff */
[----:B------:R-:W-:Y:S01]  /*10b90*/  IMAD R2, R45, UR60, RZ ;  /* 0x0000003c2d027c24 */ /* 0x000fe2000f8e02ff */
[-C--:B------:R-:W-:Y:S01]  /*10ba0*/  LEA.HI.X.SX32 R45, R6, R0.reuse, 0x2, P4 ;  /* 0x00000000062d7211 */ /* 0x080fe200020f16ff */
[----:B------:R-:W-:Y:S01]  /*10bb0*/  IMAD R59, R168, UR27, RZ ;  /* 0x0000001ba83b7c24 */ /* 0x000fe2000f8e02ff */
[----:B------:R-:W-:Y:S01]  /*10bc0*/  LEA.HI.X.SX32 R41, R3, R0, 0x2, P5 ;  /* 0x0000000003297211 */ /* 0x000fe200028f16ff */
[----:B------:R-:W-:Y:S01]  /*10bd0*/  IMAD R129, R48, UR7, RZ ;  /* 0x0000000730817c24 */ /* 0x000fe2000f8e02ff */
[-C--:B------:R-:W-:Y:S01]  /*10be0*/  LEA R38, P0, R2, R238.reuse, 0x2 ;  /* 0x000000ee02267211 */ /* 0x080fe200078010ff */
[----:B------:R-:W-:Y:S01]  /*10bf0*/  IMAD R63, R170, UR29, RZ ;  /* 0x0000001daa3f7c24 */ /* 0x000fe2000f8e02ff */
[----:B------:R-:W-:Y:S01]  /*10c00*/  LEA R48, P1, R49, R238, 0x2 ;  /* 0x000000ee31307211 */ /* 0x000fe200078210ff */
[----:B------:R-:W-:Y:S01]  /*10c10*/  IMAD R161, R58, UR21, RZ ;  /* 0x000000153aa17c24 */ /* 0x000fe2000f8e02ff */
[----:B------:R-:W-:Y:S01]  /*10c20*/  LEA.HI.X.SX32 R39, R2, R0, 0x2, P0 ;  /* 0x0000000002277211 */ /* 0x000fe200000f16ff */
[----:B------:R-:W-:Y:S01]  /*10c30*/  IMAD R159, R60, UR20, RZ ;  /* 0x000000143c9f7c24 */ /* 0x000fe2000f8e02ff */
[-C--:B------:R-:W-:Y:S01]  /*10c40*/  LEA R42, P0, R5, R238.reuse, 0x2 ;  /* 0x000000ee052a7211 */ /* 0x080fe200078010ff */
[----:B------:R-:W-:Y:S01]  /*10c50*/  ULDC UR18, c[0x0][0x240] ;  /* 0x0000900000127ab9 */ /* 0x000fe20000000800 */
[----:B------:R-:W-:Y:S01]  /*10c60*/  LEA R52, P5, R53, R238, 0x2 ;  /* 0x000000ee35347211 */ /* 0x000fe200078a10ff */
[----:B------:R-:W-:Y:S01]  /*10c70*/  IMAD R155, R167, UR18, RZ ;  /* 0x00000012a79b7c24 */ /* 0x000fe2000f8e02ff */
[----:B------:R-:W-:Y:S01]  /*10c80*/  LEA.HI.X.SX32 R43, R5, R0, 0x2, P0 ;  /* 0x00000000052b7211 */ /* 0x000fe200000f16ff */
[----:B------:R-:W-:Y:S01]  /*10c90*/  IMAD R167, R222, UR24, RZ ;  /* 0x00000018dea77c24 */ /* 0x000fe2000f8e02ff */
[-C--:B------:R-:W-:Y:S01]  /*10ca0*/  LEA R54, P0, R55, R238.reuse, 0x2 ;  /* 0x000000ee37367211 */ /* 0x080fe200078010ff */
[----:B------:R-:W-:Y:S01]  /*10cb0*/  ULDC UR27, c[0x0][0x240] ;  /* 0x00009000001b7ab9 */ /* 0x000fe20000000800 */
[----:B------:R-:W-:Y:S01]  /*10cc0*/  LEA R56, P4, R57, R238, 0x2 ;  /* 0x000000ee39387211 */ /* 0x000fe200078810ff */
[----:B------:R-:W-:Y:S01]  /*10cd0*/  ULDC UR29, c[0x0][0x240] ;  /* 0x00009000001d7ab9 */ /* 0x000fe20000000800 */
[----:B------:R-:W-:Y:S01]  /*10ce0*/  LEA.HI.X.SX32 R47, R47, R0, 0x2, P3 ;  /* 0x000000002f2f7211 */ /* 0x000fe200018f16ff */
[----:B------:R-:W-:Y:S01]  /*10cf0*/  IMAD R173, R218, UR27, RZ ;  /* 0x0000001bdaad7c24 */ /* 0x000fe2000f8e02ff */
[----:B------:R-:W-:Y:S01]  /*10d00*/  LEA R58, P3, R59, R238, 0x2 ;  /* 0x000000ee3b3a7211 */ /* 0x000fe200078610ff */
[----:B------:R-:W-:Y:S01]  /*10d10*/  IMAD R177, R216, UR29, RZ ;  /* 0x0000001dd8b17c24 */ /* 0x000fe2000f8e02ff */
[-C--:B------:R-:W-:Y:S01]  /*10d20*/  LEA.HI.X.SX32 R49, R49, R0.reuse, 0x2, P1 ;  /* 0x0000000031317211 */ /* 0x080fe200008f16ff */
[----:B------:R-:W-:Y:S01]  /*10d30*/  ULDC UR7, c[0x0][0x230] ;  /* 0x00008c0000077ab9 */ /* 0x000fe20000000800 */
[-C--:B------:R-:W-:Y:S01]  /*10d40*/  LEA.HI.X.SX32 R53, R53, R0.reuse, 0x2, P5 ;  /* 0x0000000035357211 */ /* 0x080fe200028f16ff */
[----:B------:R-:W2:Y:S01]  /*10d50*/  S2UR UR60, SR_CgaCtaId ;  /* 0x00000000003c79c3 */ /* 0x000ea20000008800 */
[-C--:B------:R-:W-:Y:S01]  /*10d60*/  LEA.HI.X.SX32 R55, R55, R0.reuse, 0x2, P0 ;  /* 0x0000000037377211 */ /* 0x080fe200000f16ff */
[----:B------:R-:W-:Y:S01]  /*10d70*/  UIADD3 UR7, UR7, 0x3f, URZ ;  /* 0x0000003f07077890 */ /* 0x000fe2000fffe03f */
[----:B------:R-:W-:Y:S01]  /*10d80*/  LEA.HI.X.SX32 R57, R57, R0, 0x2, P4 ;  /* 0x0000000039397211 */ /* 0x000fe200020f16ff */
[----:B-1----:R-:W-:Y:S01]  /*10d90*/  IMAD.SHL.U32 R7, R251, 0x10, RZ ;  /* 0x00000010fb077824 */ /* 0x002fe200078e00ff */
[-C--:B------:R-:W-:Y:S01]  /*10da0*/  LEA R60, P1, R61, R238.reuse, 0x2 ;  /* 0x000000ee3d3c7211 */ /* 0x080fe200078210ff */
[----:B------:R-:W-:Y:S01]  /*10db0*/  UISETP.GT.AND UP0, UPT, UR7, 0x3f, UPT ;  /* 0x0000003f0700788c */ /* 0x000fe2000bf04270 */
[-C--:B------:R-:W-:Y:S01]  /*10dc0*/  LEA R62, P6, R63, R238.reuse, 0x2 ;  /* 0x000000ee3f3e7211 */ /* 0x080fe200078c10ff */
[----:B------:R-:W1:Y:S01]  /*10dd0*/  LDC R5, c[0x0][0x230] ;  /* 0x00008c00ff057b82 */ /* 0x000e620000000800 */
[-C--:B------:R-:W-:Y:S01]  /*10de0*/  LEA R64, P5, R65, R238.reuse, 0x2 ;  /* 0x000000ee41407211 */ /* 0x080fe200078a10ff */
[----:B------:R-:W-:Y:S01]  /*10df0*/  USEL UR4, URZ, 0x4, !UP0 ;  /* 0x000000043f047887 */ /* 0x000fe2000c000000 */
[-C--:B------:R-:W-:Y:S01]  /*10e00*/  LEA R66, P0, R67, R238.reuse, 0x2 ;  /* 0x000000ee43427211 */ /* 0x080fe200078010ff */
[----:B------:R-:W-:Y:S01]  /*10e10*/  STL.64 [R1+0x1e40], R38 ;  /* 0x001e402601007387 */ /* 0x000fe20000100a00 */
[----:B------:R-:W-:Y:S01]  /*10e20*/  LEA R68, P4, R69, R238, 0x2 ;  /* 0x000000ee45447211 */ /* 0x000fe200078810ff */
[----:B------:R-:W-:Y:S01]  /*10e30*/  VIADD R3, R246, 0xfffffffd ;  /* 0xfffffffdf6037836 */ /* 0x000fe20000000000 */
[----:B------:R-:W-:Y:S01]  /*10e40*/  LEA.HI.X.SX32 R59, R59, R0, 0x2, P3 ;  /* 0x000000003b3b7211 */ /* 0x000fe200018f16ff */
[----:B------:R-:W-:Y:S01]  /*10e50*/  IMAD.U32 R2, RZ, RZ, UR4 ;  /* 0x00000004ff027e24 */ /* 0x000fe2000f8e00ff */
[----:B------:R-:W-:Y:S01]  /*10e60*/  LEA R70, P3, R71, R238, 0x2 ;  /* 0x000000ee47467211 */ /* 0x000fe200078610ff */
[----:B------:R-:W-:Y:S01]  /*10e70*/  UMOV UR4, 0x400 ;  /* 0x0000040000047882 */ /* 0x000fe20000000000 */
[-C--:B------:R-:W-:Y:S01]  /*10e80*/  LEA.HI.X.SX32 R61, R61, R0.reuse, 0x2, P1 ;  /* 0x000000003d3d7211 */ /* 0x080fe200008f16ff */
[----:B------:R-:W3:Y:S01]  /*10e90*/  LDC R6, c[0x0][0x230] ;  /* 0x00008c00ff067b82 */ /* 0x000ee20000000800 */
[-C--:B------:R-:W-:Y:S01]  /*10ea0*/  LEA.HI.X.SX32 R63, R63, R0.reuse, 0x2, P6 ;  /* 0x000000003f3f7211 */ /* 0x080fe200030f16ff */
[----:B------:R-:W-:Y:S01]  /*10eb0*/  STL.64 [R1+0x1e48], R40 ;  /* 0x001e482801007387 */ /* 0x000fe20000100a00 */
[-C--:B------:R-:W-:Y:S01]  /*10ec0*/  LEA.HI.X.SX32 R65, R65, R0.reuse, 0x2, P5 ;  /* 0x0000000041417211 */ /* 0x080fe200028f16ff */
[----:B--2---:R-:W-:Y:S01]  /*10ed0*/  ULEA UR60, UR60, UR4, 0x18 ;  /* 0x000000043c3c7291 */ /* 0x004fe2000f8ec03f */
[-C--:B------:R-:W-:Y:S01]  /*10ee0*/  LEA.HI.X.SX32 R67, R67, R0.reuse, 0x2, P0 ;  /* 0x0000000043437211 */ /* 0x080fe200000f16ff */
[----:B------:R-:W-:Y:S01]  /*10ef0*/  STL.64 [R1+0x1e50], R44 ;  /* 0x001e502c01007387 */ /* 0x000fe20000100a00 */
[----:B------:R-:W-:Y:S01]  /*10f00*/  LEA.HI.X.SX32 R69, R69, R0, 0x2, P4 ;  /* 0x0000000045457211 */ /* 0x000fe200020f16ff */
[----:B------:R-:W2:Y:S01]  /*10f10*/  LDC R246, c[0x0][0x230] ;  /* 0x00008c00fff67b82 */ /* 0x000ea20000000800 */
[-C--:B------:R-:W-:Y:S01]  /*10f20*/  LEA R72, P1, R73, R238.reuse, 0x2 ;  /* 0x000000ee49487211 */ /* 0x080fe200078210ff */
[----:B------:R-:W-:Y:S01]  /*10f30*/  STL.64 [R1+0x1e58], R46 ;  /* 0x001e582e01007387 */ /* 0x000fe20000100a00 */
[-C--:B------:R-:W-:Y:S01]  /*10f40*/  LEA R74, P6, R75, R238.reuse, 0x2 ;  /* 0x000000ee4b4a7211 */ /* 0x080fe200078c10ff */
[----:B------:R-:W-:Y:S01]  /*10f50*/  UISETP.GT.AND UP0, UPT, UR7, 0x7f, UPT ;  /* 0x0000007f0700788c */ /* 0x000fe2000bf04270 */
[-C--:B------:R-:W-:Y:S01]  /*10f60*/  LEA R76, P5, R77, R238.reuse, 0x2 ;  /* 0x000000ee4d4c7211 */ /* 0x080fe200078a10ff */
[----:B------:R-:W-:Y:S01]  /*10f70*/  STL.64 [R1+0x1e60], R48 ;  /* 0x001e603001007387 */ /* 0x000fe20000100a00 */
[----:B------:R-:W-:-:S02]  /*10f80*/  LEA R78, P0, R79, R238, 0x2 ;  /* 0x000000ee4f4e7211 */ /* 0x000fc400078010ff */
[----:B------:R-:W-:Y:S01]  /*10f90*/  LEA R80, P4, R81, R238, 0x2 ;  /* 0x000000ee51507211 */ /* 0x000fe200078810ff */
[----:B------:R-:W-:Y:S01]  /*10fa0*/  STL.64 [R1+0x1e68], R52 ;  /* 0x001e683401007387 */ /* 0x000fe20000100a00 */
[----:B------:R-:W-:Y:S02]  /*10fb0*/  LEA.HI.X.SX32 R71, R71, R0, 0x2, P3 ;  /* 0x0000000047477211 */ /* 0x000fe400018f16ff */
[----:B------:R-:W-:Y:S01]  /*10fc0*/  LEA R82, P3, R83, R238, 0x2 ;  /* 0x000000ee53527211 */ /* 0x000fe200078610ff */
[----:B------:R-:W-:Y:S01]  /*10fd0*/  STL.64 [R1+0x1e70], R54 ;  /* 0x001e703601007387 */ /* 0x000fe20000100a00 */
[-C--:B------:R-:W-:Y:S01]  /*10fe0*/  LEA.HI.X.SX32 R73, R73, R0.reuse, 0x2, P1 ;  /* 0x0000000049497211 */ /* 0x080fe200008f16ff */
[----:B---3--:R-:W-:Y:S01]  /*10ff0*/  VIADD R6, R6, 0xfffffffb ;  /* 0xfffffffb06067836 */ /* 0x008fe20000000000 */
[-C--:B------:R-:W-:Y:S01]  /*11000*/  LEA.HI.X.SX32 R75, R75, R0.reuse, 0x2, P6 ;  /* 0x000000004b4b7211 */ /* 0x080fe200030f16ff */
[----:B------:R-:W-:Y:S01]  /*11010*/  STL.64 [R1+0x1e78], R56 ;  /* 0x001e783801007387 */ /* 0x000fe20000100a00 */
[----:B------:R-:W-:-:S02]  /*11020*/  LEA.HI.X.SX32 R77, R77, R0, 0x2, P5 ;  /* 0x000000004d4d7211 */ /* 0x000fc400028f16ff */
[-C--:B------:R-:W-:Y:S01]  /*11030*/  LEA.HI.X.SX32 R79, R79, R0.reuse, 0x2, P0 ;  /* 0x000000004f4f7211 */ /* 0x080fe200000f16ff */
[----:B------:R-:W-:Y:S01]  /*11040*/  STL.64 [R1+0x1e80], R60 ;  /* 0x001e803c01007387 */ /* 0x000fe20000100a00 */
[----:B------:R-:W-:Y:S02]  /*11050*/  LEA.HI.X.SX32 R81, R81, R0, 0x2, P4 ;  /* 0x0000000051517211 */ /* 0x000fe400020f16ff */
[-C--:B------:R-:W-:Y:S01]  /*11060*/  LEA R84, P1, R85, R238.reuse, 0x2 ;  /* 0x000000ee55547211 */ /* 0x080fe200078210ff */
[----:B------:R-:W-:Y:S01]  /*11070*/  STL.64 [R1+0x1e88], R62 ;  /* 0x001e883e01007387 */ /* 0x000fe20000100a00 */
[-C--:B------:R-:W-:Y:S02]  /*11080*/  LEA R86, P6, R87, R238.reuse, 0x2 ;  /* 0x000000ee57567211 */ /* 0x080fe400078c10ff */
        /* <DEDUP_REMOVED lines=8> */
[-C--:B------:R-:W-:Y:S02]  /*11110*/  LEA.HI.X.SX32 R85, R85, R0.reuse, 0x2, P1 ;  /* 0x0000000055557211 */ /* 0x080fe400008f16ff */
        /* <DEDUP_REMOVED lines=22> */
[----:B------:R3:W-:Y:S01]  /*11280*/  STL.64 [R1+0x808], R12 ;  /* 0x0008080c01007387 */ /* 0x0007e20000100a00 */
[----:B------:R-:W-:Y:S02]  /*11290*/  LEA.HI.X.SX32 R105, R105, R0, 0x2, P4 ;  /* 0x0000000069697211 */ /* 0x000fe400020f16ff */
[-C--:B------:R-:W-:Y:S01]  /*112a0*/  LEA R108, P1, R109, R238.reuse, 0x2 ;  /* 0x000000ee6d6c7211 */ /* 0x080fe200078210ff */
[----:B------:R4:W-:Y:S01]  /*112b0*/  STL.64 [R1+0x800], R8 ;  /* 0x0008000801007387 */ /* 0x0009e20000100a00 */
[-C--:B------:R-:W-:Y:S02]  /*112c0*/  LEA R110, P6, R111, R238.reuse, 0x2 ;  /* 0x000000ee6f6e7211 */ /* 0x080fe400078c10ff */
[-C--:B------:R-:W-:Y:S02]  /*112d0*/  LEA R112, P5, R113, R238.reuse, 0x2 ;  /* 0x000000ee71707211 */ /* 0x080fe400078a10ff */
[----:B------:R-:W-:-:S02]  /*112e0*/  LEA R114, P0, R115, R238, 0x2 ;  /* 0x000000ee73727211 */ /* 0x000fc400078010ff */
[----:B------:R-:W-:Y:S02]  /*112f0*/  LEA R116, P4, R117, R238, 0x2 ;  /* 0x000000ee75747211 */ /* 0x000fe400078810ff */
[----:B------:R-:W-:Y:S02]  /*11300*/  LEA.HI.X.SX32 R107, R107, R0, 0x2, P3 ;  /* 0x000000006b6b7211 */ /* 0x000fe400018f16ff */
[----:B------:R-:W-:Y:S02]  /*11310*/  LEA R118, P3, R119, R238, 0x2 ;  /* 0x000000ee77767211 */ /* 0x000fe400078610ff */
[-C--:B------:R-:W-:Y:S02]  /*11320*/  LEA.HI.X.SX32 R109, R109, R0.reuse, 0x2, P1 ;  /* 0x000000006d6d7211 */ /* 0x080fe400008f16ff */
[-C--:B------:R-:W-:Y:S02]  /*11330*/  LEA.HI.X.SX32 R111, R111, R0.reuse, 0x2, P6 ;  /* 0x000000006f6f7211 */ /* 0x080fe400030f16ff */
[----:B------:R-:W-:-:S02]  /*11340*/  LEA.HI.X.SX32 R113, R113, R0, 0x2, P5 ;  /* 0x0000000071717211 */ /* 0x000fc400028f16ff */
[-C--:B------:R-:W-:Y:S02]  /*11350*/  LEA.HI.X.SX32 R115, R115, R0.reuse, 0x2, P0 ;  /* 0x0000000073737211 */ /* 0x080fe400000f16ff */
[----:B------:R-:W-:Y:S02]  /*11360*/  LEA.HI.X.SX32 R117, R117, R0, 0x2, P4 ;  /* 0x0000000075757211 */ /* 0x000fe400020f16ff */
[-C--:B------:R-:W-:Y:S02]  /*11370*/  LEA R120, P1, R121, R238.reuse, 0x2 ;  /* 0x000000ee79787211 */ /* 0x080fe400078210ff */
        /* <DEDUP_REMOVED lines=102> */
[----:B------:R-:W-:Y:S02]  /*119e0*/  LOP3.LUT R11, R251, 0x3f, RZ, 0xc0, !PT ;  /* 0x0000003ffb0b7812 */ /* 0x000fe400078ec0ff */
[-C--:B------:R-:W-:Y:S02]  /*119f0*/  LEA.HI.X.SX32 R217, R217, R0.reuse, 0x2, P1 ;  /* 0x00000000d9d97211 */ /* 0x080fe400008f16ff */
[----:B------:R-:W-:-:S02]  /*11a00*/  LEA.HI.X.SX32 R219, R219, R0, 0x2, P6 ;  /* 0x00000000dbdb7211 */ /* 0x000fc400030f16ff */
[-C--:B------:R-:W-:Y:S02]  /*11a10*/  LEA.HI.X.SX32 R221, R221, R0.reuse, 0x2, P5 ;  /* 0x00000000dddd7211 */ /* 0x080fe400028f16ff */
[-C--:B------:R-:W-:Y:S02]  /*11a20*/  LEA.HI.X.SX32 R223, R223, R0.reuse, 0x2, P0 ;  /* 0x00000000dfdf7211 */ /* 0x080fe400000f16ff */
[----:B------:R-:W-:Y:S02]  /*11a30*/  LEA.HI.X.SX32 R225, R225, R0, 0x2, P4 ;  /* 0x00000000e1e17211 */ /* 0x000fe400020f16ff */
[-C--:B------:R-:W-:Y:S02]  /*11a40*/  LEA R228, P1, R229, R238.reuse, 0x2 ;  /* 0x000000eee5e47211 */ /* 0x080fe400078210ff */
[-C--:B------:R-:W-:Y:S02]  /*11a50*/  LEA R230, P6, R231, R238.reuse, 0x2 ;  /* 0x000000eee7e67211 */ /* 0x080fe400078c10ff */
[----:B------:R-:W-:-:S02]  /*11a60*/  LEA R232, P5, R233, R238, 0x2 ;  /* 0x000000eee9e87211 */ /* 0x000fc400078a10ff */
[-C--:B------:R-:W-:Y:S02]  /*11a70*/  LEA R234, P0, R235, R238.reuse, 0x2 ;  /* 0x000000eeebea7211 */ /* 0x080fe400078010ff */
[----:B------:R-:W-:Y:S02]  /*11a80*/  LEA R236, P4, R237, R238, 0x2 ;  /* 0x000000eeedec7211 */ /* 0x000fe400078810ff */
[----:B------:R-:W-:Y:S02]  /*11a90*/  LEA.HI.X.SX32 R227, R227, R0, 0x2, P3 ;  /* 0x00000000e3e37211 */ /* 0x000fe400018f16ff */
[----:B------:R-:W-:Y:S01]  /*11aa0*/  ISETP.GE.AND P2, PT, R11, UR5, PT ;  /* 0x000000050b007c0c */ /* 0x000fe2000bf46270 */
[----:B------:R-:W-:Y:S01]  /*11ab0*/  ULDC.64 UR4, c[0x0][0x208] ;  /* 0x0000820000047ab9 */ /* 0x000fe20000000a00 */
[----:B------:R-:W-:Y:S02]  /*11ac0*/  LEA R238, P3, R239, R238, 0x2 ;  /* 0x000000eeefee7211 */ /* 0x000fe400078610ff */
[----:B------:R-:W-:-:S02]  /*11ad0*/  LEA.HI.X.SX32 R229, R229, R0, 0x2, P1 ;  /* 0x00000000e5e57211 */ /* 0x000fc400008f16ff */
[-C--:B------:R-:W-:Y:S02]  /*11ae0*/  LEA.HI.X.SX32 R231, R231, R0.reuse, 0x2, P6 ;  /* 0x00000000e7e77211 */ /* 0x080fe400030f16ff */
[-C--:B------:R-:W-:Y:S02]  /*11af0*/  LEA.HI.X.SX32 R233, R233, R0.reuse, 0x2, P5 ;  /* 0x00000000e9e97211 */ /* 0x080fe400028f16ff */
[----:B------:R-:W-:Y:S02]  /*11b00*/  SEL R2, R2, RZ, !P2 ;  /* 0x000000ff02027207 */ /* 0x000fe40005000000 */
[-C--:B------:R-:W-:Y:S02]  /*11b10*/  LEA.HI.X.SX32 R235, R235, R0.reuse, 0x2, P0 ;  /* 0x00000000ebeb7211 */ /* 0x080fe400000f16ff */
[-C--:B------:R-:W-:Y:S02]  /*11b20*/  LEA.HI.X.SX32 R237, R237, R0.reuse, 0x2, P4 ;  /* 0x00000000eded7211 */ /* 0x080fe400020f16ff */
[----:B------:R-:W-:Y:S01]  /*11b30*/  LEA.HI.X.SX32 R239, R239, R0, 0x2, P3 ;  /* 0x00000000efef7211 */ /* 0x000fe200018f16ff */
[----:B------:R-:W-:Y:S01]  /*11b40*/  VIADD R0, R248, 0xffffffdf ;  /* 0xffffffdff8007836 */ /* 0x000fe20000000000 */
[----:B------:R-:W-:Y:S01]  /*11b50*/  LOP3.LUT R252, R7, 0x70, RZ, 0xc0, !PT ;  /* 0x0000007007fc7812 */ /* 0x000fe200078ec0ff */
[----:B------:R-:W2:Y:S01]  /*11b60*/  LDC R248, c[0x0][0x230] ;  /* 0x00008c00fff87b82 */ /* 0x000ea20000000800 */
[----:B------:R-:W-:-:S02]  /*11b70*/  LOP3.LUT R251, R251, 0x7f, RZ, 0xc0, !PT ;  /* 0x0000007ffbfb7812 */ /* 0x000fc400078ec0ff */
[----:B------:R-:W-:Y:S02]  /*11b80*/  ISETP.GE.U32.AND P4, PT, R245, 0x7fffffc0, PT ;  /* 0x7fffffc0f500780c */ /* 0x000fe40003f86070 */
[----:B------:R-:W-:Y:S01]  /*11b90*/  ISETP.NE.U32.AND P0, PT, R2, RZ, PT ;  /* 0x000000ff0200720c */ /* 0x000fe20003f05070 */
[----:B------:R-:W-:Y:S01]  /*11ba0*/  VIADD R2, R247, 0xfffffffc ;  /* 0xfffffffcf7027836 */ /* 0x000fe20000000000 */
[----:B------:R-:W-:Y:S01]  /*11bb0*/  ISETP.GE.U32.AND P2, PT, R0, 0x7fffffa0, PT ;  /* 0x7fffffa00000780c */ /* 0x000fe20003f46070 */
[----:B------:R-:W-:Y:S01]  /*11bc0*/  VIADD R0, R249, 0xffffffde ;  /* 0xffffffdef9007836 */ /* 0x000fe20000000000 */
[----:B------:R-:W-:Y:S01]  /*11bd0*/  ISETP.GE.U32.AND P5, PT, R244, 0x7fffffbf, PT ;  /* 0x7fffffbff400780c */ /* 0x000fe20003fa6070 */
[----:B------:R-:W-:Y:S01]  /*11be0*/  IMAD R252, R251, 0x80, R252 ;  /* 0x00000080fbfc7824 */ /* 0x000fe200078e02fc */
[----:B------:R-:W-:Y:S01]  /*11bf0*/  ISETP.GE.U32.AND P1, PT, R2, 0x7fffffbd, PT ;  /* 0x7fffffbd0200780c */ /* 0x000fe20003f26070 */
[----:B------:R-:W2:Y:S01]  /*11c00*/  LDC R244, c[0x0][0x230] ;  /* 0x00008c00fff47b82 */ /* 0x000ea20000000800 */
[----:B------:R-:W-:Y:S01]  /*11c10*/  ISETP.GE.U32.AND P3, PT, R0, 0x7fffff9f, PT ;  /* 0x7fffff9f0000780c */ /* 0x000fe20003f66070 */
[----:B------:R-:W-:Y:S01]  /*11c20*/  VIADD R2, R252, UR60 ;  /* 0x0000003cfc027c36 */ /* 0x000fe20008000000 */
[----:B------:R-:W-:Y:S01]  /*11c30*/  ISETP.GE.U32.AND P6, PT, R3, 0x7fffffbe, PT ;  /* 0x7fffffbe0300780c */ /* 0x000fe20003fc6070 */
[----:B------:R-:W-:-:S02]  /*11c40*/  VIADD R0, R250, 0xffffffdd ;  /* 0xffffffddfa007836 */ /* 0x000fc40000000000 */
[----:B------:R-:W-:Y:S01]  /*11c50*/  IMAD R3, R4, 0x3, RZ ;  /* 0x0000000304037824 */ /* 0x000fe200078e02ff */
[----:B------:R-:W-:Y:S01]  /*11c60*/  @!PT LDS RZ, [RZ] ;  /* 0x00000000fffff984 */ /* 0x000fe20000000800 */
[----:B------:R-:W-:Y:S01]  /*11c70*/  @!PT LDS RZ, [RZ] ;  /* 0x00000000fffff984 */ /* 0x000fe20000000800 */
[----:B------:R-:W-:Y:S01]  /*11c80*/  @!PT LDS RZ, [RZ] ;  /* 0x00000000fffff984 */ /* 0x000fe20000000800 */
[----:B------:R-:W-:Y:S01]  /*11c90*/  LDGSTS.E [R2+0x60000], desc[UR4][R242.64], !P4 ;  /* 0x60000000f2027fae */ /* 0x000fe2000e121844 */
[----:B------:R-:W2:Y:S03]  /*11ca0*/  LDC R245, c[0x0][0x230] ;  /* 0x00008c00fff57b82 */ /* 0x000ea60000000800 */
[----:B------:R-:W-:Y:S01]  /*11cb0*/  LDGSTS.E [R2+0x64000], desc[UR4][R240.64], !P4 ;  /* 0x64000000f0027fae */ /* 0x000fe2000e121844 */
[----:B------:R-:W-:Y:S01]  /*11cc0*/  ISETP.GE.U32.AND P4, PT, R0, 0x7fffff9e, PT ;  /* 0x7fffff9e0000780c */ /* 0x000fe20003f86070 */
[----:B-1----:R-:W-:Y:S02]  /*11cd0*/  VIADD R0, R5, 0xffffffdc ;  /* 0xffffffdc05007836 */ /* 0x002fe40000000000 */
[----:B------:R3:W-:Y:S01]  /*11ce0*/  LDGSTS.E [R2+0x60004], desc[UR4][R12.64], !P5 ;  /* 0x600040000c027fae */ /* 0x0007e2000e921844 */
[----:B------:R-:W1:Y:S01]  /*11cf0*/  LDC R247, c[0x0][0x230] ;  /* 0x00008c00fff77b82 */ /* 0x000e620000000800 */
[----:B------:R-:W-:-:S02]  /*11d00*/  IMAD.SHL.U32 R5, R4, 0x20, RZ ;  /* 0x0000002004057824 */ /* 0x000fc400078e00ff */
[----:B------:R4:W-:Y:S01]  /*11d10*/  LDGSTS.E [R2+0x64004], desc[UR4][R8.64], !P5 ;  /* 0x6400400008027fae */ /* 0x0009e2000e921844 */
[----:B------:R-:W-:Y:S01]  /*11d20*/  ISETP.GE.U32.AND P5, PT, R0, 0x7fffff9d, PT ;  /* 0x7fffff9d0000780c */ /* 0x000fe20003fa6070 */
[----:B------:R-:W-:-:S03]  /*11d30*/  IMAD.SHL.U32 R0, R4, 0x2, RZ ;  /* 0x0000000204007824 */ /* 0x000fc600078e00ff */
[----:B------:R-:W1:Y:S01]  /*11d40*/  LDC R249, c[0x0][0x230] ;  /* 0x00008c00fff97b82 */ /* 0x000e620000000800 */
[----:B------:R-:W-:-:S04]  /*11d50*/  IMAD.WIDE R18, R0, 0x4, R242 ;  /* 0x0000000400127825 */ /* 0x000fc800078e02f2 */
[----:B------:R-:W-:Y:S01]  /*11d60*/  IMAD.WIDE R14, R0, 0x4, R240 ;  /* 0x00000004000e7825 */ /* 0x000fe200078e02f0 */
[----:B------:R-:W-:Y:S02]  /*11d70*/  STL.64 [R1+0x7f8], R18 ;  /* 0x0007f81201007387 */ /* 0x000fe40000100a00 */
[----:B------:R-:W1:Y:S01]  /*11d80*/  LDC R250, c[0x0][0x230] ;  /* 0x00008c00fffa7b82 */ /* 0x000e620000000800 */
[C---:B---3--:R-:W-:Y:S01]  /*11d90*/  IMAD.WIDE R12, R3.reuse, 0x4, R242 ;  /* 0x00000004030c7825 */ /* 0x048fe200078e02f2 */
[----:B------:R-:W-:Y:S03]  /*11da0*/  LDGSTS.E [R2+0x60008], desc[UR4][R18.64], !P6 ;  /* 0x6000800012027fae */ /* 0x000fe6000f121844 */
[--C-:B----4-:R-:W-:Y:S01]  /*11db0*/  IMAD.WIDE R8, R3, 0x4, R240.reuse ;  /* 0x0000000403087825 */ /* 0x110fe200078e02f0 */
[----:B------:R-:W-:Y:S02]  /*11dc0*/  STL.64 [R1+0x7f0], R14 ;  /* 0x0007f00e01007387 */ /* 0x000fe40000100a00 */
[----:B------:R-:W3:Y:S01]  /*11dd0*/  LDC R251, c[0x0][0x230] ;  /* 0x00008c00fffb7b82 */ /* 0x000ee20000000800 */
[----:B--2---:R-:W-:Y:S01]  /*11de0*/  VIADD R0, R244, 0xfffffffa ;  /* 0xfffffffaf4007836 */ /* 0x004fe20000000000 */
[----:B------:R-:W-:Y:S01]  /*11df0*/  LDGSTS.E [R2+0x64008], desc[UR4][R14.64], !P6 ;  /* 0x640080000e027fae */ /* 0x000fe2000f121844 */
[----:B------:R-:W-:Y:S01]  /*11e00*/  ISETP.GE.U32.AND P6, PT, R6, 0x7fffffbc, PT ;  /* 0x7fffffbc0600780c */ /* 0x000fe20003fc6070 */
[----:B------:R-:W-:-:S02]  /*11e10*/  IMAD.WIDE R6, R5, 0x4, R240 ;  /* 0x0000000405067825 */ /* 0x000fc400078e02f0 */
[----:B------:R2:W-:Y:S02]  /*11e20*/  STL.64 [R1+0x7e8], R12 ;  /* 0x0007e80c01007387 */ /* 0x0005e40000100a00 */
[----:B------:R-:W-:Y:S01]  /*11e30*/  VIADD R3, R245, 0xfffffff9 ;  /* 0xfffffff9f5037836 */ /* 0x000fe20000000000 */
[----:B------:R-:W4:Y:S01]  /*11e40*/  LDC R244, c[0x0][0x230] ;  /* 0x00008c00fff47b82 */ /* 0x000f220000000800 */
[----:B------:R2:W-:Y:S04]  /*11e50*/  LDGSTS.E [R2+0x6000c], desc[UR4][R12.64], !P1 ;  /* 0x6000c0000c027fae */ /* 0x0005e8000c921844 */
[----:B------:R1:W-:Y:S04]  /*11e60*/  STL.64 [R1+0x7e0], R8 ;  /* 0x0007e00801007387 */ /* 0x0003e80000100a00 */
[----:B------:R1:W-:Y:S01]  /*11e70*/  LDGSTS.E [R2+0x6400c], desc[UR4][R8.64], !P1 ;  /* 0x6400c00008027fae */ /* 0x0003e2000c921844 */
[----:B------:R-:W-:Y:S01]  /*11e80*/  ISETP.GE.U32.AND P1, PT, R0, 0x7fffffbb, PT ;  /* 0x7fffffbb0000780c */ /* 0x000fe20003f26070 */
[----:B------:R-:W-:-:S04]  /*11e90*/  IMAD R0, R4, 0x21, RZ ;  /* 0x0000002104007824 */ /* 0x000fc800078e02ff */
[----:B--2---:R-:W-:-:S04]  /*11ea0*/  IMAD.WIDE R12, R0, 0x4, R242 ;  /* 0x00000004000c7825 */ /* 0x004fc800078e02f2 */
[----:B-1----:R-:W-:Y:S02]  /*11eb0*/  IMAD.WIDE R8, R5, 0x4, R242 ;  /* 0x0000000405087825 */ /* 0x002fe400078e02f2 */
[----:B------:R-:W1:Y:S03]  /*11ec0*/  LDC R5, c[0x0][0x230] ;  /* 0x00008c00ff057b82 */ /* 0x000e660000000800 */
[----:B------:R2:W-:Y:S04]  /*11ed0*/  STL.64 [R1+0x648], R8 ;  /* 0x0006480801007387 */ /* 0x0005e80000100a00 */
[----:B------:R2:W-:Y:S04]  /*11ee0*/  LDGSTS.E [R2+0x68000], desc[UR4][R8.64], !P2 ;  /* 0x6800000008027fae */ /* 0x0005e8000d121844 */
[----:B------:R3:W-:Y:S04]  /*11ef0*/  STL.64 [R1+0x640], R6 ;  /* 0x0006400601007387 */ /* 0x0007e80000100a00 */
[----:B------:R3:W-:Y:S01]  /*11f00*/  LDGSTS.E [R2+0x6c000], desc[UR4][R6.64], !P2 ;  /* 0x6c00000006027fae */ /* 0x0007e2000d121844 */
[----:B------:R-:W-:Y:S01]  /*11f10*/  ISETP.GE.U32.AND P2, PT, R3, 0x7fffffba, PT ;  /* 0x7fffffba0300780c */ /* 0x000fe20003f46070 */
[----:B------:R-:W-:-:S02]  /*11f20*/  VIADD R3, R246, 0xfffffff8 ;  /* 0xfffffff8f6037836 */ /* 0x000fc40000000000 */
[----:B--2---:R-:W-:Y:S01]  /*11f30*/  IMAD.WIDE R8, R0, 0x4, R240 ;  /* 0x0000000400087825 */ /* 0x004fe200078e02f0 */
[----:B------:R2:W-:Y:S01]  /*11f40*/  STL.64 [R1+0x638], R12 ;  /* 0x0006380c01007387 */ /* 0x0005e20000100a00 */
[----:B------:R-:W4:Y:S02]  /*11f50*/  LDC R246, c[0x0][0x230] ;  /* 0x00008c00fff67b82 */ /* 0x000f240000000800 */
[----:B------:R-:W-:Y:S01]  /*11f60*/  IMAD R0, R4, 0x22, RZ ;  /* 0x0000002204007824 */ /* 0x000fe200078e02ff */
[----:B------:R2:W-:Y:S01]  /*11f70*/  LDGSTS.E [R2+0x68004], desc[UR4][R12.64], !P3 ;  /* 0x680040000c027fae */ /* 0x0005e2000d921844 */
[----:B---3--:R-:W-:-:S03]  /*11f80*/  LOP3.LUT R7, R252, 0x10, RZ, 0x3c, !PT ;  /* 0x00000010fc077812 */ /* 0x008fc600078e3cff */
[----:B------:R3:W-:Y:S01]  /*11f90*/  STL.64 [R1+0x630], R8 ;  /* 0x0006300801007387 */ /* 0x0007e20000100a00 */
[----:B------:R-:W4:Y:S03]  /*11fa0*/  LDC R6, c[0x0][0x230] ;  /* 0x00008c00ff067b82 */ /* 0x000f260000000800 */
[----:B------:R3:W-:Y:S01]  /*11fb0*/  LDGSTS.E [R2+0x6c004], desc[UR4][R8.64], !P3 ;  /* 0x6c00400008027fae */ /* 0x0007e2000d921844 */
[----:B------:R-:W-:Y:S01]  /*11fc0*/  ISETP.GE.U32.AND P3, PT, R3, 0x7fffffb9, PT ;  /* 0x7fffffb90300780c */ /* 0x000fe20003f66070 */
[----:B------:R-:W-:Y:S02]  /*11fd0*/  VIADD R3, R247, 0xffffffdb ;  /* 0xffffffdbf7037836 */ /* 0x000fe40000000000 */
[----:B--2---:R-:W-:Y:S01]  /*11fe0*/  IMAD.WIDE R12, R0, 0x4, R242 ;  /* 0x00000004000c7825 */ /* 0x004fe200078e02f2 */
[----:B------:R-:W2:Y:S03]  /*11ff0*/  LDC R247, c[0x0][0x230] ;  /* 0x00008c00fff77b82 */ /* 0x000ea60000000800 */
[----:B------:R-:W-:Y:S01]  /*12000*/  VIADD R245, R7, UR60 ;  /* 0x0000003c07f57c36 */ /* 0x000fe20008000000 */
[----:B------:R1:W-:Y:S01]  /*12010*/  LDGSTS.E [R2+0x68008], desc[UR4][R12.64], !P4 ;  /* 0x680080000c027fae */ /* 0x0003e2000e121844 */
[----:B------:R-:W-:Y:S01]  /*12020*/  LOP3.LUT R7, R252, 0x20, RZ, 0x3c, !PT ;  /* 0x00000020fc077812 */ /* 0x000fe200078e3cff */
[----:B---3--:R-:W-:-:S02]  /*12030*/  IMAD.WIDE R8, R0, 0x4, R240 ;  /* 0x0000000400087825 */ /* 0x008fc400078e02f0 */
[----:B------:R3:W-:Y:S02]  /*12040*/  STL.64 [R1+0x628], R12 ;  /* 0x0006280c01007387 */ /* 0x0007e40000100a00 */
[----:B------:R-:W-:Y:S02]  /*12050*/  IMAD R0, R4, 0x23, RZ ;  /* 0x0000002304007824 */ /* 0x000fe400078e02ff */
[----:B------:R3:W-:Y:S01]  /*12060*/  LDGSTS.E [R2+0x6c008], desc[UR4][R8.64], !P4 ;  /* 0x6c00800008027fae */ /* 0x0007e2000e121844 */
[----:B------:R-:W-:Y:S01]  /*12070*/  ISETP.GE.U32.AND P4, PT, R3, 0x7fffff9c, PT ;  /* 0x7fffff9c0300780c */ /* 0x000fe20003f86070 */
[----:B-1----:R-:W-:Y:S02]  /*12080*/  VIADD R3, R5, 0xffffffda ;  /* 0xffffffda05037836 */ /* 0x002fe40000000000 */
[----:B------:R1:W-:Y:S01]  /*12090*/  STL.64 [R1+0x620], R8 ;  /* 0x0006200801007387 */ /* 0x0003e20000100a00 */
[----:B------:R-:W2:Y:S01]  /*120a0*/  LDC R5, c[0x0][0x230] ;  /* 0x00008c00ff057b82 */ /* 0x000ea20000000800 */
[----:B---3--:R-:W-:-:S05]  /*120b0*/  IMAD.WIDE R12, R0, 0x4, R242 ;  /* 0x00000004000c7825 */ /* 0x008fca00078e02f2 */
[----:B------:R3:W-:Y:S01]  /*120c0*/  STL.64 [R1+0x618], R12 ;  /* 0x0006180c01007387 */ /* 0x0007e20000100a00 */
[----:B-1----:R-:W-:-:S03]  /*120d0*/  IMAD.WIDE R8, R0, 0x4, R240 ;  /* 0x0000000400087825 */ /* 0x002fc600078e02f0 */
[----:B------:R3:W-:Y:S01]  /*120e0*/  LDGSTS.E [R2+0x6800c], desc[UR4][R12.64], !P5 ;  /* 0x6800c0000c027fae */ /* 0x0007e2000e921844 */
[----:B------:R-:W-:-:S03]  /*120f0*/  IMAD.SHL.U32 R0, R4, 0x4, RZ ;  /* 0x0000000404007824 */ /* 0x000fc600078e00ff */
[----:B------:R1:W-:Y:S04]  /*12100*/  STL.64 [R1+0x610], R8 ;  /* 0x0006100801007387 */ /* 0x0003e80000100a00 */
[----:B------:R1:W-:Y:S01]  /*12110*/  LDGSTS.E [R2+0x6c00c], desc[UR4][R8.64], !P5 ;  /* 0x6c00c00008027fae */ /* 0x0003e2000e921844 */
[----:B------:R-:W-:Y:S01]  /*12120*/  ISETP.GE.U32.AND P5, PT, R3, 0x7fffff9b, PT ;  /* 0x7fffff9b0300780c */ /* 0x000fe20003fa6070 */
[----:B----4-:R-:W-:Y:S02]  /*12130*/  VIADD R3, R6, 0xffffffd9 ;  /* 0xffffffd906037836 */ /* 0x010fe40000000000 */
[C---:B---3--:R-:W-:Y:S01]  /*12140*/  IMAD.WIDE R12, R0.reuse, 0x4, R242 ;  /* 0x00000004000c7825 */ /* 0x048fe200078e02f2 */
[----:B------:R-:W3:Y:S04]  /*12150*/  LDC R6, c[0x0][0x230] ;  /* 0x00008c00ff067b82 */ /* 0x000ee80000000800 */
[----:B------:R4:W-:Y:S01]  /*12160*/  STL.64 [R1+0x7d8], R12 ;  /* 0x0007d80c01007387 */ /* 0x0009e20000100a00 */
[----:B-1----:R-:W-:-:S03]  /*12170*/  IMAD.WIDE R8, R0, 0x4, R240 ;  /* 0x0000000400087825 */ /* 0x002fc600078e02f0 */
[----:B------:R4:W-:Y:S01]  /*12180*/  LDGSTS.E [R245+0x60000], desc[UR4][R12.64], !P6 ;  /* 0x600000000cf57fae */ /* 0x0009e2000f121844 */
[----:B------:R-:W-:-:S03]  /*12190*/  IMAD R0, R4, 0x5, RZ ;  /* 0x0000000504007824 */ /* 0x000fc600078e02ff */
[----:B------:R1:W-:Y:S04]  /*121a0*/  STL.64 [R1+0x7d0], R8 ;  /* 0x0007d00801007387 */ /* 0x0003e80000100a00 */
[----:B------:R1:W-:Y:S01]  /*121b0*/  LDGSTS.E [R245+0x64000], desc[UR4][R8.64], !P6 ;  /* 0x6400000008f57fae */ /* 0x0003e2000f121844 */
[----:B------:R-:W-:Y:S01]  /*121c0*/  ISETP.GE.U32.AND P6, PT, R3, 0x7fffff9a, PT ;  /* 0x7fffff9a0300780c */ /* 0x000fe20003fc6070 */
[----:B------:R-:W-:Y:S02]  /*121d0*/  VIADD R3, R244, 0xffffffd8 ;  /* 0xffffffd8f4037836 */ /* 0x000fe40000000000 */
[C---:B----4-:R-:W-:Y:S01]  /*121e0*/  IMAD.WIDE R12, R0.reuse, 0x4, R242 ;  /* 0x00000004000c7825 */ /* 0x050fe200078e02f2 */
[----:B------:R-:W4:Y:S04]  /*121f0*/  LDC R244, c[0x0][0x230] ;  /* 0x00008c00fff47b82 */ /* 0x000f280000000800 */
        /* <DEDUP_REMOVED lines=8> */
[C---:B--2---:R-:W-:Y:S01]  /*12280*/  IMAD.WIDE R12, R0.reuse, 0x4, R242 ;  /* 0x00000004000c7825 */ /* 0x044fe200078e02f2 */
[----:B------:R-:W2:Y:S04]  /*12290*/  LDC R246, c[0x0][0x230] ;  /* 0x00008c00fff67b82 */ /* 0x000ea80000000800 */
[----:B------:R3:W-:Y:S01]  /*122a0*/  LDGSTS.E [R245+0x60008], desc[UR4][R12.64], !P2 ;  /* 0x600080000cf57fae */ /* 0x0007e2000d121844 */
[----:B-1----:R-:W-:-:S03]  /*122b0*/  IMAD.WIDE R8, R0, 0x4, R240 ;  /* 0x0000000400087825 */ /* 0x002fc600078e02f0 */
[----:B------:R3:W-:Y:S01]  /*122c0*/  STL.64 [R1+0x7b8], R12 ;  /* 0x0007b80c01007387 */ /* 0x0007e20000100a00 */
[----:B------:R-:W-:-:S03]  /*122d0*/  IMAD R0, R4, 0x7, RZ ;  /* 0x0000000704007824 */ /* 0x000fc600078e02ff */
[----:B------:R1:W-:Y:S01]  /*122e0*/  LDGSTS.E [R245+0x64008], desc[UR4][R8.64], !P2 ;  /* 0x6400800008f57fae */ /* 0x0003e2000d121844 */
[----:B------:R-:W-:Y:S01]  /*122f0*/  ISETP.GE.U32.AND P2, PT, R3, 0x7fffffb8, PT ;  /* 0x7fffffb80300780c */ /* 0x000fe20003f46070 */
[----:B------:R-:W-:Y:S02]  /*12300*/  VIADD R3, R5, 0xfffffff6 ;  /* 0xfffffff605037836 */ /* 0x000fe40000000000 */
[----:B------:R1:W-:Y:S01]  /*12310*/  STL.64 [R1+0x7b0], R8 ;  /* 0x0007b00801007387 */ /* 0x0003e20000100a00 */
[----:B------:R-:W2:Y:S01]  /*12320*/  LDC R5, c[0x0][0x230] ;  /* 0x00008c00ff057b82 */ /* 0x000ea20000000800 */
[----:B---3--:R-:W-:-:S05]  /*12330*/  IMAD.WIDE R12, R0, 0x4, R242 ;  /* 0x00000004000c7825 */ /* 0x008fca00078e02f2 */
        /* <DEDUP_REMOVED lines=17> */
[----:B----4-:R-:W-:Y:S02]  /*12450*/  VIADD R3, R244, 0xfffffff4 ;  /* 0xfffffff4f4037836 */ /* 0x010fe40000000000 */
[C---:B-1----:R-:W-:Y:S01]  /*12460*/  IMAD.WIDE R12, R0.reuse, 0x4, R242 ;  /* 0x00000004000c7825 */ /* 0x042fe200078e02f2 */
[----:B------:R-:W1:Y:S04]  /*12470*/  LDC R244, c[0x0][0x230] ;  /* 0x00008c00fff47b82 */ /* 0x000e680000000800 */
[----:B------:R4:W-:Y:S01]  /*12480*/  STL.64 [R1+0x5f8], R12 ;  /* 0x0005f80c01007387 */ /* 0x0009e20000100a00 */
[----:B--2---:R-:W-:-:S03]  /*12490*/  IMAD.WIDE R8, R0, 0x4, R240 ;  /* 0x0000000400087825 */ /* 0x004fc600078e02f0 */
[----:B------:R4:W-:Y:S01]  /*124a0*/  LDGSTS.E [R245+0x68004], desc[UR4][R12.64], !P5 ;  /* 0x680040000cf57fae */ /* 0x0009e2000e921844 */
[----:B------:R-:W-:-:S03]  /*124b0*/  IMAD R0, R4, 0x26, RZ ;  /* 0x0000002604007824 */ /* 0x000fc600078e02ff */
[----:B------:R2:W-:Y:S04]  /*124c0*/  STL.64 [R1+0x5f0], R8 ;  /* 0x0005f00801007387 */ /* 0x0005e80000100a00 */
[----:B------:R2:W-:Y:S01]  /*124d0*/  LDGSTS.E [R245+0x6c004], desc[UR4][R8.64], !P5 ;  /* 0x6c00400008f57fae */ /* 0x0005e2000e921844 */
[----:B------:R-:W-:Y:S01]  /*124e0*/  ISETP.GE.U32.AND P5, PT, R3, 0x7fffffb5, PT ;  /* 0x7fffffb50300780c */ /* 0x000fe20003fa6070 */
[----:B------:R-:W-:Y:S02]  /*124f0*/  VIADD R3, R246, 0xffffffd7 ;  /* 0xffffffd7f6037836 */ /* 0x000fe40000000000 */
[----:B----4-:R-:W-:-:S04]  /*12500*/  IMAD.WIDE R12, R0, 0x4, R242 ;  /* 0x00000004000c7825 */ /* 0x010fc800078e02f2 */
[----:B------:R-:W-:Y:S01]  /*12510*/  VIADD R246, R7, UR60 ;  /* 0x0000003c07f67c36 */ /* 0x000fe20008000000 */
[----:B------:R4:W-:Y:S01]  /*12520*/  LDGSTS.E [R245+0x68008], desc[UR4][R12.64], !P6 ;  /* 0x680080000cf57fae */ /* 0x0009e2000f121844 */
[----:B------:R-:W-:Y:S01]  /*12530*/  LOP3.LUT R7, R252, 0x30, RZ, 0x3c, !PT ;  /* 0x00000030fc077812 */ /* 0x000fe200078e3cff */
[----:B--2---:R-:W-:Y:S02]  /*12540*/  IMAD.WIDE R8, R0, 0x4, R240 ;  /* 0x0000000400087825 */ /* 0x004fe400078e02f0 */
[----:B------:R4:W-:Y:S02]  /*12550*/  STL.64 [R1+0x5e8], R12 ;  /* 0x0005e80c01007387 */ /* 0x0009e40000100a00 */
[----:B------:R-:W-:Y:S02]  /*12560*/  IMAD R0, R4, 0x27, RZ ;  /* 0x0000002704007824 */ /* 0x000fe400078e02ff */
[----:B------:R2:W-:Y:S01]  /*12570*/  LDGSTS.E [R245+0x6c008], desc[UR4][R8.64], !P6 ;  /* 0x6c00800008f57fae */ /* 0x0005e2000f121844 */
[----:B------:R-:W-:Y:S01]  /*12580*/  ISETP.GE.U32.AND P6, PT, R3, 0x7fffff98, PT ;  /* 0x7fffff980300780c */ /* 0x000fe20003fc6070 */
[----:B------:R-:W-:-:S02]  /*12590*/  VIADD R3, R5, 0xffffffd6 ;  /* 0xffffffd605037836 */ /* 0x000fc40000000000 */
[----:B------:R2:W-:Y:S01]  /*125a0*/  STL.64 [R1+0x5e0], R8 ;  /* 0x0005e00801007387 */ /* 0x0005e20000100a00 */
[----:B------:R-:W1:Y:S01]  /*125b0*/  LDC R5, c[0x0][0x230] ;  /* 0x00008c00ff057b82 */ /* 0x000e620000000800 */
[----:B----4-:R-:W-:-:S05]  /*125c0*/  IMAD.WIDE R12, R0, 0x4, R242 ;  /* 0x00000004000c7825 */ /* 0x010fca00078e02f2 */
[----:B------:R4:W-:Y:S01]  /*125d0*/  STL.64 [R1+0x5d8], R12 ;  /* 0x0005d80c01007387 */ /* 0x0009e20000100a00 */
[----:B--2---:R-:W-:-:S03]  /*125e0*/  IMAD.WIDE R8, R0, 0x4, R240 ;  /* 0x0000000400087825 */ /* 0x004fc600078e02f0 */
[----:B------:R4:W-:Y:S01]  /*125f0*/  LDGSTS.E [R245+0x6800c], desc[UR4][R12.64], !P1 ;  /* 0x6800c0000cf57fae */ /* 0x0009e2000c921844 */
[----:B------:R-:W-:-:S03]  /*12600*/  IMAD.SHL.U32 R0, R4, 0x8, RZ ;  /* 0x0000000804007824 */ /* 0x000fc600078e00ff */
[----:B------:R2:W-:Y:S04]  /*12610*/  STL.64 [R1+0x5d0], R8 ;  /* 0x0005d00801007387 */ /* 0x0005e80000100a00 */
[----:B------:R2:W-:Y:S01]  /*12620*/  LDGSTS.E [R245+0x6c00c], desc[UR4][R8.64], !P1 ;  /* 0x6c00c00008f57fae */ /* 0x0005e2000c921844 */
[----:B------:R-:W-:Y:S01]  /*12630*/  ISETP.GE.U32.AND P1, PT, R3, 0x7fffff97, PT ;  /* 0x7fffff970300780c */ /* 0x000fe20003f26070 */
[----:B---3--:R-:W-:Y:S02]  /*12640*/  VIADD R3, R6, 0xffffffd5 ;  /* 0xffffffd506037836 */ /* 0x008fe40000000000 */
[C---:B----4-:R-:W-:Y:S01]  /*12650*/  IMAD.WIDE R12, R0.reuse, 0x4, R242 ;  /* 0x00000004000c7825 */ /* 0x050fe200078e02f2 */
[----:B------:R-:W3:Y:S04]  /*12660*/  LDC R6, c[0x0][0x230] ;  /* 0x00008c00ff067b82 */ /* 0x000ee80000000800 */
[----:B------:R4:W-:Y:S01]  /*12670*/  STL.64 [R1+0x798], R12 ;  /* 0x0007980c01007387 */ /* 0x0009e20000100a00 */
[----:B--2---:R-:W-:-:S03]  /*12680*/  IMAD.WIDE R8, R0, 0x4, R240 ;  /* 0x0000000400087825 */ /* 0x004fc600078e02f0 */
[----:B------:R4:W-:Y:S01]  /*12690*/  LDGSTS.E [R246+0x60000], desc[UR4][R12.64], !P2 ;  /* 0x600000000cf67fae */ /* 0x0009e2000d121844 */
[----:B------:R-:W-:-:S03]  /*126a0*/  IMAD R0, R4, 0x9, RZ ;  /* 0x0000000904007824 */ /* 0x000fc600078e02ff */
[----:B------:R2:W-:Y:S04]  /*126b0*/  STL.64 [R1+0x790], R8 ;  /* 0x0007900801007387 */ /* 0x0005e80000100a00 */
[----:B------:R2:W-:Y:S01]  /*126c0*/  LDGSTS.E [R246+0x64000], desc[UR4][R8.64], !P2 ;  /* 0x6400000008f67fae */ /* 0x0005e2000d121844 */
[----:B------:R-:W-:Y:S01]  /*126d0*/  ISETP.GE.U32.AND P2, PT, R3, 0x7fffff96, PT ;  /* 0x7fffff960300780c */ /* 0x000fe20003f46070 */
[----:B-1----:R-:W-:Y:S02]  /*126e0*/  VIADD R3, R244, 0xffffffd4 ;  /* 0xffffffd4f4037836 */ /* 0x002fe40000000000 */
[C---:B----4-:R-:W-:Y:S01]  /*126f0*/  IMAD.WIDE R12, R0.reuse, 0x4, R242 ;  /* 0x00000004000c7825 */ /* 0x050fe200078e02f2 */
        /* <DEDUP_REMOVED lines=11> */
[----:B------:R3:W-:Y:S01]  /*127b0*/  LDGSTS.E [R246+0x60008], desc[UR4][R12.64], !P4 ;  /* 0x600080000cf67fae */ /* 0x0007e2000e121844 */
[----:B--2---:R-:W-:-:S03]  /*127c0*/  IMAD.WIDE R8, R0, 0x4, R240 ;  /* 0x0000000400087825 */ /* 0x004fc600078e02f0 */
[----:B------:R3:W-:Y:S01]  /*127d0*/  STL.64 [R1+0x778], R12 ;  /* 0x0007780c01007387 */ /* 0x0007e20000100a00 */
[----:B------:R-:W-:-:S03]  /*127e0*/  IMAD R0, R4, 0xb, RZ ;  /* 0x0000000b04007824 */ /* 0x000fc600078e02ff */
[----:B------:R2:W-:Y:S01]  /*127f0*/  LDGSTS.E [R246+0x64008], desc[UR4][R8.64], !P4 ;  /* 0x6400800008f67fae */ /* 0x0005e2000e121844 */
[----:B------:R-:W-:Y:S01]  /*12800*/  ISETP.GE.U32.AND P4, PT, R3, 0x7fffffb4, PT ;  /* 0x7fffffb40300780c */ /* 0x000fe20003f86070 */
[----:B------:R-:W-:Y:S02]  /*12810*/  VIADD R3, R5, 0xfffffff2 ;  /* 0xfffffff205037836 */ /* 0x000fe40000000000 */
[----:B------:R2:W-:Y:S01]  /*12820*/  STL.64 [R1+0x770], R8 ;  /* 0x0007700801007387 */ /* 0x0005e20000100a00 */
[----:B------:R-:W4:Y:S01]  /*12830*/  LDC R5, c[0x0][0x230] ;  /* 0x00008c00ff057b82 */ /* 0x000f220000000800 */
[----:B---3--:R-:W-:-:S05]  /*12840*/  IMAD.WIDE R12, R0, 0x4, R242 ;  /* 0x00000004000c7825 */ /* 0x008fca00078e02f2 */
        /* <DEDUP_REMOVED lines=18> */
[C---:B--2---:R-:W-:Y:S01]  /*12970*/  IMAD.WIDE R12, R0.reuse, 0x4, R242 ;  /* 0x00000004000c7825 */ /* 0x044fe200078e02f2 */
[----:B------:R-:W1:Y:S04]  /*12980*/  LDC R244, c[0x0][0x230] ;  /* 0x00008c00fff47b82 */ /* 0x000e680000000800 */
[----:B------:R2:W-:Y:S01]  /*12990*/  STL.64 [R1+0x5b8], R12 ;  /* 0x0005b80c01007387 */ /* 0x0005e20000100a00 */
[----:B----4-:R-:W-:-:S03]  /*129a0*/  IMAD.WIDE R8, R0, 0x4, R240 ;  /* 0x0000000400087825 */ /* 0x010fc600078e02f0 */
[----:B------:R2:W-:Y:S01]  /*129b0*/  LDGSTS.E [R246+0x68004], desc[UR4][R12.64], !P1 ;  /* 0x680040000cf67fae */ /* 0x0005e2000c921844 */
[----:B------:R-:W-:-:S03]  /*129c0*/  IMAD R0, R4, 0x2a, RZ ;  /* 0x0000002a04007824 */ /* 0x000fc600078e02ff */
[----:B------:R4:W-:Y:S04]  /*129d0*/  STL.64 [R1+0x5b0], R8 ;  /* 0x0005b00801007387 */ /* 0x0009e80000100a00 */
[----:B------:R4:W-:Y:S01]  /*129e0*/  LDGSTS.E [R246+0x6c004], desc[UR4][R8.64], !P1 ;  /* 0x6c00400008f67fae */ /* 0x0009e2000c921844 */
[----:B------:R-:W-:Y:S01]  /*129f0*/  ISETP.GE.U32.AND P1, PT, R3, 0x7fffffb1, PT ;  /* 0x7fffffb10300780c */ /* 0x000fe20003f26070 */
[----:B------:R-:W-:Y:S02]  /*12a00*/  VIADD R3, R247, 0xffffffd3 ;  /* 0xffffffd3f7037836 */ /* 0x000fe40000000000 */
[----:B--2---:R-:W-:-:S04]  /*12a10*/  IMAD.WIDE R12, R0, 0x4, R242 ;  /* 0x00000004000c7825 */ /* 0x004fc800078e02f2 */
[----:B------:R-:W-:Y:S01]  /*12a20*/  VIADD R247, R7, UR60 ;  /* 0x0000003c07f77c36 */ /* 0x000fe20008000000 */
[----:B------:R2:W-:Y:S01]  /*12a30*/  LDGSTS.E [R246+0x68008], desc[UR4][R12.64], !P2 ;  /* 0x680080000cf67fae */ /* 0x0005e2000d121844 */
[----:B------:R-:W-:Y:S01]  /*12a40*/  LOP3.LUT R7, R252, 0x40, RZ, 0x3c, !PT ;  /* 0x00000040fc077812 */ /* 0x000fe200078e3cff */
[----:B----4-:R-:W-:Y:S02]  /*12a50*/  IMAD.WIDE R8, R0, 0x4, R240 ;  /* 0x0000000400087825 */ /* 0x010fe400078e02f0 */
[----:B------:R2:W-:Y:S02]  /*12a60*/  STL.64 [R1+0x5a8], R12 ;  /* 0x0005a80c01007387 */ /* 0x0005e40000100a00 */
[----:B------:R-:W-:Y:S02]  /*12a70*/  IMAD R0, R4, 0x2b, RZ ;  /* 0x0000002b04007824 */ /* 0x000fe400078e02ff */
[----:B------:R4:W-:Y:S01]  /*12a80*/  LDGSTS.E [R246+0x6c008], desc[UR4][R8.64], !P2 ;  /* 0x6c00800008f67fae */ /* 0x0009e2000d121844 */
[----:B------:R-:W-:Y:S01]  /*12a90*/  ISETP.GE.U32.AND P2, PT, R3, 0x7fffff94, PT ;  /* 0x7fffff940300780c */ /* 0x000fe20003f46070 */
[----:B------:R-:W-:-:S02]  /*12aa0*/  VIADD R3, R5, 0xffffffd2 ;  /* 0xffffffd205037836 */ /* 0x000fc40000000000 */
[----:B------:R4:W-:Y:S01]  /*12ab0*/  STL.64 [R1+0x5a0], R8 ;  /* 0x0005a00801007387 */ /* 0x0009e20000100a00 */
[----:B------:R-:W1:Y:S01]  /*12ac0*/  LDC R5, c[0x0][0x230] ;  /* 0x00008c00ff057b82 */ /* 0x000e620000000800 */
[----:B--2---:R-:W-:-:S05]  /*12ad0*/  IMAD.WIDE R12, R0, 0x4, R242 ;  /* 0x00000004000c7825 */ /* 0x004fca00078e02f2 */
[----:B------:R2:W-:Y:S01]  /*12ae0*/  STL.64 [R1+0x598], R12 ;  /* 0x0005980c01007387 */ /* 0x0005e20000100a00 */
[----:B----4-:R-:W-:-:S03]  /*12af0*/  IMAD.WIDE R8, R0, 0x4, R240 ;  /* 0x0000000400087825 */ /* 0x010fc600078e02f0 */
[----:B------:R2:W-:Y:S01]  /*12b00*/  LDGSTS.E [R246+0x6800c], desc[UR4][R12.64], !P3 ;  /* 0x6800c0000cf67fae */ /* 0x0005e2000d921844 */
[----:B------:R-:W-:-:S03]  /*12b10*/  IMAD R0, R4, 0xc, RZ ;  /* 0x0000000c04007824 */ /* 0x000fc600078e02ff */
[----:B------:R4:W-:Y:S04]  /*12b20*/  STL.64 [R1+0x590], R8 ;  /* 0x0005900801007387 */ /* 0x0009e80000100a00 */
[----:B------:R4:W-:Y:S01]  /*12b30*/  LDGSTS.E [R246+0x6c00c], desc[UR4][R8.64], !P3 ;  /* 0x6c00c00008f67fae */ /* 0x0009e2000d921844 */
[----:B------:R-:W-:Y:S01]  /*12b40*/  ISETP.GE.U32.AND P3, PT, R3, 0x7fffff93, PT ;  /* 0x7fffff930300780c */ /* 0x000fe20003f66070 */
[----:B---3--:R-:W-:Y:S02]  /*12b50*/  VIADD R3, R6, 0xffffffd1 ;  /* 0xffffffd106037836 */ /* 0x008fe40000000000 */
[C---:B--2---:R-:W-:Y:S01]  /*12b60*/  IMAD.WIDE R12, R0.reuse, 0x4, R242 ;  /* 0x00000004000c7825 */ /* 0x044fe200078e02f2 */
[----:B------:R-:W2:Y:S04]  /*12b70*/  LDC R6, c[0x0][0x230] ;  /* 0x00008c00ff067b82 */ /* 0x000ea80000000800 */
[----:B------:R3:W-:Y:S01]  /*12b80*/  STL.64 [R1+0x758], R12 ;  /* 0x0007580c01007387 */ /* 0x0007e20000100a00 */
[----:B----4-:R-:W-:-:S03]  /*12b90*/  IMAD.WIDE R8, R0, 0x4, R240 ;  /* 0x0000000400087825 */ /* 0x010fc600078e02f0 */
[----:B------:R3:W-:Y:S01]  /*12ba0*/  LDGSTS.E [R247+0x60000], desc[UR4][R12.64], !P4 ;  /* 0x600000000cf77fae */ /* 0x0007e2000e121844 */
[----:B------:R-:W-:-:S03]  /*12bb0*/  IMAD R0, R4, 0xd, RZ ;  /* 0x0000000d04007824 */ /* 0x000fc600078e02ff */
[----:B------:R4:W-:Y:S04]  /*12bc0*/  STL.64 [R1+0x750], R8 ;  /* 0x0007500801007387 */ /* 0x0009e80000100a00 */
[----:B------:R4:W-:Y:S01]  /*12bd0*/  LDGSTS.E [R247+0x64000], desc[UR4][R8.64], !P4 ;  /* 0x6400000008f77fae */ /* 0x0009e2000e121844 */
[----:B------:R-:W-:Y:S01]  /*12be0*/  ISETP.GE.U32.AND P4, PT, R3, 0x7fffff92, PT ;  /* 0x7fffff920300780c */ /* 0x000fe20003f86070 */
[----:B-1----:R-:W-:Y:S02]  /*12bf0*/  VIADD R3, R244, 0xffffffd0 ;  /* 0xffffffd0f4037836 */ /* 0x002fe40000000000 */
[C---:B---3--:R-:W-:Y:S01]  /*12c00*/  IMAD.WIDE R12, R0.reuse, 0x4, R242 ;  /* 0x00000004000c7825 */ /* 0x048fe200078e02f2 */
        /* <DEDUP_REMOVED lines=11> */
[----:B------:R2:W-:Y:S01]  /*12cc0*/  LDGSTS.E [R247+0x60008], desc[UR4][R12.64], !P6 ;  /* 0x600080000cf77fae */ /* 0x0005e2000f121844 */
[----:B----4-:R-:W-:-:S03]  /*12cd0*/  IMAD.WIDE R8, R0, 0x4, R240 ;  /* 0x0000000400087825 */ /* 0x010fc600078e02f0 */
[----:B------:R2:W-:Y:S01]  /*12ce0*/  STL.64 [R1+0x738], R12 ;  /* 0x0007380c01007387 */ /* 0x0005e20000100a00 */
[----:B------:R-:W-:-:S03]  /*12cf0*/  IMAD R0, R4, 0xf, RZ ;  /* 0x0000000f04007824 */ /* 0x000fc600078e02ff */
[----:B------:R4:W-:Y:S01]  /*12d00*/  LDGSTS.E [R247+0x64008], desc[UR4][R8.64], !P6 ;  /* 0x6400800008f77fae */ /* 0x0009e2000f121844 */
[----:B------:R-:W-:Y:S01]  /*12d10*/  ISETP.GE.U32.AND P6, PT, R3, 0x7fffffb0, PT ;  /* 0x7fffffb00300780c */ /* 0x000fe20003fc6070 */
[----:B------:R-:W-:Y:S02]  /*12d20*/  VIADD R3, R5, 0xffffffee ;  /* 0xffffffee05037836 */ /* 0x000fe40000000000 */
[----:B------:R4:W-:Y:S01]  /*12d30*/  STL.64 [R1+0x730], R8 ;  /* 0x0007300801007387 */ /* 0x0009e20000100a00 */
[----:B------:R-:W3:Y:S01]  /*12d40*/  LDC R5, c[0x0][0x230] ;  /* 0x00008c00ff057b82 */ /* 0x000ee20000000800 */
        /* <DEDUP_REMOVED lines=22> */
[----:B---3--:R-:W-:-:S03]  /*12eb0*/  IMAD.WIDE R8, R0, 0x4, R240 ;  /* 0x0000000400087825 */ /* 0x008fc600078e02f0 */
        /* <DEDUP_REMOVED lines=10> */
[----:B---3--:R-:W-:Y:S02]  /*12f60*/  IMAD.WIDE R8, R0, 0x4, R240 ;  /* 0x0000000400087825 */ /* 0x008fe400078e02f0 */
        /* <DEDUP_REMOVED lines=9> */
[----:B---3--:R-:W-:-:S03]  /*13000*/  IMAD.WIDE R8, R0, 0x4, R240 ;  /* 0x0000000400087825 */ /* 0x008fc600078e02f0 */
[----:B------:R4:W-:Y:S01]  /*13010*/  LDGSTS.E [R247+0x6800c], desc[UR4][R12.64], !P5 ;  /* 0x6800c0000cf77fae */ /* 0x0009e2000e921844 */
[----:B------:R-:W-:-:S03]  /*13020*/  IMAD.SHL.U32 R0, R4, 0x10, RZ ;  /* 0x0000001004007824 */ /* 0x000fc600078e00ff */
[----:B------:R3:W-:Y:S04]  /*13030*/  STL.64 [R1+0x550], R8 ;  /* 0x0005500801007387 */ /* 0x0007e80000100a00 */
[----:B------:R3:W-:Y:S01]  /*13040*/  LDGSTS.E [R247+0x6c00c], desc[UR4][R8.64], !P5 ;  /* 0x6c00c00008f77fae */ /* 0x0007e2000e921844 */
[----:B------:R-:W-:Y:S01]  /*13050*/  ISETP.GE.U32.AND P5, PT, R3, 0x7fffff8f, PT ;  /* 0x7fffff8f0300780c */ /* 0x000fe20003fa6070 */
[----:B--2---:R-:W-:Y:S02]  /*13060*/  VIADD R3, R6, 0xffffffcd ;  /* 0xffffffcd06037836 */ /* 0x004fe40000000000 */
[C---:B----4-:R-:W-:Y:S01]  /*13070*/  IMAD.WIDE R12, R0.reuse, 0x4, R242 ;  /* 0x00000004000c7825 */ /* 0x050fe200078e02f2 */
[----:B------:R-:W2:Y:S04]  /*13080*/  LDC R6, c[0x0][0x230] ;  /* 0x00008c00ff067b82 */ /* 0x000ea80000000800 */
[----:B------:R4:W-:Y:S01]  /*13090*/  STL.64 [R1+0x718], R12 ;  /* 0x0007180c01007387 */ /* 0x0009e20000100a00 */
[----:B---3--:R-:W-:-:S03]  /*130a0*/  IMAD.WIDE R8, R0, 0x4, R240 ;  /* 0x0000000400087825 */ /* 0x008fc600078e02f0 */
        /* <DEDUP_REMOVED lines=8> */
[----:B------:R4:W-:Y:S01]  /*13130*/  LDGSTS.E [R248+0x60004], desc[UR4][R12.64], !P1 ;  /* 0x600040000cf87fae */ /* 0x0009e2000c921844 */
[----:B---3--:R-:W-:-:S03]  /*13140*/  IMAD.WIDE R8, R0, 0x4, R240 ;  /* 0x0000000400087825 */ /* 0x008fc600078e02f0 */
[----:B------:R4:W-:Y:S01]  /*13150*/  STL.64 [R1+0x708], R12 ;  /* 0x0007080c01007387 */ /* 0x0009e20000100a00 */
[----:B------:R-:W-:-:S03]  /*13160*/  IMAD R0, R4, 0x12, RZ ;  /* 0x0000001204007824 */ /* 0x000fc600078e02ff */
[----:B------:R3:W-:Y:S01]  /*13170*/  LDGSTS.E [R248+0x64004], desc[UR4][R8.64], !P1 ;  /* 0x6400400008f87fae */ /* 0x0007e2000c921844 */
[----:B------:R-:W-:Y:S01]  /*13180*/  ISETP.GE.U32.AND P1, PT, R3, 0x7fffff8d, PT ;  /* 0x7fffff8d0300780c */ /* 0x000fe20003f26070 */
[----:B------:R-:W-:Y:S02]  /*13190*/  IMAD R3, R4, 0x13, RZ ;  /* 0x0000001304037824 */ /* 0x000fe400078e02ff */
[C---:B------:R-:W-:Y:S01]  /*131a0*/  IMAD.WIDE R18, R0.reuse, 0x4, R242 ;  /* 0x0000000400127825 */ /* 0x040fe200078e02f2 */
[----:B------:R3:W-:Y:S03]  /*131b0*/  STL.64 [R1+0x700], R8 ;  /* 0x0007000801007387 */ /* 0x0007e60000100a00 */
[----:B------:R-:W-:Y:S01]  /*131c0*/  IMAD.WIDE R14, R0, 0x4, R240 ;  /* 0x00000004000e7825 */ /* 0x000fe200078e02f0 */
[----:B------:R1:W-:Y:S03]  /*131d0*/  LDGSTS.E [R248+0x60008], desc[UR4][R18.64], !P2 ;  /* 0x6000800012f87fae */ /* 0x0003e6000d121844 */
[----:B------:R-:W-:Y:S01]  /*131e0*/  VIADD R0, R249, 0xffffffeb ;  /* 0xffffffebf9007836 */ /* 0x000fe20000000000 */
[----:B------:R1:W-:Y:S01]  /*131f0*/  LDGSTS.E [R248+0x64008], desc[UR4][R14.64], !P2 ;  /* 0x640080000ef87fae */ /* 0x0003e2000d121844 */
[C---:B----4-:R-:W-:Y:S01]  /*13200*/  IMAD.WIDE R12, R3.reuse, 0x4, R242 ;  /* 0x00000004030c7825 */ /* 0x050fe200078e02f2 */
[----:B------:R-:W4:Y:S02]  /*13210*/  LDC R249, c[0x0][0x230] ;  /* 0x00008c00fff97b82 */ /* 0x000f240000000800 */
[----:B------:R-:W-:Y:S01]  /*13220*/  ISETP.GE.U32.AND P2, PT, R0, 0x7fffffac, PT ;  /* 0x7fffffac0000780c */ /* 0x000fe20003f46070 */
[----:B---3--:R-:W-:Y:S01]  /*13230*/  IMAD.WIDE R8, R3, 0x4, R240 ;  /* 0x0000000403087825 */ /* 0x008fe200078e02f0 */
[----:B------:R3:W-:Y:S03]  /*13240*/  LDGSTS.E [R248+0x6000c], desc[UR4][R12.64], !P3 ;  /* 0x6000c0000cf87fae */ /* 0x0007e6000d921844 */
[----:B------:R-:W-:Y:S01]  /*13250*/  VIADD R0, R5, 0xffffffea ;  /* 0xffffffea05007836 */ /* 0x000fe20000000000 */
[----:B------:R3:W-:Y:S01]  /*13260*/  LDGSTS.E [R248+0x6400c], desc[UR4][R8.64], !P3 ;  /* 0x6400c00008f87fae */ /* 0x0007e2000d921844 */
[----:B------:R-:W-:-:S02]  /*13270*/  IMAD R3, R4, 0x31, RZ ;  /* 0x0000003104037824 */ /* 0x000fc400078e02ff */
[----:B--2---:R-:W-:Y:S01]  /*13280*/  VIADD R5, R6, 0xffffffe9 ;  /* 0xffffffe906057836 */ /* 0x004fe20000000000 */
[----:B------:R-:W-:Y:S01]  /*13290*/  ISETP.GE.U32.AND P3, PT, R0, 0x7fffffab, PT ;  /* 0x7fffffab0000780c */ /* 0x000fe20003f66070 */
[----:B------:R-:W-:Y:S01]  /*132a0*/  IMAD R0, R4, 0x30, RZ ;  /* 0x0000003004007824 */ /* 0x000fe200078e02ff */
[----:B------:R1:W-:Y:S01]  /*132b0*/  STL.64 [R1+0x6f8], R18 ;  /* 0x0006f81201007387 */ /* 0x0003e20000100a00 */
[----:B------:R-:W2:Y:S03]  /*132c0*/  LDC R6, c[0x0][0x230] ;  /* 0x00008c00ff067b82 */ /* 0x000ea60000000800 */
[----:B------:R3:W-:Y:S04]  /*132d0*/  STL.64 [R1+0x6f0], R14 ;  /* 0x0006f00e01007387 */ /* 0x0007e80000100a00 */
[----:B------:R3:W-:Y:S01]  /*132e0*/  STL.64 [R1+0x6e8], R12 ;  /* 0x0006e80c01007387 */ /* 0x0007e20000100a00 */
[----:B-1----:R-:W-:-:S03]  /*132f0*/  IMAD.WIDE R18, R0, 0x4, R242 ;  /* 0x0000000400127825 */ /* 0x002fc600078e02f2 */
[----:B------:R1:W-:Y:S01]  /*13300*/  STL.64 [R1+0x6e0], R8 ;  /* 0x0006e00801007387 */ /* 0x0003e20000100a00 */
[----:B---3--:R-:W-:-:S03]  /*13310*/  IMAD.WIDE R14, R0, 0x4, R240 ;  /* 0x00000004000e7825 */ /* 0x008fc600078e02f0 */
[----:B------:R3:W-:Y:S01]  /*13320*/  LDGSTS.E [R248+0x68000], desc[UR4][R18.64], !P4 ;  /* 0x6800000012f87fae */ /* 0x0007e2000e121844 */
[----:B------:R-:W-:-:S03]  /*13330*/  IMAD.WIDE R12, R3, 0x4, R242 ;  /* 0x00000004030c7825 */ /* 0x000fc600078e02f2 */
[----:B------:R4:W-:Y:S01]  /*13340*/  LDGSTS.E [R248+0x6c000], desc[UR4][R14.64], !P4 ;  /* 0x6c0000000ef87fae */ /* 0x0009e2000e121844 */
[----:B------:R-:W-:Y:S01]  /*13350*/  ISETP.GE.U32.AND P4, PT, R5, 0x7fffffaa, PT ;  /* 0x7fffffaa0500780c */ /* 0x000fe20003f86070 */
[----:B------:R-:W-:Y:S02]  /*13360*/  VIADD R0, R250, 0xffffffe8 ;  /* 0xffffffe8fa007836 */ /* 0x000fe40000000000 */
[----:B------:R4:W-:Y:S01]  /*13370*/  LDGSTS.E [R248+0x68004], desc[UR4][R12.64], !P5 ;  /* 0x680040000cf87fae */ /* 0x0009e2000e921844 */
[----:B-1----:R-:W-:Y:S01]  /*13380*/  IMAD.WIDE R8, R3, 0x4, R240 ;  /* 0x0000000403087825 */ /* 0x002fe200078e02f0 */
[----:B------:R-:W1:Y:S02]  /*13390*/  LDC R5, c[0x0][0x230] ;  /* 0x00008c00ff057b82 */ /* 0x000e640000000800 */
[----:B------:R3:W-:Y:S01]  /*133a0*/  STL.64 [R1+0x548], R18 ;  /* 0x0005481201007387 */ /* 0x0007e20000100a00 */
[----:B------:R-:W-:-:S03]  /*133b0*/  IMAD R3, R4, 0x33, RZ ;  /* 0x0000003304037824 */ /* 0x000fc600078e02ff */
[----:B------:R2:W-:Y:S01]  /*133c0*/  LDGSTS.E [R248+0x6c004], desc[UR4][R8.64], !P5 ;  /* 0x6c00400008f87fae */ /* 0x0005e2000e921844 */
[----:B------:R-:W-:Y:S01]  /*133d0*/  ISETP.GE.U32.AND P5, PT, R0, 0x7fffffa9, PT ;  /* 0x7fffffa90000780c */ /* 0x000fe20003fa6070 */
[----:B------:R-:W-:Y:S01]  /*133e0*/  IMAD R0, R4, 0x32, RZ ;  /* 0x0000003204007824 */ /* 0x000fe200078e02ff */
[----:B------:R-:W1:Y:S01]  /*133f0*/  LDC R250, c[0x0][0x230] ;  /* 0x00008c00fffa7b82 */ /* 0x000e620000000800 */
[----:B------:R4:W-:Y:S02]  /*13400*/  STL.64 [R1+0x540], R14 ;  /* 0x0005400e01007387 */ /* 0x0009e40000100a00 */
[C---:B---3--:R-:W-:Y:S02]  /*13410*/  IMAD.WIDE R18, R0.reuse, 0x4, R242 ;  /* 0x0000000400127825 */ /* 0x048fe400078e02f2 */
[----:B------:R3:W-:Y:S04]  /*13420*/  STL.64 [R1+0x538], R12 ;  /* 0x0005380c01007387 */ /* 0x0007e80000100a00 */
[----:B------:R2:W-:Y:S01]  /*13430*/  LDGSTS.E [R248+0x68008], desc[UR4][R18.64], !P6 ;  /* 0x6800800012f87fae */ /* 0x0005e2000f121844 */
[----:B----4-:R-:W-:-:S03]  /*13440*/  IMAD.WIDE R14, R0, 0x4, R240 ;  /* 0x00000004000e7825 */ /* 0x010fc600078e02f0 */
[----:B------:R2:W-:Y:S01]  /*13450*/  STL.64 [R1+0x530], R8 ;  /* 0x0005300801007387 */ /* 0x0005e20000100a00 */
[----:B------:R-:W-:-:S03]  /*13460*/  VIADD R0, R244, 0xffffffcb ;  /* 0xffffffcbf4007836 */ /* 0x000fc60000000000 */
[----:B------:R4:W-:Y:S01]  /*13470*/  LDGSTS.E [R248+0x6c008], desc[UR4][R14.64], !P6 ;  /* 0x6c0080000ef87fae */ /* 0x0009e2000f121844 */
[----:B---3--:R-:W-:Y:S01]  /*13480*/  IMAD.WIDE R12, R3, 0x4, R242 ;  /* 0x00000004030c7825 */ /* 0x008fe200078e02f2 */
[----:B------:R-:W3:Y:S01]  /*13490*/  LDC R244, c[0x0][0x230] ;  /* 0x00008c00fff47b82 */ /* 0x000ee20000000800 */
[----:B------:R-:W-:Y:S02]  /*134a0*/  ISETP.GE.U32.AND P6, PT, R0, 0x7fffff8c, PT ;  /* 0x7fffff8c0000780c */ /* 0x000fe40003fc6070 */
[----:B------:R-:W-:Y:S01]  /*134b0*/  VIADD R0, R249, 0xffffffca ;  /* 0xffffffcaf9007836 */ /* 0x000fe20000000000 */
[----:B------:R1:W-:Y:S01]  /*134c0*/  LDGSTS.E [R248+0x6800c], desc[UR4][R12.64], !P1 ;  /* 0x6800c0000cf87fae */ /* 0x0003e2000c921844 */
[----:B------:R-:W-:Y:S02]  /*134d0*/  VIADD R249, R7, UR60 ;  /* 0x0000003c07f97c36 */ /* 0x000fe40008000000 */
[----:B--2---:R-:W-:Y:S01]  /*134e0*/  IMAD.WIDE R8, R3, 0x4, R240 ;  /* 0x0000000403087825 */ /* 0x004fe200078e02f0 */
[----:B------:R2:W-:Y:S01]  /*134f0*/  STL.64 [R1+0x528], R18 ;  /* 0x0005281201007387 */ /* 0x0005e20000100a00 */
[----:B------:R-:W3:Y:S02]  /*13500*/  LDC R7, c[0x0][0x230] ;  /* 0x00008c00ff077b82 */ /* 0x000ee40000000800 */
[----:B------:R-:W-:Y:S01]  /*13510*/  IMAD R3, R4, 0x15, RZ ;  /* 0x0000001504037824 */ /* 0x000fe200078e02ff */
[----:B------:R1:W-:Y:S01]  /*13520*/  LDGSTS.E [R248+0x6c00c], desc[UR4][R8.64], !P1 ;  /* 0x6c00c00008f87fae */ /* 0x0003e2000c921844 */
[----:B------:R-:W-:Y:S01]  /*13530*/  ISETP.GE.U32.AND P1, PT, R0, 0x7fffff8b, PT ;  /* 0x7fffff8b0000780c */ /* 0x000fe20003f26070 */
[----:B------:R-:W-:-:S02]  /*13540*/  IMAD R0, R4, 0x14, RZ ;  /* 0x0000001404007824 */ /* 0x000fc400078e02ff */
[----:B------:R4:W-:Y:S02]  /*13550*/  STL.64 [R1+0x520], R14 ;  /* 0x0005200e01007387 */ /* 0x0009e40000100a00 */
[C---:B--2---:R-:W-:Y:S02]  /*13560*/  IMAD.WIDE R18, R0.reuse, 0x4, R242 ;  /* 0x0000000400127825 */ /* 0x044fe400078e02f2 */
[----:B------:R2:W-:Y:S04]  /*13570*/  STL.64 [R1+0x518], R12 ;  /* 0x0005180c01007387 */ /* 0x0005e80000100a00 */
[----:B------:R-:W-:Y:S01]  /*13580*/  LDGSTS.E [R249+0x60000], desc[UR4][R18.64], !P2 ;  /* 0x6000000012f97fae */ /* 0x000fe2000d121844 */
[----:B----4-:R-:W-:-:S03]  /*13590*/  IMAD.WIDE R14, R0, 0x4, R240 ;  /* 0x00000004000e7825 */ /* 0x010fc600078e02f0 */
[----:B------:R4:W-:Y:S01]  /*135a0*/  STL.64 [R1+0x510], R8 ;  /* 0x0005100801007387 */ /* 0x0009e20000100a00 */
[----:B-1----:R-:W-:-:S03]  /*135b0*/  VIADD R0, R5, 0xffffffc9 ;  /* 0xffffffc905007836 */ /* 0x002fc60000000000 */
[----:B------:R-:W-:Y:S01]  /*135c0*/  LDGSTS.E [R249+0x64000], desc[UR4][R14.64], !P2 ;  /* 0x640000000ef97fae */ /* 0x000fe2000d121844 */
[----:B--2---:R-:W-:Y:S01]  /*135d0*/  IMAD.WIDE R12, R3, 0x4, R242 ;  /* 0x00000004030c7825 */ /* 0x004fe200078e02f2 */
[----:B------:R-:W-:-:S03]  /*135e0*/  ISETP.GE.U32.AND P2, PT, R0, 0x7fffff8a, PT ;  /* 0x7fffff8a0000780c */ /* 0x000fc60003f46070 */
[----:B------:R-:W-:Y:S01]  /*135f0*/  IMAD R0, R4, 0x16, RZ ;  /* 0x0000001604007824 */ /* 0x000fe200078e02ff */
[----:B------:R-:W-:Y:S01]  /*13600*/  STL.64 [R1+0x6d8], R18 ;  /* 0x0006d81201007387 */ /* 0x000fe20000100a00 */
[----:B------:R-:W-:Y:S02]  /*13610*/  VIADD R5, R250, 0xffffffe6 ;  /* 0xffffffe6fa057836 */ /* 0x000fe40000000000 */
[----:B----4-:R-:W-:Y:S01]  /*13620*/  IMAD.WIDE R8, R3, 0x4, R240 ;  /* 0x0000000403087825 */ /* 0x010fe200078e02f0 */
[----:B------:R-:W-:Y:S03]  /*13630*/  STL.64 [R1+0x6d0], R14 ;  /* 0x0006d00e01007387 */ /* 0x000fe60000100a00 */
[----:B------:R-:W-:Y:S01]  /*13640*/  VIADD R3, R6, 0xffffffc8 ;  /* 0xffffffc806037836 */ /* 0x000fe20000000000 */
[----:B------:R1:W-:Y:S01]  /*13650*/  STL.64 [R1+0x6c8], R12 ;  /* 0x0006c80c01007387 */ /* 0x0003e20000100a00 */
[----:B------:R-:W2:Y:S03]  /*13660*/  LDC R6, c[0x0][0x230] ;  /* 0x00008c00ff067b82 */ /* 0x000ea60000000800 */
[----:B------:R1:W-:Y:S04]  /*13670*/  LDGSTS.E [R249+0x60004], desc[UR4][R12.64], !P3 ;  /* 0x600040000cf97fae */ /* 0x0003e8000d921844 */
[----:B------:R4:W-:Y:S04]  /*13680*/  STL.64 [R1+0x6c0], R8 ;  /* 0x0006c00801007387 */ /* 0x0009e80000100a00 */
[----:B------:R4:W-:Y:S01]  /*13690*/  LDGSTS.E [R249+0x64004], desc[UR4][R8.64], !P3 ;  /* 0x6400400008f97fae */ /* 0x0009e2000d921844 */
[----:B------:R-:W-:Y:S01]  /*136a0*/  ISETP.GE.U32.AND P3, PT, R3, 0x7fffff89, PT ;  /* 0x7fffff890300780c */ /* 0x000fe20003f66070 */
[----:B------:R-:W-:-:S02]  /*136b0*/  IMAD R3, R4, 0x34, RZ ;  /* 0x0000003404037824 */ /* 0x000fc400078e02ff */
[----:B-1----:R-:W-:-:S05]  /*136c0*/  IMAD.WIDE R12, R0, 0x4, R242 ;  /* 0x00000004000c7825 */ /* 0x002fca00078e02f2 */
[----:B------:R1:W-:Y:S01]  /*136d0*/  LDGSTS.E [R249+0x60008], desc[UR4][R12.64], !P4 ;  /* 0x600080000cf97fae */ /* 0x0003e2000e121844 */
[----:B----4-:R-:W-:-:S03]  /*136e0*/  IMAD.WIDE R8, R0, 0x4, R240 ;  /* 0x0000000400087825 */ /* 0x010fc600078e02f0 */
[----:B------:R1:W-:Y:S01]  /*136f0*/  STL.64 [R1+0x6b8], R12 ;  /* 0x0006b80c01007387 */ /* 0x0003e20000100a00 */
[----:B---3--:R-:W-:-:S03]  /*13700*/  VIADD R0, R244, 0xffffffe7 ;  /* 0xffffffe7f4007836 */ /* 0x008fc60000000000 */
[----:B------:R3:W-:Y:S01]  /*13710*/  LDGSTS.E [R249+0x64008], desc[UR4][R8.64], !P4 ;  /* 0x6400800008f97fae */ /* 0x0007e2000e121844 */
[----:B------:R-:W4:Y:S01]  /*13720*/  LDC R244, c[0x0][0x230] ;  /* 0x00008c00fff47b82 */ /* 0x000f220000000800 */
[----:B------:R-:W-:Y:S01]  /*13730*/  ISETP.GE.U32.AND P4, PT, R0, 0x7fffffa8, PT ;  /* 0x7fffffa80000780c */ /* 0x000fe20003f86070 */
[----:B------:R-:W-:Y:S01]  /*13740*/  IMAD R0, R4, 0x17, RZ ;  /* 0x0000001704007824 */ /* 0x000fe200078e02ff */
[----:B------:R3:W-:Y:S01]  /*13750*/  STL.64 [R1+0x6b0], R8 ;  /* 0x0006b00801007387 */ /* 0x0007e20000100a00 */
[----:B-1----:R-:W-:-:S04]  /*13760*/  IMAD.WIDE R12, R3, 0x4, R242 ;  /* 0x00000004030c7825 */ /* 0x002fc800078e02f2 */
[----:B------:R-:W-:-:S04]  /*13770*/  IMAD.WIDE R18, R0, 0x4, R242 ;  /* 0x0000000400127825 */ /* 0x000fc800078e02f2 */
[--C-:B------:R-:W-:Y:S01]  /*13780*/  IMAD.WIDE R14, R0, 0x4, R240.reuse ;  /* 0x00000004000e7825 */ /* 0x100fe200078e02f0 */
[----:B------:R1:W-:Y:S03]  /*13790*/  LDGSTS.E [R249+0x6000c], desc[UR4][R18.64], !P5 ;  /* 0x6000c00012f97fae */ /* 0x0003e6000e921844 */
[----:B---3--:R-:W-:Y:S01]  /*137a0*/  IMAD.WIDE R8, R3, 0x4, R240 ;  /* 0x0000000403087825 */ /* 0x008fe200078e02f0 */
[----:B------:R3:W-:Y:S01]  /*137b0*/  LDGSTS.E [R249+0x6400c], desc[UR4][R14.64], !P5 ;  /* 0x6400c0000ef97fae */ /* 0x0007e2000e921844 */
[----:B------:R-:W-:Y:S02]  /*137c0*/  ISETP.GE.U32.AND P5, PT, R5, 0x7fffffa7, PT ;  /* 0x7fffffa70500780c */ /* 0x000fe40003fa6070 */
[----:B------:R-:W-:Y:S01]  /*137d0*/  VIADD R0, R251, 0xffffffe5 ;  /* 0xffffffe5fb007836 */ /* 0x000fe20000000000 */
[----:B------:R3:W-:Y:S01]  /*137e0*/  LDGSTS.E [R249+0x68000], desc[UR4][R12.64], !P6 ;  /* 0x680000000cf97fae */ /* 0x0007e2000f121844 */
[----:B------:R-:W4:Y:S01]  /*137f0*/  LDC R251, c[0x0][0x230] ;  /* 0x00008c00fffb7b82 */ /* 0x000f220000000800 */
[----:B------:R-:W-:-:S02]  /*13800*/  IMAD R3, R4, 0x36, RZ ;  /* 0x0000003604037824 */ /* 0x000fc400078e02ff */
[----:B------:R4:W-:Y:S01]  /*13810*/  LDGSTS.E [R249+0x6c000], desc[UR4][R8.64], !P6 ;  /* 0x6c00000008f97fae */ /* 0x0009e2000f121844 */
[----:B------:R-:W-:Y:S01]  /*13820*/  ISETP.GE.U32.AND P6, PT, R0, 0x7fffffa6, PT ;  /* 0x7fffffa60000780c */ /* 0x000fe20003fc6070 */
[----:B------:R-:W-:Y:S02]  /*13830*/  IMAD R0, R4, 0x35, RZ ;  /* 0x0000003504007824 */ /* 0x000fe400078e02ff */
[----:B------:R1:W-:Y:S01]  /*13840*/  STL.64 [R1+0x6a8], R18 ;  /* 0x0006a81201007387 */ /* 0x0003e20000100a00 */
[----:B--2---:R-:W-:Y:S02]  /*13850*/  VIADD R5, R6, 0xffffffe4 ;  /* 0xffffffe406057836 */ /* 0x004fe40000000000 */
[----:B------:R-:W2:Y:S01]  /*13860*/  LDC R6, c[0x0][0x230] ;  /* 0x00008c00ff067b82 */ /* 0x000ea20000000800 */
        /* <DEDUP_REMOVED lines=9> */
[----:B----4-:R-:W-:Y:S02]  /*13900*/  VIADD R0, R244, 0xffffffc7 ;  /* 0xffffffc7f4007836 */ /* 0x010fe40000000000 */
[----:B------:R4:W-:Y:S01]  /*13910*/  LDGSTS.E [R249+0x68008], desc[UR4][R12.64], !P2 ;  /* 0x680080000cf97fae */ /* 0x0009e2000d121844 */
[----:B-1----:R-:W-:Y:S01]  /*13920*/  IMAD.WIDE R8, R3, 0x4, R240 ;  /* 0x0000000403087825 */ /* 0x002fe200078e02f0 */
[----:B------:R-:W1:Y:S02]  /*13930*/  LDC R244, c[0x0][0x230] ;  /* 0x00008c00fff47b82 */ /* 0x000e640000000800 */
[----:B------:R3:W-:Y:S01]  /*13940*/  STL.64 [R1+0x4f8], R18 ;  /* 0x0004f81201007387 */ /* 0x0007e20000100a00 */
[----:B------:R-:W-:Y:S01]  /*13950*/  VIADD R5, R7, 0xffffffc6 ;  /* 0xffffffc607057836 */ /* 0x000fe20000000000 */
[----:B------:R-:W-:Y:S01]  /*13960*/  LOP3.LUT R7, R252, 0x60, RZ, 0x3c, !PT ;  /* 0x00000060fc077812 */ /* 0x000fe200078e3cff */
[----:B------:R-:W-:Y:S01]  /*13970*/  IMAD R3, R4, 0x18, RZ ;  /* 0x0000001804037824 */ /* 0x000fe200078e02ff */
[----:B------:R2:W-:Y:S01]  /*13980*/  LDGSTS.E [R249+0x6c008], desc[UR4][R8.64], !P2 ;  /* 0x6c00800008f97fae */ /* 0x0005e2000d121844 */
[----:B------:R-:W-:Y:S01]  /*13990*/  ISETP.GE.U32.AND P2, PT, R0, 0x7fffff88, PT ;  /* 0x7fffff880000780c */ /* 0x000fe20003f46070 */
[----:B------:R-:W-:-:S02]  /*139a0*/  IMAD R0, R4, 0x37, RZ ;  /* 0x0000003704007824 */ /* 0x000fc400078e02ff */
[----:B------:R4:W-:Y:S01]  /*139b0*/  STL.64 [R1+0x4f0], R14 ;  /* 0x0004f00e01007387 */ /* 0x0009e20000100a00 */
[----:B------:R-:W-:Y:S02]  /*139c0*/  VIADD R250, R7, UR60 ;  /* 0x0000003c07fa7c36 */ /* 0x000fe40008000000 */
[----:B------:R-:W1:Y:S01]  /*139d0*/  LDC R7, c[0x0][0x230] ;  /* 0x00008c00ff077b82 */ /* 0x000e620000000800 */
[C---:B---3--:R-:W-:Y:S01]  /*139e0*/  IMAD.WIDE R18, R0.reuse, 0x4, R242 ;  /* 0x0000000400127825 */ /* 0x048fe200078e02f2 */
[----:B------:R3:W-:Y:S04]  /*139f0*/  STL.64 [R1+0x4e8], R12 ;  /* 0x0004e80c01007387 */ /* 0x0007e80000100a00 */
[----:B------:R2:W-:Y:S01]  /*13a00*/  LDGSTS.E [R249+0x6800c], desc[UR4][R18.64], !P3 ;  /* 0x6800c00012f97fae */ /* 0x0005e2000d921844 */
[----:B----4-:R-:W-:-:S03]  /*13a10*/  IMAD.WIDE R14, R0, 0x4, R240 ;  /* 0x00000004000e7825 */ /* 0x010fc600078e02f0 */
[----:B------:R2:W-:Y:S01]  /*13a20*/  STL.64 [R1+0x4e0], R8 ;  /* 0x0004e00801007387 */ /* 0x0005e20000100a00 */
[----:B------:R-:W-:-:S03]  /*13a30*/  VIADD R0, R251, 0xffffffc5 ;  /* 0xffffffc5fb007836 */ /* 0x000fc60000000000 */
[----:B------:R4:W-:Y:S01]  /*13a40*/  LDGSTS.E [R249+0x6c00c], desc[UR4][R14.64], !P3 ;  /* 0x6c00c0000ef97fae */ /* 0x0009e2000d921844 */
[----:B---3--:R-:W-:Y:S01]  /*13a50*/  IMAD.WIDE R12, R3, 0x4, R242 ;  /* 0x00000004030c7825 */ /* 0x008fe200078e02f2 */
[----:B------:R-:W-:Y:S01]  /*13a60*/  ISETP.GE.U32.AND P3, PT, R5, 0x7fffff87, PT ;  /* 0x7fffff870500780c */ /* 0x000fe20003f66070 */
[----:B------:R-:W3:Y:S01]  /*13a70*/  LDC R251, c[0x0][0x230] ;  /* 0x00008c00fffb7b82 */ /* 0x000ee20000000800 */
[----:B------:R4:W-:Y:S01]  /*13a80*/  STL.64 [R1+0x4d8], R18 ;  /* 0x0004d81201007387 */ /* 0x0009e20000100a00 */
[----:B--2---:R-:W-:-:S03]  /*13a90*/  IMAD.WIDE R8, R3, 0x4, R240 ;  /* 0x0000000403087825 */ /* 0x004fc600078e02f0 */
[----:B------:R2:W-:Y:S03]  /*13aa0*/  LDGSTS.E [R250+0x60000], desc[UR4][R12.64], !P4 ;  /* 0x600000000cfa7fae */ /* 0x0005e6000e121844 */
[----:B------:R-:W3:Y:S01]  /*13ab0*/  LDC R5, c[0x0][0x230] ;  /* 0x00008c00ff057b82 */ /* 0x000ee20000000800 */
[----:B------:R-:W-:Y:S01]  /*13ac0*/  IMAD R3, R4, 0x1a, RZ ;  /* 0x0000001a04037824 */ /* 0x000fe200078e02ff */
[----:B------:R1:W-:Y:S01]  /*13ad0*/  LDGSTS.E [R250+0x64000], desc[UR4][R8.64], !P4 ;  /* 0x6400000008fa7fae */ /* 0x0003e2000e121844 */
[----:B------:R-:W-:Y:S01]  /*13ae0*/  ISETP.GE.U32.AND P4, PT, R0, 0x7fffff86, PT ;  /* 0x7fffff860000780c */ /* 0x000fe20003f86070 */
[----:B------:R-:W-:Y:S02]  /*13af0*/  IMAD R0, R4, 0x19, RZ ;  /* 0x0000001904007824 */ /* 0x000fe400078e02ff */
[----:B------:R2:W-:Y:S02]  /*13b00*/  STL.64 [R1+0x4d0], R14 ;  /* 0x0004d00e01007387 */ /* 0x0005e40000100a00 */
[----:B----4-:R-:W-:-:S02]  /*13b10*/  IMAD.WIDE R18, R0, 0x4, R242 ;  /* 0x0000000400127825 */ /* 0x010fc400078e02f2 */
[----:B------:R4:W-:Y:S04]  /*13b20*/  STL.64 [R1+0x698], R12 ;  /* 0x0006980c01007387 */ /* 0x0009e80000100a00 */
[----:B------:R-:W-:Y:S01]  /*13b30*/  LDGSTS.E [R250+0x60004], desc[UR4][R18.64], !P5 ;  /* 0x6000400012fa7fae */ /* 0x000fe2000e921844 */
[----:B--2---:R-:W-:-:S03]  /*13b40*/  IMAD.WIDE R14, R0, 0x4, R240 ;  /* 0x00000004000e7825 */ /* 0x004fc600078e02f0 */
[----:B------:R1:W-:Y:S01]  /*13b50*/  STL.64 [R1+0x690], R8 ;  /* 0x0006900801007387 */ /* 0x0003e20000100a00 */
[----:B------:R-:W-:-:S03]  /*13b60*/  VIADD R0, R6, 0xffffffc4 ;  /* 0xffffffc406007836 */ /* 0x000fc60000000000 */
[----:B------:R-:W-:Y:S01]  /*13b70*/  LDGSTS.E [R250+0x64004], desc[UR4][R14.64], !P5 ;  /* 0x640040000efa7fae */ /* 0x000fe2000e921844 */
[C---:B----4-:R-:W-:Y:S01]  /*13b80*/  IMAD.WIDE R12, R3.reuse, 0x4, R242 ;  /* 0x00000004030c7825 */ /* 0x050fe200078e02f2 */
[----:B------:R-:W2:Y:S01]  /*13b90*/  LDC R6, c[0x0][0x230] ;  /* 0x00008c00ff067b82 */ /* 0x000ea20000000800 */
[----:B------:R-:W-:Y:S02]  /*13ba0*/  ISETP.GE.U32.AND P5, PT, R0, 0x7fffff85, PT ;  /* 0x7fffff850000780c */ /* 0x000fe40003fa6070 */
[----:B------:R-:W-:Y:S01]  /*13bb0*/  IMAD R0, R4, 0x1b, RZ ;  /* 0x0000001b04007824 */ /* 0x000fe200078e02ff */
[----:B------:R-:W-:Y:S01]  /*13bc0*/  STL.64 [R1+0x688], R18 ;  /* 0x0006881201007387 */ /* 0x000fe20000100a00 */
[----:B-1----:R-:W-:-:S03]  /*13bd0*/  IMAD.WIDE R8, R3, 0x4, R240 ;  /* 0x0000000403087825 */ /* 0x002fc600078e02f0 */
[----:B------:R-:W-:Y:S01]  /*13be0*/  STL.64 [R1+0x680], R14 ;  /* 0x0006800e01007387 */ /* 0x000fe20000100a00 */
[----:B------:R-:W-:-:S03]  /*13bf0*/  VIADD R3, R244, 0xffffffe3 ;  /* 0xffffffe3f4037836 */ /* 0x000fc60000000000 */
[----:B------:R1:W-:Y:S01]  /*13c00*/  STL.64 [R1+0x678], R12 ;  /* 0x0006780c01007387 */ /* 0x0003e20000100a00 */
[----:B------:R-:W4:Y:S03]  /*13c10*/  LDC R244, c[0x0][0x230] ;  /* 0x00008c00fff47b82 */ /* 0x000f260000000800 */
[----:B------:R1:W-:Y:S04]  /*13c20*/  LDGSTS.E [R250+0x60008], desc[UR4][R12.64], !P6 ;  /* 0x600080000cfa7fae */ /* 0x0003e8000f121844 */
[----:B------:R1:W-:Y:S04]  /*13c30*/  STL.64 [R1+0x670], R8 ;  /* 0x0006700801007387 */ /* 0x0003e80000100a00 */
[----:B------:R1:W-:Y:S01]  /*13c40*/  LDGSTS.E [R250+0x64008], desc[UR4][R8.64], !P6 ;  /* 0x6400800008fa7fae */ /* 0x0003e2000f121844 */
[----:B------:R-:W-:Y:S01]  /*13c50*/  ISETP.GE.U32.AND P6, PT, R3, 0x7fffffa4, PT ;  /* 0x7fffffa40300780c */ /* 0x000fe20003fc6070 */
[----:B---3--:R-:W-:-:S02]  /*13c60*/  VIADD R3, R5, 0xffffffe2 ;  /* 0xffffffe205037836 */ /* 0x008fc40000000000 */
[----:B-1----:R-:W-:-:S04]  /*13c70*/  IMAD.WIDE R12, R0, 0x4, R242 ;  /* 0x00000004000c7825 */ /* 0x002fc800078e02f2 */
[----:B------:R-:W-:Y:S01]  /*13c80*/  VIADD R5, R251, 0xffffffe1 ;  /* 0xffffffe1fb057836 */ /* 0x000fe20000000000 */
[----:B------:R1:W-:Y:S01]  /*13c90*/  LDGSTS.E [R250+0x6000c], desc[UR4][R12.64], !P1 ;  /* 0x6000c0000cfa7fae */ /* 0x0003e2000c921844 */
[----:B------:R-:W3:Y:S01]  /*13ca0*/  LDC R251, c[0x0][0x230] ;  /* 0x00008c00fffb7b82 */ /* 0x000ee20000000800 */
[----:B------:R-:W-:Y:S02]  /*13cb0*/  IMAD.WIDE R8, R0, 0x4, R240 ;  /* 0x0000000400087825 */ /* 0x000fe400078e02f0 */
[----:B------:R1:W-:Y:S02]  /*13cc0*/  STL.64 [R1+0x668], R12 ;  /* 0x0006680c01007387 */ /* 0x0003e40000100a00 */
[C---:B------:R-:W-:Y:S02]  /*13cd0*/  IMAD R0, R4.reuse, 0x38, RZ ;  /* 0x0000003804007824 */ /* 0x040fe400078e02ff */
[----:B------:R2:W-:Y:S01]  /*13ce0*/  LDGSTS.E [R250+0x6400c], desc[UR4][R8.64], !P1 ;  /* 0x6400c00008fa7fae */ /* 0x0005e2000c921844 */
[----:B------:R-:W-:Y:S01]  /*13cf0*/  ISETP.GE.U32.AND P1, PT, R3, 0x7fffffa3, PT ;  /* 0x7fffffa30300780c */ /* 0x000fe20003f26070 */
[----:B------:R-:W-:-:S02]  /*13d00*/  IMAD R3, R4, 0x39, RZ ;  /* 0x0000003904037824 */ /* 0x000fc400078e02ff */
[C---:B------:R-:W-:Y:S01]  /*13d10*/  IMAD.WIDE R18, R0.reuse, 0x4, R242 ;  /* 0x0000000400127825 */ /* 0x040fe200078e02f2 */
[----:B------:R2:W-:Y:S03]  /*13d20*/  STL.64 [R1+0x660], R8 ;  /* 0x0006600801007387 */ /* 0x0005e60000100a00 */
[----:B------:R-:W-:Y:S01]  /*13d30*/  IMAD.WIDE R14, R0, 0x4, R240 ;  /* 0x00000004000e7825 */ /* 0x000fe200078e02f0 */
[----:B------:R4:W-:Y:S03]  /*13d40*/  LDGSTS.E [R250+0x68000], desc[UR4][R18.64], !P2 ;  /* 0x6800000012fa7fae */ /* 0x0009e6000d121844 */
[----:B-1----:R-:W-:Y:S01]  /*13d50*/  IMAD.WIDE R12, R3, 0x4, R242 ;  /* 0x00000004030c7825 */ /* 0x002fe200078e02f2 */
[----:B------:R1:W-:Y:S01]  /*13d60*/  LDGSTS.E [R250+0x6c000], desc[UR4][R14.64], !P2 ;  /* 0x6c0000000efa7fae */ /* 0x0003e2000d121844 */
[----:B------:R-:W-:-:S02]  /*13d70*/  ISETP.GE.U32.AND P2, PT, R5, 0x7fffffa2, PT ;  /* 0x7fffffa20500780c */ /* 0x000fc40003f46070 */
[----:B------:R-:W-:Y:S01]  /*13d80*/  VIADD R0, R7, 0xffffffe0 ;  /* 0xffffffe007007836 */ /* 0x000fe20000000000 */
[----:B------:R1:W-:Y:S01]  /*13d90*/  LDGSTS.E [R250+0x68004], desc[UR4][R12.64], !P3 ;  /* 0x680040000cfa7fae */ /* 0x0003e2000d921844 */
[----:B--2---:R-:W-:Y:S01]  /*13da0*/  IMAD.WIDE R8, R3, 0x4, R240 ;  /* 0x0000000403087825 */ /* 0x004fe200078e02f0 */
[----:B------:R-:W2:Y:S02]  /*13db0*/  LDC R7, c[0x0][0x230] ;  /* 0x00008c00ff077b82 */ /* 0x000ea40000000800 */
[----:B------:R4:W-:Y:S01]  /*13dc0*/  STL.64 [R1+0x4c8], R18 ;  /* 0x0004c81201007387 */ /* 0x0009e20000100a00 */
[----:B------:R-:W-:Y:S02]  /*13dd0*/  IMAD R3, R4, 0x3b, RZ ;  /* 0x0000003b04037824 */ /* 0x000fe400078e02ff */
[----:B------:R-:W-:Y:S01]  /*13de0*/  VIADD R5, R6, 0xffffffc3 ;  /* 0xffffffc306057836 */ /* 0x000fe20000000000 */
[----:B------:R3:W-:Y:S01]  /*13df0*/  LDGSTS.E [R250+0x6c004], desc[UR4][R8.64], !P3 ;  /* 0x6c00400008fa7fae */ /* 0x0007e2000d921844 */
[----:B------:R-:W-:Y:S01]  /*13e00*/  ISETP.GE.U32.AND P3, PT, R0, 0x7fffffa1, PT ;  /* 0x7fffffa10000780c */ /* 0x000fe20003f66070 */
[----:B------:R-:W-:-:S02]  /*13e10*/  IMAD R0, R4, 0x3a, RZ ;  /* 0x0000003a04007824 */ /* 0x000fc400078e02ff */
[----:B------:R1:W-:Y:S02]  /*13e20*/  STL.64 [R1+0x4c0], R14 ;  /* 0x0004c00e01007387 */ /* 0x0003e40000100a00 */
[C---:B------:R-:W-:Y:S02]  /*13e30*/  IMAD.WIDE R20, R0.reuse, 0x4, R242 ;  /* 0x0000000400147825 */ /* 0x040fe400078e02f2 */
[----:B------:R3:W-:Y:S02]  /*13e40*/  STL.64 [R1+0x4b8], R12 ;  /* 0x0004b80c01007387 */ /* 0x0007e40000100a00 */
[----:B----4-:R-:W-:Y:S02]  /*13e50*/  IMAD.WIDE R18, R0, 0x4, R240 ;  /* 0x0000000400127825 */ /* 0x010fe400078e02f0 */
[----:B------:R-:W-:Y:S02]  /*13e60*/  LDGSTS.E [R250+0x68008], desc[UR4][R20.64], !P4 ;  /* 0x6800800014fa7fae */ /* 0x000fe4000e121844 */
[----:B------:R-:W-:-:S02]  /*13e70*/  VIADD R0, R244, 0xffffffc2 ;  /* 0xffffffc2f4007836 */ /* 0x000fc40000000000 */
[----:B-1----:R-:W-:Y:S01]  /*13e80*/  IMAD.WIDE R14, R3, 0x4, R242 ;  /* 0x00000004030e7825 */ /* 0x002fe200078e02f2 */
[----:B------:R-:W-:Y:S01]  /*13e90*/  LDGSTS.E [R250+0x6c008], desc[UR4][R18.64], !P4 ;  /* 0x6c00800012fa7fae */ /* 0x000fe2000e121844 */
[----:B------:R-:W-:Y:S02]  /*13ea0*/  ISETP.GE.U32.AND P4, PT, R5, 0x7fffff84, PT ;  /* 0x7fffff840500780c */ /* 0x000fe40003f86070 */
[----:B---3--:R-:W-:Y:S01]  /*13eb0*/  IMAD.WIDE R12, R3, 0x4, R240 ;  /* 0x00000004030c7825 */ /* 0x008fe200078e02f0 */
[----:B------:R1:W-:Y:S01]  /*13ec0*/  LDGSTS.E [R250+0x6800c], desc[UR4][R14.64], !P5 ;  /* 0x6800c0000efa7fae */ /* 0x0003e2000e921844 */
[----:B------:R-:W-:Y:S02]  /*13ed0*/  LOP3.LUT R3, R252, 0x70, RZ, 0x3c, !PT ;  /* 0x00000070fc037812 */ /* 0x000fe400078e3cff */
[----:B------:R-:W-:Y:S01]  /*13ee0*/  VIADD R5, R251, 0xffffffc0 ;  /* 0xffffffc0fb057836 */ /* 0x000fe20000000000 */
[----:B------:R3:W-:Y:S01]  /*13ef0*/  LDGSTS.E [R250+0x6c00c], desc[UR4][R12.64], !P5 ;  /* 0x6c00c0000cfa7fae */ /* 0x0007e2000e921844 */
[----:B------:R-:W-:Y:S01]  /*13f00*/  ISETP.GE.U32.AND P5, PT, R0, 0x7fffff83, PT ;  /* 0x7fffff830000780c */ /* 0x000fe20003fa6070 */
[----:B------:R-:W-:Y:S01]  /*13f10*/  IMAD R0, R4, 0x1c, RZ ;  /* 0x0000001c04007824 */ /* 0x000fe200078e02ff */
[----:B------:R-:W4:Y:S01]  /*13f20*/  LDC R251, c[0x0][0x230] ;  /* 0x00008c00fffb7b82 */ /* 0x000f220000000800 */
[----:B------:R1:W-:Y:S01]  /*13f30*/  STL.64 [R1+0x4b0], R8 ;  /* 0x0004b00801007387 */ /* 0x0003e20000100a00 */
[----:B------:R-:W-:-:S02]  /*13f40*/  VIADD R244, R3, UR60 ;  /* 0x0000003c03f47c36 */ /* 0x000fc40008000000 */
[----:B------:R-:W-:Y:S01]  /*13f50*/  IMAD R3, R4, 0x1e, RZ ;  /* 0x0000001e04037824 */ /* 0x000fe200078e02ff */
[----:B------:R-:W-:Y:S04]  /*13f60*/  STL.64 [R1+0x4a8], R20 ;  /* 0x0004a81401007387 */ /* 0x000fe80000100a00 */
[----:B------:R-:W-:Y:S04]  /*13f70*/  STL.64 [R1+0x4a0], R18 ;  /* 0x0004a01201007387 */ /* 0x000fe80000100a00 */
[----:B------:R3:W-:Y:S01]  /*13f80*/  STL.64 [R1+0x498], R14 ;  /* 0x0004980e01007387 */ /* 0x0007e20000100a00 */
[----:B-1----:R-:W1:Y:S03]  /*13f90*/  LDC R9, c[0x0][0x230] ;  /* 0x00008c00ff097b82 */ /* 0x002e660000000800 */
[----:B------:R2:W-:Y:S05]  /*13fa0*/  STL.64 [R1+0x490], R12 ;  /* 0x0004900c01007387 */ /* 0x0005ea0000100a00 */
[----:B------:R-:W4:Y:S01]  /*13fb0*/  LDC R8, c[0x0][0x230] ;  /* 0x00008c00ff087b82 */ /* 0x000f220000000800 */
[----:B---3--:R-:W-:-:S04]  /*13fc0*/  IMAD.WIDE R14, R0, 0x4, R242 ;  /* 0x00000004000e7825 */ /* 0x008fc800078e02f2 */
[--C-:B--2---:R-:W-:Y:S01]  /*13fd0*/  IMAD.WIDE R12, R0, 0x4, R240.reuse ;  /* 0x00000004000c7825 */ /* 0x104fe200078e02f0 */
[----:B------:R2:W-:Y:S03]  /*13fe0*/  LDGSTS.E [R244+0x60000], desc[UR4][R14.64], !P6 ;  /* 0x600000000ef47fae */ /* 0x0005e6000f121844 */
[----:B------:R-:W-:Y:S01]  /*13ff0*/  IMAD R0, R4, 0x1d, RZ ;  /* 0x0000001d04007824 */ /* 0x000fe200078e02ff */
[----:B------:R2:W-:Y:S04]  /*14000*/  STL.64 [R1+0x658], R14 ;  /* 0x0006580e01007387 */ /* 0x0005e80000100a00 */
[----:B------:R3:W-:Y:S01]  /*14010*/  LDGSTS.E [R244+0x64000], desc[UR4][R12.64], !P6 ;  /* 0x640000000cf47fae */ /* 0x0007e2000f121844 */
[----:B------:R-:W-:Y:S01]  /*14020*/  ISETP.GE.AND P6, PT, R11, R5, PT ;  /* 0x000000050b00720c */ /* 0x000fe20003fc6270 */
[----:B------:R-:W-:-:S02]  /*14030*/  IMAD.WIDE R10, R0, 0x4, R240 ;  /* 0x00000004000a7825 */ /* 0x000fc400078e02f0 */
[----:B------:R3:W-:Y:S02]  /*14040*/  STL.64 [R1+0x650], R12 ;  /* 0x0006500c01007387 */ /* 0x0007e40000100a00 */
[----:B-1----:R-:W-:Y:S02]  /*14050*/  VIADD R6, R9, 0xffffffc1 ;  /* 0xffffffc109067836 */ /* 0x002fe40000000000 */
[--C-:B--2---:R-:W-:Y:S01]  /*14060*/  IMAD.WIDE R14, R0, 0x4, R242.reuse ;  /* 0x00000004000e7825 */ /* 0x104fe200078e02f2 */
[----:B------:R-:W-:Y:S02]  /*14070*/  SEL R0, RZ, 0x4, P6 ;  /* 0x00000004ff007807 */ /* 0x000fe40003000000 */
[----:B------:R-:W-:Y:S02]  /*14080*/  PLOP3.LUT P6, PT, PT, PT, UP0, 0x80, 0x0 ;  /* 0x000000000000781c */ /* 0x000fe40003fcf008 */
[----:B------:R-:W-:Y:S02]  /*14090*/  STL.64 [R1+0x858], R14 ;  /* 0x0008580e01007387 */ /* 0x000fe40000100a00 */
[----:B------:R-:W-:Y:S01]  /*140a0*/  SEL R0, R0, RZ, P6 ;  /* 0x000000ff00007207 */ /* 0x000fe20003000000 */
[----:B---3--:R-:W-:Y:S01]  /*140b0*/  IMAD.WIDE R12, R3, 0x4, R242 ;  /* 0x00000004030c7825 */ /* 0x008fe200078e02f2 */
[----:B------:R-:W-:Y:S01]  /*140c0*/  LDGSTS.E [R244+0x60004], desc[UR4][R14.64], !P1 ;  /* 0x600040000ef47fae */ /* 0x000fe2000c921844 */
[----:B------:R-:W-:-:S02]  /*140d0*/  ISETP.GE.U32.AND P6, PT, R5, 0x7fffff81, PT ;  /* 0x7fffff810500780c */ /* 0x000fc40003fc6070 */
[----:B------:R-:W1:Y:S01]  /*140e0*/  LDC R5, c[0x0][0x230] ;  /* 0x00008c00ff057b82 */ /* 0x000e620000000800 */
[----:B------:R2:W-:Y:S04]  /*140f0*/  STL.64 [R1+0x850], R10 ;  /* 0x0008500a01007387 */ /* 0x0005e80000100a00 */
[----:B------:R2:W-:Y:S01]  /*14100*/  LDGSTS.E [R244+0x64004], desc[UR4][R10.64], !P1 ;  /* 0x640040000af47fae */ /* 0x0005e2000c921844 */
[----:B------:R-:W-:Y:S02]  /*14110*/  ISETP.GE.U32.AND P1, PT, R6, 0x7fffff82, PT ;  /* 0x7fffff820600780c */ /* 0x000fe40003f26070 */
[----:B------:R-:W3:Y:S01]  /*14120*/  LDC R6, c[0x0][0x230] ;  /* 0x00008c00ff067b82 */ /* 0x000ee20000000800 */
[----:B------:R4:W-:Y:S04]  /*14130*/  LDGSTS.E [R244+0x60008], desc[UR4][R12.64], !P2 ;  /* 0x600080000cf47fae */ /* 0x0009e8000d121844 */
[----:B------:R4:W-:Y:S01]  /*14140*/  STL.64 [R1+0x848], R12 ;  /* 0x0008480c01007387 */ /* 0x0009e20000100a00 */
[----:B--2---:R-:W-:-:S04]  /*14150*/  IMAD.WIDE R10, R3, 0x4, R240 ;  /* 0x00000004030a7825 */ /* 0x004fc800078e02f0 */
[----:B------:R-:W-:Y:S01]  /*14160*/  IMAD R3, R4, 0x3c, RZ ;  /* 0x0000003c04037824 */ /* 0x000fe200078e02ff */
[----:B------:R2:W-:Y:S01]  /*14170*/  LDGSTS.E [R244+0x64008], desc[UR4][R10.64], !P2 ;  /* 0x640080000af47fae */ /* 0x0005e2000d121844 */
[----:B------:R-:W-:Y:S01]  /*14180*/  ISETP.NE.U32.AND P2, PT, R0, RZ, PT ;  /* 0x000000ff0000720c */ /* 0x000fe20003f45070 */
[----:B------:R-:W-:Y:S02]  /*14190*/  IMAD R0, R4, 0x1f, RZ ;  /* 0x0000001f04007824 */ /* 0x000fe400078e02ff */
[----:B------:R2:W-:Y:S02]  /*141a0*/  STL.64 [R1+0x840], R10 ;  /* 0x0008400a01007387 */ /* 0x0005e40000100a00 */
[----:B------:R-:W-:-:S04]  /*141b0*/  IMAD.WIDE R14, R0, 0x4, R242 ;  /* 0x00000004000e7825 */ /* 0x000fc800078e02f2 */
[----:B----4-:R-:W-:Y:S01]  /*141c0*/  IMAD.WIDE R12, R0, 0x4, R240 ;  /* 0x00000004000c7825 */ /* 0x010fe200078e02f0 */
[----:B------:R-:W-:Y:S03]  /*141d0*/  STL.64 [R1+0x838], R14 ;  /* 0x0008380e01007387 */ /* 0x000fe60000100a00 */
[----:B------:R-:W-:Y:S01]  /*141e0*/  VIADD R0, R8, 0xffffffbf ;  /* 0xffffffbf08007836 */ /* 0x000fe20000000000 */
[----:B------:R-:W-:Y:S01]  /*141f0*/  STL.64 [R1+0x830], R12 ;  /* 0x0008300c01007387 */ /* 0x000fe20000100a00 */
[----:B--2---:R-:W-:-:S03]  /*14200*/  IMAD.WIDE R10, R3, 0x4, R242 ;  /* 0x00000004030a7825 */ /* 0x004fc600078e02f2 */
[----:B------:R-:W-:Y:S01]  /*14210*/  LDGSTS.E [R244+0x6000c], desc[UR4][R14.64], !P3 ;  /* 0x6000c0000ef47fae */ /* 0x000fe2000d921844 */
[----:B------:R-:W-:-:S03]  /*14220*/  IMAD.WIDE R8, R3, 0x4, R240 ;  /* 0x0000000403087825 */ /* 0x000fc600078e02f0 */
[----:B------:R2:W-:Y:S01]  /*14230*/  STL.64 [R1+0x828], R10 ;  /* 0x0008280a01007387 */ /* 0x0005e20000100a00 */
[----:B------:R-:W-:-:S03]  /*14240*/  VIADD R3, R7, 0xffffffbe ;  /* 0xffffffbe07037836 */ /* 0x000fc60000000000 */
[----:B------:R4:W-:Y:S04]  /*14250*/  STL.64 [R1+0x820], R8 ;  /* 0x0008200801007387 */ /* 0x0009e80000100a00 */
[----:B------:R-:W3:Y:S04]  /*14260*/  LDL R21, [R1+0x18b4] ;  /* 0x0018b40001157983 */ /* 0x000ee80000100800 */
[----:B------:R-:W-:Y:S01]  /*14270*/  LDGSTS.E [R244+0x6400c], desc[UR4][R12.64], !P3 ;  /* 0x6400c0000cf47fae */ /* 0x000fe2000d921844 */
[----:B------:R-:W-:Y:S01]  /*14280*/  ISETP.GE.U32.AND P3, PT, R0, 0x7fffff80, PT ;  /* 0x7fffff800000780c */ /* 0x000fe20003f66070 */
[----:B------:R-:W-:-:S02]  /*14290*/  IMAD R0, R4, 0x3d, RZ ;  /* 0x0000003d04007824 */ /* 0x000fc400078e02ff */
[----:B------:R2:W-:Y:S04]  /*142a0*/  LDGSTS.E [R244+0x68000], desc[UR4][R10.64], !P4 ;  /* 0x680000000af47fae */ /* 0x0005e8000e121844 */
[----:B------:R4:W-:Y:S01]  /*142b0*/  LDGSTS.E [R244+0x6c000], desc[UR4][R8.64], !P4 ;  /* 0x6c00000008f47fae */ /* 0x0009e2000e121844 */
[----:B--2---:R-:W2:Y:S01]  /*142c0*/  LDC.64 R10, c[0x0][0x238] ;  /* 0x00008e00ff0a7b82 */ /* 0x004ea20000000a00 */
[----:B------:R-:W-:-:S05]  /*142d0*/  IMAD.WIDE R12, R0, 0x4, R242 ;  /* 0x00000004000c7825 */ /* 0x000fca00078e02f2 */
[----:B------:R1:W-:Y:S02]  /*142e0*/  STL.64 [R1+0x818], R12 ;  /* 0x0008180c01007387 */ /* 0x0003e40000100a00 */
[----:B----4-:R-:W4:Y:S02]  /*142f0*/  LDC R8, c[0x0][0x230] ;  /* 0x00008c00ff087b82 */ /* 0x010f240000000800 */
[----:B------:R-:W-:Y:S01]  /*14300*/  LDGSTS.E [R244+0x68004], desc[UR4][R12.64], !P5 ;  /* 0x680040000cf47fae */ /* 0x000fe2000e921844 */
[----:B--2---:R-:W-:Y:S02]  /*14310*/  IMAD.MOV.U32 R9, RZ, RZ, R10 ;  /* 0x000000ffff097224 */ /* 0x004fe400078e000a */
[----:B------:R-:W-:Y:S02]  /*14320*/  IMAD.MOV.U32 R7, RZ, RZ, R11 ;  /* 0x000000ffff077224 */ /* 0x000fe400078e000b */
[----:B------:R-:W-:-:S05]  /*14330*/  IMAD.WIDE R10, R0, 0x4, R240 ;  /* 0x00000004000a7825 */ /* 0x000fca00078e02f0 */
[----:B------:R2:W-:Y:S04]  /*14340*/  STL.64 [R1+0x810], R10 ;  /* 0x0008100a01007387 */ /* 0x0005e80000100a00 */
[----:B-1----:R-:W4:Y:S04]  /*14350*/  LDL.64 R12, [R1+0x460] ;  /* 0x00046000010c7983 */ /* 0x002f280000100a00 */
[----:B------:R-:W4:Y:S04]  /*14360*/  LDL.64 R34, [R1+0x440] ;  /* 0x0004400001227983 */ /* 0x000f280000100a00 */
[----:B------:R-:W4:Y:S04]  /*14370*/  LDL.64 R26, [R1+0x420] ;  /* 0x00042000011a7983 */ /* 0x000f280000100a00 */
[----:B------:R-:W-:Y:S04]  /*14380*/  LDGSTS.E [R244+0x6c004], desc[UR4][R10.64], !P5 ;  /* 0x6c0040000af47fae */ /* 0x000fe8000e921844 */
[----:B------:R-:W4:Y:S04]  /*14390*/  LDL.64 R18, [R1+0x400] ;  /* 0x0004000001127983 */ /* 0x000f280000100a00 */
[----:B--2---:R-:W2:Y:S01]  /*143a0*/  LDL.64 R10, [R1+0x3e0] ;  /* 0x0003e000010a7983 */ /* 0x004ea20000100a00 */
[----:B------:R-:W-:Y:S01]  /*143b0*/  ISETP.GE.U32.AND P4, PT, R3, 0x7fffff7f, PT ;  /* 0x7fffff7f0300780c */ /* 0x000fe20003f86070 */
[----:B---3--:R-:W-:-:S02]  /*143c0*/  VIADD R3, R6, 0xffffffbd ;  /* 0xffffffbd06037836 */ /* 0x008fc40000000000 */
[C---:B------:R-:W-:Y:S02]  /*143d0*/  IMAD R0, R4.reuse, 0x3e, RZ ;  /* 0x0000003e04007824 */ /* 0x040fe400078e02ff */
[----:B------:R-:W-:Y:S01]  /*143e0*/  IMAD R4, R4, 0x3f, RZ ;  /* 0x0000003f04047824 */ /* 0x000fe200078e02ff */
[----:B------:R-:W-:Y:S01]  /*143f0*/  ISETP.GE.U32.AND P5, PT, R3, 0x7fffff7e, PT ;  /* 0x7fffff7e0300780c */ /* 0x000fe20003fa6070 */
[----:B------:R-:W-:-:S04]  /*14400*/  IMAD.WIDE R30, R0, 0x4, R242 ;  /* 0x00000004001e7825 */ /* 0x000fc800078e02f2 */
[----:B------:R-:W-:Y:S01]  /*14410*/  IMAD.WIDE R28, R0, 0x4, R240 ;  /* 0x00000004001c7825 */ /* 0x000fe200078e02f0 */
[----:B------:R-:W-:Y:S03]  /*14420*/  LDGSTS.E [R244+0x68008], desc[UR4][R30.64], !P1 ;  /* 0x680080001ef47fae */ /* 0x000fe6000c921844 */
[----:B------:R-:W-:Y:S01]  /*14430*/  VIADD R3, R5, 0xffffffbc ;  /* 0xffffffbc05037836 */ /* 0x000fe20000000000 */
[----:B------:R-:W-:Y:S01]  /*14440*/  LDGSTS.E [R244+0x6c008], desc[UR4][R28.64], !P1 ;  /* 0x6c0080001cf47fae */ /* 0x000fe2000c921844 */
[----:B------:R-:W-:-:S03]  /*14450*/  IMAD.WIDE R22, R4, 0x4, R242 ;  /* 0x0000000404167825 */ /* 0x000fc600078e02f2 */
[----:B------:R-:W-:Y:S01]  /*14460*/  ISETP.GE.U32.AND P1, PT, R3, 0x7fffff7d, PT ;  /* 0x7fffff7d0300780c */ /* 0x000fe20003f26070 */
[----:B------:R-:W-:Y:S01]  /*14470*/  IMAD.WIDE R14, R4, 0x4, R240 ;  /* 0x00000004040e7825 */ /* 0x000fe200078e02f0 */
[----:B------:R1:W-:Y:S04]  /*14480*/  STL.64 [R1+0x488], R30 ;  /* 0x0004881e01007387 */ /* 0x0003e80000100a00 */
[----:B------:R-:W-:Y:S01]  /*14490*/  STL.64 [R1+0x480], R28 ;  /* 0x0004801c01007387 */ /* 0x000fe20000100a00 */
[----:B------:R-:W-:-:S03]  /*144a0*/  VIADD R0, R251, 0xffffff9f ;  /* 0xffffff9ffb007836 */ /* 0x000fc60000000000 */
[----:B------:R3:W-:Y:S01]  /*144b0*/  STL.64 [R1+0x478], R22 ;  /* 0x0004781601007387 */ /* 0x0007e20000100a00 */
[----:B------:R-:W-:-:S03]  /*144c0*/  IMAD.SHL.U32 R4, R9, 0x40, RZ ;  /* 0x0000004009047824 */ /* 0x000fc600078e00ff */
[----:B------:R3:W-:Y:S01]  /*144d0*/  STL.64 [R1+0x470], R14 ;  /* 0x0004700e01007387 */ /* 0x0007e20000100a00 */
[----:B----4-:R-:W-:-:S03]  /*144e0*/  VIADD R251, R8, 0xffffff9e ;  /* 0xffffff9e08fb7836 */ /* 0x010fc60000000000 */
[----:B------:R-:W-:Y:S04]  /*144f0*/  LDGSTS.E [R244+0x6800c], desc[UR4][R22.64], !P6 ;  /* 0x6800c00016f47fae */ /* 0x000fe8000f121844 */
[----:B------:R-:W-:Y:S01]  /*14500*/  LDGSTS.E [R244+0x6c00c], desc[UR4][R14.64], !P6 ;  /* 0x6c00c0000ef47fae */ /* 0x000fe2000f121844 */
[----:B------:R-:W-:-:S03]  /*14510*/  ISETP.GE.U32.AND P6, PT, R0, 0x7fffff60, PT ;  /* 0x7fffff600000780c */ /* 0x000fc60003fc6070 */
[----:B------:R-:W0:Y:S01]  /*14520*/  LDGDEPBAR ;  /* 0x00000000000079af */ /* 0x000e220000000000 */
[C---:B------:R-:W-:Y:S02]  /*14530*/  LOP3.LUT R3, R21.reuse, 0x20, RZ, 0x3c, !PT ;  /* 0x0000002015037812 */ /* 0x040fe400078e3cff */
[C---:B------:R-:W-:Y:S02]  /*14540*/  LOP3.LUT R5, R21.reuse, 0x40, RZ, 0x3c, !PT ;  /* 0x0000004015057812 */ /* 0x040fe400078e3cff */
[C---:B------:R-:W-:Y:S01]  /*14550*/  LOP3.LUT R6, R21.reuse, 0x60, RZ, 0x3c, !PT ;  /* 0x0000006015067812 */ /* 0x040fe200078e3cff */
[----:B------:R4:W-:Y:S04]  /*14560*/  STL [R1+0x1c24], R3 ;  /* 0x001c240301007387 */ /* 0x0009e80000100800 */
[----:B------:R-:W-:Y:S04]  /*14570*/  STL [R1+0x1c20], R5 ;  /* 0x001c200501007387 */ /* 0x000fe80000100800 */
[----:B------:R-:W-:Y:S04]  /*14580*/  STL [R1+0x1c1c], R6 ;  /* 0x001c1c0601007387 */ /* 0x000fe80000100800 */
[----:B------:R-:W4:Y:S04]  /*14590*/  LDL.LU.64 R8, [R1+0x8] ;  /* 0x0000080001087983 */ /* 0x000f280000300a00 */
[----:B------:R-:W4:Y:S04]  /*145a0*/  LDL.64 R88, [R1+0x3c0] ;  /* 0x0003c00001587983 */ /* 0x000f280000100a00 */
        /* <DEDUP_REMOVED lines=15> */
[----:B------:R-:W4:Y:S01]  /*146a0*/  LDL.64 R46, [R1+0x1c0] ;  /* 0x0001c000012e7983 */ /* 0x000f220000100a00 */
[----:B------:R-:W-:-:S03]  /*146b0*/  VIADD R0, R21, UR60 ;  /* 0x0000003c15007c36 */ /* 0x000fc60008000000 */
[----:B------:R-:W4:Y:S04]  /*146c0*/  LDL.64 R44, [R1+0x1a0] ;  /* 0x0001a000012c7983 */ /* 0x000f280000100a00 */
[----:B------:R-:W4:Y:S04]  /*146d0*/  LDL.64 R40, [R1+0x180] ;  /* 0x0001800001287983 */ /* 0x000f280000100a00 */
[----:B------:R-:W4:Y:S04]  /*146e0*/  LDL.64 R38, [R1+0x160] ;  /* 0x0001600001267983 */ /* 0x000f280000100a00 */
[----:B-1----:R-:W4:Y:S04]  /*146f0*/  LDL.64 R30, [R1+0x140] ;  /* 0x00014000011e7983 */ /* 0x002f280000100a00 */
[----:B---3--:R-:W3:Y:S04]  /*14700*/  LDL.64 R22, [R1+0x120] ;  /* 0x0001200001167983 */ /* 0x008ee80000100a00 */
[----:B------:R-:W3:Y:S04]  /*14710*/  LDL.64 R14, [R1+0x100] ;  /* 0x00010000010e7983 */ /* 0x000ee80000100a00 */
[----:B------:R-:W3:Y:S04]  /*14720*/  LDL.64 R36, [R1+0xe0] ;  /* 0x0000e00001247983 */ /* 0x000ee80000100a00 */
[----:B------:R-:W3:Y:S04]  /*14730*/  LDL.64 R28, [R1+0xc0] ;  /* 0x0000c000011c7983 */ /* 0x000ee80000100a00 */
[----:B------:R-:W-:Y:S04]  /*14740*/  LDGSTS.E [R0], desc[UR4][R12.64], P0 ;  /* 0x000000000c007fae */ /* 0x000fe80008121844 */
[----:B------:R-:W3:Y:S04]  /*14750*/  LDL.64 R20, [R1+0xa0] ;  /* 0x0000a00001147983 */ /* 0x000ee80000100a00 */
[----:B------:R-:W-:Y:S04]  /*14760*/  LDGSTS.E [R0+0x400], desc[UR4][R34.64], P0 ;  /* 0x0040000022007fae */ /* 0x000fe80008121844 */
[----:B------:R-:W3:Y:S04]  /*14770*/  LDL.64 R12, [R1+0x80] ;  /* 0x00008000010c7983 */ /* 0x000ee80000100a00 */
[----:B------:R-:W-:Y:S04]  /*14780*/  LDGSTS.E [R0+0x800], desc[UR4][R26.64], P0 ;  /* 0x008000001a007fae */ /* 0x000fe80008121844 */
[----:B------:R-:W3:Y:S04]  /*14790*/  LDL.64 R34, [R1+0x60] ;  /* 0x0000600001227983 */ /* 0x000ee80000100a00 */
[----:B------:R-:W-:Y:S04]  /*147a0*/  LDGSTS.E [R0+0xc00], desc[UR4][R18.64], P0 ;  /* 0x00c0000012007fae */ /* 0x000fe80008121844 */
[----:B------:R-:W3:Y:S04]  /*147b0*/  LDL.64 R26, [R1+0x40] ;  /* 0x00004000011a7983 */ /* 0x000ee80000100a00 */
[----:B--2---:R-:W-:Y:S04]  /*147c0*/  LDGSTS.E [R0+0x1000], desc[UR4][R10.64], P0 ;  /* 0x010000000a007fae */ /* 0x004fe80008121844 */
[----:B------:R-:W2:Y:S04]  /*147d0*/  LDL.64 R18, [R1+0x20] ;  /* 0x0000200001127983 */ /* 0x000ea80000100a00 */
[----:B------:R-:W2:Y:S04]  /*147e0*/  LDL.64 R10, [R1] ;  /* 0x00000000010a7983 */ /* 0x000ea80000100a00 */
[----:B----4-:R-:W-:Y:S04]  /*147f0*/  LDGSTS.E [R0+0x1400], desc[UR4][R88.64], P0 ;  /* 0x0140000058007fae */ /* 0x010fe80008121844 */
[----:B------:R-:W-:Y:S04]  /*14800*/  LDGSTS.E [R0+0x1800], desc[UR4][R86.64], P0 ;  /* 0x0180000056007fae */ /* 0x000fe80008121844 */
        /* <DEDUP_REMOVED lines=19> */
[----:B---3--:R-:W-:Y:S04]  /*14940*/  LDGSTS.E [R0+0x6800], desc[UR4][R22.64], P0 ;  /* 0x0680000016007fae */ /* 0x008fe80008121844 */
[----:B------:R-:W-:Y:S04]  /*14950*/  LDGSTS.E [R0+0x6c00], desc[UR4][R14.64], P0 ;  /* 0x06c000000e007fae */ /* 0x000fe80008121844 */
[----:B------:R-:W-:Y:S04]  /*14960*/  LDGSTS.E [R0+0x7000], desc[UR4][R36.64], P0 ;  /* 0x0700000024007fae */ /* 0x000fe80008121844 */
[----:B------:R-:W-:Y:S04]  /*14970*/  LDGSTS.E [R0+0x7400], desc[UR4][R28.64], P0 ;  /* 0x074000001c007fae */ /* 0x000fe80008121844 */
[----:B------:R-:W3:Y:S04]  /*14980*/  LDL.64 R88, [R1+0x3d8] ;  /* 0x0003d80001587983 */ /* 0x000ee80000100a00 */
[----:B------:R-:W-:Y:S04]  /*14990*/  LDGSTS.E [R0+0x7800], desc[UR4][R20.64], P0 ;  /* 0x0780000014007fae */ /* 0x000fe80008121844 */
[----:B------:R-:W4:Y:S04]  /*149a0*/  LDL.64 R86, [R1+0x3b8] ;  /* 0x0003b80001567983 */ /* 0x000f280000100a00 */
[----:B------:R-:W-:Y:S04]  /*149b0*/  LDGSTS.E [R0+0x7c00], desc[UR4][R12.64], P0 ;  /* 0x07c000000c007fae */ /* 0x000fe80008121844 */
[----:B------:R-:W4:Y:S04]  /*149c0*/  LDL.64 R84, [R1+0x398] ;  /* 0x0003980001547983 */ /* 0x000f280000100a00 */
[----:B------:R-:W-:Y:S04]  /*149d0*/  LDGSTS.E [R0+0x10000], desc[UR4][R34.64], P0 ;  /* 0x1000000022007fae */ /* 0x000fe80008121844 */
[----:B------:R-:W4:Y:S04]  /*149e0*/  LDL.64 R80, [R1+0x378] ;  /* 0x0003780001507983 */ /* 0x000f280000100a00 */
[----:B------:R-:W-:Y:S04]  /*149f0*/  LDGSTS.E [R0+0x10400], desc[UR4][R26.64], P0 ;  /* 0x104000001a007fae */ /* 0x000fe80008121844 */
[----:B------:R-:W3:Y:S04]  /*14a00*/  LDL.64 R34, [R1+0x458] ;  /* 0x0004580001227983 */ /* 0x000ee80000100a00 */
[----:B--2---:R-:W-:Y:S04]  /*14a10*/  LDGSTS.E [R0+0x10800], desc[UR4][R18.64], P0 ;  /* 0x1080000012007fae */ /* 0x004fe80008121844 */
[----:B------:R-:W2:Y:S04]  /*14a20*/  LDL.64 R26, [R1+0x438] ;  /* 0x00043800011a7983 */ /* 0x000ea80000100a00 */
[----:B------:R-:W-:Y:S04]  /*14a30*/  LDGSTS.E [R0+0x10c00], desc[UR4][R10.64], P0 ;  /* 0x10c000000a007fae */ /* 0x000fe80008121844 */
[----:B------:R-:W4:Y:S04]  /*14a40*/  LDL.64 R18, [R1+0x418] ;  /* 0x0004180001127983 */ /* 0x000f280000100a00 */
[----:B------:R-:W-:Y:S04]  /*14a50*/  LDGSTS.E [R0+0x11000], desc[UR4][R16.64], P0 ;  /* 0x1100000010007fae */ /* 0x000fe80008121844 */
[----:B------:R-:W4:Y:S04]  /*14a60*/  LDL.64 R10, [R1+0x3f8] ;  /* 0x0003f800010a7983 */ /* 0x000f280000100a00 */
        /* <DEDUP_REMOVED lines=16> */
[----:B------:R-:W4:Y:S04]  /*14b70*/  LDL.64 R78, [R1+0x358] ;  /* 0x00035800014e7983 */ /* 0x000f280000100a00 */
[----:B------:R-:W-:Y:S04]  /*14b80*/  LDGSTS.E [R0+0x15400], desc[UR4][R154.64], P0 ;  /* 0x154000009a007fae */ /* 0x000fe80008121844 */
[----:B------:R-:W4:Y:S04]  /*14b90*/  LDL.64 R76, [R1+0x338] ;  /* 0x00033800014c7983 */ /* 0x000f280000100a00 */
[----:B------:R-:W-:Y:S04]  /*14ba0*/  LDGSTS.E [R0+0x15800], desc[UR4][R162.64], P0 ;  /* 0x15800000a2007fae */ /* 0x000fe80008121844 */
[----:B------:R-:W4:Y:S04]  /*14bb0*/  LDL.64 R72, [R1+0x318] ;  /* 0x0003180001487983 */ /* 0x000f280000100a00 */
[----:B------:R-:W-:Y:S04]  /*14bc0*/  LDGSTS.E [R0+0x15c00], desc[UR4][R170.64], P0 ;  /* 0x15c00000aa007fae */ /* 0x000fe80008121844 */
[----:B------:R-:W4:Y:S01]  /*14bd0*/  LDL.64 R70, [R1+0x2f8] ;  /* 0x0002f80001467983 */ /* 0x000f220000100a00 */
[----:B------:R-:W-:-:S03]  /*14be0*/  VIADD R3, R3, UR60 ;  /* 0x0000003c03037c36 */ /* 0x000fc60008000000 */
[----:B------:R-:W-:Y:S04]  /*14bf0*/  LDGSTS.E [R0+0x16000], desc[UR4][R178.64], P0 ;  /* 0x16000000b2007fae */ /* 0x000fe80008121844 */
[----:B------:R-:W4:Y:S04]  /*14c00*/  LDL.64 R68, [R1+0x2d8] ;  /* 0x0002d80001447983 */ /* 0x000f280000100a00 */
        /* <DEDUP_REMOVED lines=25> */
[----:B---3--:R-:W-:Y:S04]  /*14da0*/  LDGSTS.E [R3+0x100], desc[UR4][R34.64], P0 ;  /* 0x0010000022037fae */ /* 0x008fe80008121844 */
[----:B--2---:R-:W-:Y:S04]  /*14db0*/  LDGSTS.E [R3+0x500], desc[UR4][R26.64], P0 ;  /* 0x005000001a037fae */ /* 0x004fe80008121844 */
[----:B------:R-:W2:Y:S04]  /*14dc0*/  LDL.64 R34, [R1+0xf8] ;  /* 0x0000f80001227983 */ /* 0x000ea80000100a00 */
[----:B----4-:R-:W-:Y:S04]  /*14dd0*/  LDGSTS.E [R3+0x900], desc[UR4][R18.64], P0 ;  /* 0x0090000012037fae */ /* 0x010fe80008121844 */
[----:B------:R-:W3:Y:S04]  /*14de0*/  LDL.64 R26, [R1+0x118] ;  /* 0x00011800011a7983 */ /* 0x000ee80000100a00 */
[----:B------:R-:W-:Y:S04]  /*14df0*/  LDGSTS.E [R3+0xd00], desc[UR4][R10.64], P0 ;  /* 0x00d000000a037fae */ /* 0x000fe80008121844 */
[----:B------:R-:W4:Y:S04]  /*14e00*/  LDL.64 R18, [R1+0x138] ;  /* 0x0001380001127983 */ /* 0x000f280000100a00 */
[----:B------:R-:W-:Y:S04]  /*14e10*/  LDGSTS.E [R3+0x1100], desc[UR4][R88.64], P0 ;  /* 0x0110000058037fae */ /* 0x000fe80008121844 */
[----:B------:R-:W2:Y:S04]  /*14e20*/  LDL.64 R10, [R1+0x158] ;  /* 0x00015800010a7983 */ /* 0x000ea80000100a00 */
[----:B------:R-:W-:Y:S04]  /*14e30*/  LDGSTS.E [R3+0x1500], desc[UR4][R86.64], P0 ;  /* 0x0150000056037fae */ /* 0x000fe80008121844 */
[----:B------:R-:W3:Y:S04]  /*14e40*/  LDL.LU.64 R88, [R1+0x1ed8] ;  /* 0x001ed80001587983 */ /* 0x000ee80000300a00 */
[----:B------:R-:W-:Y:S04]  /*14e50*/  LDGSTS.E [R3+0x1900], desc[UR4][R84.64], P0 ;  /* 0x0190000054037fae */ /* 0x000fe80008121844 */
[----:B------:R-:W3:Y:S04]  /*14e60*/  LDL.LU.64 R86, [R1+0x1ed0] ;  /* 0x001ed00001567983 */ /* 0x000ee80000300a00 */
[----:B------:R-:W-:Y:S04]  /*14e70*/  LDGSTS.E [R3+0x1d00], desc[UR4][R80.64], P0 ;  /* 0x01d0000050037fae */ /* 0x000fe80008121844 */
[----:B------:R-:W3:Y:S04]  /*14e80*/  LDL.LU.64 R84, [R1+0x1ec8] ;  /* 0x001ec80001547983 */ /* 0x000ee80000300a00 */
[----:B------:R-:W3:Y:S04]  /*14e90*/  LDL.LU.64 R80, [R1+0x1ec0] ;  /* 0x001ec00001507983 */ /* 0x000ee80000300a00 */
[----:B------:R-:W-:Y:S04]  /*14ea0*/  LDGSTS.E [R3+0x2100], desc[UR4][R78.64], P0 ;  /* 0x021000004e037fae */ /* 0x000fe80008121844 */
[----:B------:R-:W-:Y:S04]  /*14eb0*/  LDGSTS.E [R3+0x2500], desc[UR4][R76.64], P0 ;  /* 0x025000004c037fae */ /* 0x000fe80008121844 */
[----:B------:R-:W3:Y:S04]  /*14ec0*/  LDL.LU.64 R78, [R1+0x1eb8] ;  /* 0x001eb800014e7983 */ /* 0x000ee80000300a00 */
        /* <DEDUP_REMOVED lines=28> */
[----:B------:R-:W3:Y:S04]  /*15090*/  LDL.LU.64 R38, [R1+0x1e40] ;  /* 0x001e400001267983 */ /* 0x000ee80000300a00 */
[----:B--2---:R-:W-:Y:S04]  /*150a0*/  LDGSTS.E [R3+0x6100], desc[UR4][R10.64], P0 ;  /* 0x061000000a037fae */ /* 0x004fe80008121844 */
[----:B----4-:R-:W-:Y:S04]  /*150b0*/  LDGSTS.E [R3+0x6500], desc[UR4][R18.64], P0 ;  /* 0x0650000012037fae */ /* 0x010fe80008121844 */
[----:B---3--:R-:W-:Y:S04]  /*150c0*/  LDGSTS.E [R3+0x6900], desc[UR4][R26.64], P0 ;  /* 0x069000001a037fae */ /* 0x008fe80008121844 */
[----:B------:R-:W2:Y:S04]  /*150d0*/  LDL.LU.64 R10, [R1+0x1e38] ;  /* 0x001e3800010a7983 */ /* 0x000ea80000300a00 */
[----:B------:R-:W3:Y:S04]  /*150e0*/  LDL.LU.64 R18, [R1+0x1e30] ;  /* 0x001e300001127983 */ /* 0x000ee80000300a00 */
[----:B------:R-:W4:Y:S04]  /*150f0*/  LDL.LU.64 R26, [R1+0x1e28] ;  /* 0x001e2800011a7983 */ /* 0x000f280000300a00 */
[----:B------:R-:W-:Y:S04]  /*15100*/  LDGSTS.E [R3+0x6d00], desc[UR4][R34.64], P0 ;  /* 0x06d0000022037fae */ /* 0x000fe80008121844 */
[----:B------:R-:W-:Y:S04]  /*15110*/  LDGSTS.E [R3+0x7100], desc[UR4][R12.64], P0 ;  /* 0x071000000c037fae */ /* 0x000fe80008121844 */
[----:B------:R-:W-:Y:S04]  /*15120*/  LDGSTS.E [R3+0x7500], desc[UR4][R20.64], P0 ;  /* 0x0750000014037fae */ /* 0x000fe80008121844 */
[----:B------:R-:W4:Y:S04]  /*15130*/  LDL.LU.64 R34, [R1+0x1e20] ;  /* 0x001e200001227983 */ /* 0x000f280000300a00 */
[----:B------:R-:W4:Y:S04]  /*15140*/  LDL.LU.64 R12, [R1+0x1e18] ;  /* 0x001e1800010c7983 */ /* 0x000f280000300a00 */
[----:B------:R-:W-:Y:S04]  /*15150*/  LDGSTS.E [R3+0x7900], desc[UR4][R28.64], P0 ;  /* 0x079000001c037fae */ /* 0x000fe80008121844 */
        /* <DEDUP_REMOVED lines=8> */
[----:B------:R-:W4:Y:S04]  /*151e0*/  LDL.64 R30, [R1+0x410] ;  /* 0x00041000011e7983 */ /* 0x000f280000100a00 */
[----:B------:R-:W4:Y:S04]  /*151f0*/  LDL.64 R22, [R1+0x3f0] ;  /* 0x0003f00001167983 */ /* 0x000f280000100a00 */
[----:B--2---:R-:W-:Y:S04]  /*15200*/  LDGSTS.E [R3+0x10d00], desc[UR4][R10.64], P0 ;  /* 0x10d000000a037fae */ /* 0x004fe80008121844 */
[----:B------:R1:W-:Y:S04]  /*15210*/  STL.64 [R1+0x1cf8], R10 ;  /* 0x001cf80a01007387 */ /* 0x0003e80000100a00 */
[----:B---3--:R-:W-:Y:S04]  /*15220*/  LDGSTS.E [R3+0x11100], desc[UR4][R18.64], P0 ;  /* 0x1110000012037fae */ /* 0x008fe80008121844 */
[----:B----4-:R-:W-:Y:S04]  /*15230*/  LDGSTS.E [R3+0x11500], desc[UR4][R26.64], P0 ;  /* 0x115000001a037fae */ /* 0x010fe80008121844 */
[----:B-1----:R-:W2:Y:S04]  /*15240*/  LDL.64 R10, [R1+0x430] ;  /* 0x00043000010a7983 */ /* 0x002ea80000100a00 */
[----:B------:R1:W-:Y:S04]  /*15250*/  STL.64 [R1+0x1d00], R18 ;  /* 0x001d001201007387 */ /* 0x0003e80000100a00 */
[----:B------:R-:W-:Y:S04]  /*15260*/  LDGSTS.E [R3+0x11900], desc[UR4][R34.64], P0 ;  /* 0x1190000022037fae */ /* 0x000fe80008121844 */
[----:B------:R-:W-:Y:S04]  /*15270*/  LDGSTS.E [R3+0x11d00], desc[UR4][R44.64], P0 ;  /* 0x11d000002c037fae */ /* 0x000fe80008121844 */
[----:B-1----:R-:W3:Y:S04]  /*15280*/  LDL.64 R18, [R1+0x450] ;  /* 0x0004500001127983 */ /* 0x002ee80000100a00 */
[----:B------:R-:W-:Y:S04]  /*15290*/  LDGSTS.E [R3+0x12100], desc[UR4][R52.64], P0 ;  /* 0x1210000034037fae */ /* 0x000fe80008121844 */
[----:B------:R-:W-:Y:S04]  /*152a0*/  STL.64 [R1+0x1d08], R26 ;  /* 0x001d081a01007387 */ /* 0x000fe80000100a00 */
        /* <DEDUP_REMOVED lines=28> */
[----:B------:R-:W-:Y:S01]  /*15470*/  LDGSTS.E [R3+0x15d00], desc[UR4][R172.64], P0 ;  /* 0x15d00000ac037fae */ /* 0x000fe20008121844 */
[----:B------:R-:W-:-:S03]  /*15480*/  IADD3 R5, R5, UR60, RZ ;  /* 0x0000003c05057c10 */ /* 0x000fc6000fffe0ff */
        /* <DEDUP_REMOVED lines=17> */
[----:B------:R1:W-:Y:S04]  /*155a0*/  STL.64 [R1+0x1dc8], R220 ;  /* 0x001dc8dc01007387 */ /* 0x0003e80000100a00 */
[----:B------:R4:W-:Y:S04]  /*155b0*/  STL.64 [R1+0x1dd0], R228 ;  /* 0x001dd0e401007387 */ /* 0x0009e80000100a00 */
[----:B------:R4:W-:Y:S04]  /*155c0*/  STL.64 [R1+0x1dd8], R236 ;  /* 0x001dd8ec01007387 */ /* 0x0009e80000100a00 */
[----:B-1----:R-:W2:Y:S04]  /*155d0*/  LDL.64 R220, [R1+0x350] ;  /* 0x0003500001dc7983 */ /* 0x002ea80000100a00 */
[----:B----4-:R-:W4:Y:S04]  /*155e0*/  LDL.64 R228, [R1+0x370] ;  /* 0x0003700001e47983 */ /* 0x010f280000100a00 */
        /* <DEDUP_REMOVED lines=23> */
[----:B------:R-:W-:Y:S04]  /*15760*/  LDGSTS.E [R5+0xa00], desc[UR4][R30.64], P0 ;  /* 0x00a000001e057fae */ /* 0x000fe80008121844 */
[----:B------:R-:W-:Y:S04]  /*15770*/  LDGSTS.E [R5+0xe00], desc[UR4][R22.64], P0 ;  /* 0x00e0000016057fae */ /* 0x000fe80008121844 */
[----:B------:R-:W2:Y:S04]  /*15780*/  LDL.64 R52, [R1+0xb0] ;  /* 0x0000b00001347983 */ /* 0x000ea80000100a00 */
[----:B------:R-:W3:Y:S04]  /*15790*/  LDL.64 R30, [R1+0x3b0] ;  /* 0x0003b000011e7983 */ /* 0x000ee80000100a00 */
[----:B------:R-:W4:Y:S04]  /*157a0*/  LDL.64 R22, [R1+0x3d0] ;  /* 0x0003d00001167983 */ /* 0x000f280000100a00 */
[----:B------:R-:W2:Y:S04]  /*157b0*/  LDL.64 R44, [R1+0x90] ;  /* 0x00009000012c7983 */ /* 0x000ea80000100a00 */
[----:B------:R-:W2:Y:S04]  /*157c0*/  LDL.64 R34, [R1+0x70] ;  /* 0x0000700001227983 */ /* 0x000ea80000100a00 */
[----:B------:R-:W2:Y:S04]  /*157d0*/  LDL.64 R26, [R1+0x50] ;  /* 0x00005000011a7983 */ /* 0x000ea80000100a00 */
[----:B------:R-:W2:Y:S04]  /*157e0*/  LDL.64 R18, [R1+0x30] ;  /* 0x0000300001127983 */ /* 0x000ea80000100a00 */
[----:B------:R-:W2:Y:S04]  /*157f0*/  LDL.64 R10, [R1+0x10] ;  /* 0x00001000010a7983 */ /* 0x000ea80000100a00 */
[----:B----4-:R-:W-:Y:S04]  /*15800*/  LDGSTS.E [R5+0x1200], desc[UR4][R22.64], P0 ;  /* 0x0120000016057fae */ /* 0x010fe80008121844 */
[----:B---3--:R-:W-:Y:S04]  /*15810*/  LDGSTS.E [R5+0x1600], desc[UR4][R30.64], P0 ;  /* 0x016000001e057fae */ /* 0x008fe80008121844 */
        /* <DEDUP_REMOVED lines=23> */
[----:B--2---:R-:W-:Y:S04]  /*15990*/  LDGSTS.E [R5+0x7600], desc[UR4][R52.64], P0 ;  /* 0x0760000034057fae */ /* 0x004fe80008121844 */
[----:B------:R-:W-:Y:S04]  /*159a0*/  LDGSTS.E [R5+0x7a00], desc[UR4][R44.64], P0 ;  /* 0x07a000002c057fae */ /* 0x000fe80008121844 */
[----:B------:R-:W2:Y:S04]  /*159b0*/  LDL.LU.64 R22, [R1+0x1df0] ;  /* 0x001df00001167983 */ /* 0x000ea80000300a00 */
[----:B------:R-:W-:Y:S04]  /*159c0*/  LDGSTS.E [R5+0x7e00], desc[UR4][R34.64], P0 ;  /* 0x07e0000022057fae */ /* 0x000fe80008121844 */
[----:B------:R-:W3:Y:S04]  /*159d0*/  LDL.LU.64 R30, [R1+0x1de8] ;  /* 0x001de800011e7983 */ /* 0x000ee80000300a00 */
[----:B------:R-:W-:Y:S04]  /*159e0*/  LDGSTS.E [R5+0x10200], desc[UR4][R26.64], P0 ;  /* 0x102000001a057fae */ /* 0x000fe80008121844 */
[----:B------:R-:W-:Y:S04]  /*159f0*/  LDGSTS.E [R5+0x10600], desc[UR4][R18.64], P0 ;  /* 0x1060000012057fae */ /* 0x000fe80008121844 */
[----:B------:R-:W-:Y:S04]  /*15a00*/  LDGSTS.E [R5+0x10a00], desc[UR4][R10.64], P0 ;  /* 0x10a000000a057fae */ /* 0x000fe80008121844 */
[----:B------:R-:W4:Y:S04]  /*15a10*/  LDL.64 R26, [R1+0x448] ;  /* 0x00044800011a7983 */ /* 0x000f280000100a00 */
[----:B------:R-:W2:Y:S04]  /*15a20*/  LDL.64 R18, [R1+0x428] ;  /* 0x0004280001127983 */ /* 0x000ea80000100a00 */
[----:B------:R-:W3:Y:S04]  /*15a30*/  LDL.64 R10, [R1+0x408] ;  /* 0x00040800010a7983 */ /* 0x000ee80000100a00 */
[----:B------:R-:W-:Y:S04]  /*15a40*/  STL.64 [R1+0x1c50], R12 ;  /* 0x001c500c01007387 */ /* 0x000fe80000100a00 */
[----:B------:R1:W-:Y:S04]  /*15a50*/  STL.64 [R1+0x1c58], R20 ;  /* 0x001c581401007387 */ /* 0x0003e80000100a00 */
[----:B------:R3:W-:Y:S04]  /*15a60*/  STL.64 [R1+0x1c60], R28 ;  /* 0x001c601c01007387 */ /* 0x0007e80000100a00 */
[----:B------:R-:W-:Y:S04]  /*15a70*/  STL.64 [R1+0x1c68], R36 ;  /* 0x001c682401007387 */ /* 0x000fe80000100a00 */
        /* <DEDUP_REMOVED lines=15> */
[----:B------:R-:W-:Y:S04]  /*15b70*/  LDGSTS.E [R5+0x10e00], desc[UR4][R12.64], P0 ;  /* 0x10e000000c057fae */ /* 0x000fe80008121844 */
[----:B------:R-:W-:Y:S04]  /*15b80*/  STL.64 [R1+0x1ce8], R166 ;  /* 0x001ce8a601007387 */ /* 0x000fe80000100a00 */
[----:B------:R-:W-:Y:S04]  /*15b90*/  LDGSTS.E [R5+0x11200], desc[UR4][R20.64], P0 ;  /* 0x1120000014057fae */ /* 0x000fe80008121844 */
[----:B------:R-:W-:Y:S04]  /*15ba0*/  STL.64 [R1+0x1cf0], R174 ;  /* 0x001cf0ae01007387 */ /* 0x000fe80000100a00 */
[----:B------:R3:W-:Y:S04]  /*15bb0*/  LDGSTS.E [R5+0x11600], desc[UR4][R28.64], P0 ;  /* 0x116000001c057fae */ /* 0x0007e80008121844 */
[----:B-1----:R-:W3:Y:S04]  /*15bc0*/  LDL.64 R20, [R1+0x3e8] ;  /* 0x0003e80001147983 */ /* 0x002ee80000100a00 */
[----:B------:R-:W-:Y:S04]  /*15bd0*/  LDGSTS.E [R5+0x11a00], desc[UR4][R36.64], P0 ;  /* 0x11a0000024057fae */ /* 0x000fe80008121844 */
[----:B------:R-:W3:Y:S04]  /*15be0*/  LDL.64 R12, [R1+0x3c8] ;  /* 0x0003c800010c7983 */ /* 0x000ee80000100a00 */
        /* <DEDUP_REMOVED lines=33> */
[----:B------:R-:W3:Y:S01]  /*15e00*/  LDL.64 R108, [R1+0x1a8] ;  /* 0x0001a800016c7983 */ /* 0x000ee20000100a00 */
[----:B------:R-:W-:-:S03]  /*15e10*/  VIADD R6, R6, UR60 ;  /* 0x0000003c06067c36 */ /* 0x000fc60008000000 */
        /* <DEDUP_REMOVED lines=16> */
[----:B----4-:R-:W-:Y:S04]  /*15f20*/  LDGSTS.E [R6+0x300], desc[UR4][R26.64], P0 ;  /* 0x003000001a067fae */ /* 0x010fe80008121844 */
[----:B------:R-:W4:Y:S04]  /*15f30*/  LDL.64 R34, [R1+0x88] ;  /* 0x0000880001227983 */ /* 0x000f280000100a00 */
[----:B--2---:R-:W-:Y:S04]  /*15f40*/  LDGSTS.E [R6+0x700], desc[UR4][R18.64], P0 ;  /* 0x0070000012067fae */ /* 0x004fe80008121844 */
[----:B------:R-:W2:Y:S04]  /*15f50*/  LDL.64 R26, [R1+0x68] ;  /* 0x00006800011a7983 */ /* 0x000ea80000100a00 */
[----:B---3--:R-:W-:Y:S04]  /*15f60*/  LDGSTS.E [R6+0xb00], desc[UR4][R10.64], P0 ;  /* 0x00b000000a067fae */ /* 0x008fe80008121844 */
[----:B------:R-:W3:Y:S04]  /*15f70*/  LDL.64 R18, [R1+0x48] ;  /* 0x0000480001127983 */ /* 0x000ee80000100a00 */
[----:B------:R-:W3:Y:S04]  /*15f80*/  LDL.64 R10, [R1+0x28] ;  /* 0x00002800010a7983 */ /* 0x000ee80000100a00 */
[----:B------:R1:W-:Y:S04]  /*15f90*/  LDGSTS.E [R6+0xf00], desc[UR4][R20.64], P0 ;  /* 0x00f0000014067fae */ /* 0x0003e80008121844 */
        /* <DEDUP_REMOVED lines=16> */
[----:B------:R1:W-:Y:S04]  /*160a0*/  LDGSTS.E [R6+0x5300], desc[UR4][R116.64], P0 ;  /* 0x0530000074067fae */ /* 0x0003e80008121844 */
[----:B------:R-:W-:Y:S01]  /*160b0*/  LDGSTS.E [R6+0x5700], desc[UR4][R108.64], P0 ;  /* 0x057000006c067fae */ /* 0x000fe20008121844 */
[----:B------:R-:W-:-:S02]  /*160c0*/  IMAD.WIDE R28, R4, 0x4, R242 ;  /* 0x00000004041c7825 */ /* 0x000fc400078e02f2 */
[----:B------:R-:W3:Y:S01]  /*160d0*/  LDC R242, c[0x0][0x230] ;  /* 0x00008c00fff27b82 */ /* 0x000ee20000000800 */
[----:B------:R-:W-:Y:S01]  /*160e0*/  LDGSTS.E [R6+0x5b00], desc[UR4][R100.64], P0 ;  /* 0x05b0000064067fae */ /* 0x000fe20008121844 */
[----:B-1----:R-:W-:-:S06]  /*160f0*/  IMAD.WIDE R20, R4, 0x4, R240 ;  /* 0x0000000404147825 */ /* 0x002fcc00078e02f0 */
[----:B------:R-:W1:Y:S01]  /*16100*/  LDC R117, c[0x0][0x230] ;  /* 0x00008c00ff757b82 */ /* 0x000e620000000800 */
[----:B------:R-:W-:Y:S07]  /*16110*/  LDGSTS.E [R6+0x5f00], desc[UR4][R92.64], P0 ;  /* 0x05f000005c067fae */ /* 0x000fee0008121844 */
[----:B------:R-:W1:Y:S01]  /*16120*/  LDC R116, c[0x0][0x230] ;  /* 0x00008c00ff747b82 */ /* 0x000e620000000800 */
[----:B------:R-:W-:Y:S07]  /*16130*/  LDGSTS.E [R6+0x6300], desc[UR4][R84.64], P0 ;  /* 0x0630000054067fae */ /* 0x000fee0008121844 */
[----:B------:R-:W1:Y:S01]  /*16140*/  LDC R243, c[0x0][0x230] ;  /* 0x00008c00fff37b82 */ /* 0x000e620000000800 */
[----:B------:R-:W-:Y:S04]  /*16150*/  LDGSTS.E [R6+0x6700], desc[UR4][R76.64], P0 ;  /* 0x067000004c067fae */ /* 0x000fe80008121844 */
[----:B------:R-:W-:Y:S04]  /*16160*/  LDGSTS.E [R6+0x6b00], desc[UR4][R68.64], P0 ;  /* 0x06b0000044067fae */ /* 0x000fe80008121844 */
[----:B------:R-:W-:Y:S04]  /*16170*/  LDGSTS.E [R6+0x6f00], desc[UR4][R60.64], P0 ;  /* 0x06f000003c067fae */ /* 0x000fe80008121844 */
[----:B------:R-:W-:Y:S04]  /*16180*/  LDGSTS.E [R6+0x7300], desc[UR4][R52.64], P0 ;  /* 0x0730000034067fae */ /* 0x000fe80008121844 */
[----:B------:R-:W-:Y:S04]  /*16190*/  LDGSTS.E [R6+0x7700], desc[UR4][R44.64], P0 ;  /* 0x077000002c067fae */ /* 0x000fe80008121844 */
[----:B----4-:R-:W-:Y:S04]  /*161a0*/  LDGSTS.E [R6+0x7b00], desc[UR4][R34.64], P0 ;  /* 0x07b0000022067fae */ /* 0x010fe80008121844 */
[----:B--2---:R-:W-:Y:S04]  /*161b0*/  LDGSTS.E [R6+0x7f00], desc[UR4][R26.64], P0 ;  /* 0x07f000001a067fae */ /* 0x004fe80008121844 */
[----:B---3--:R2:W-:Y:S04]  /*161c0*/  LDGSTS.E [R6+0x10300], desc[UR4][R18.64], P0 ;  /* 0x1030000012067fae */ /* 0x0085e80008121844 */
[----:B------:R3:W-:Y:S04]  /*161d0*/  LDGSTS.E [R6+0x10700], desc[UR4][R10.64], P0 ;  /* 0x107000000a067fae */ /* 0x0007e80008121844 */
[----:B------:R4:W-:Y:S01]  /*161e0*/  LDGSTS.E [R6+0x10b00], desc[UR4][R8.64], P0 ;  /* 0x10b0000008067fae */ /* 0x0009e20008121844 */
[----:B--2---:R-:W2:Y:S03]  /*161f0*/  LDC R18, c[0x0][0x230] ;  /* 0x00008c00ff127b82 */ /* 0x004ea60000000800 */
[----:B------:R-:W-:Y:S04]  /*16200*/  LDGSTS.E [R6+0x10f00], desc[UR4][R14.64], P0 ;  /* 0x10f000000e067fae */ /* 0x000fe80008121844 */
[----:B------:R-:W3:Y:S01]  /*16210*/  LDL.LU.64 R10, [R1+0x808] ;  /* 0x00080800010a7983 */ /* 0x000ee20000300a00 */
[----:B------:R-:W1:Y:S03]  /*16220*/  LDC R19, c[0x0][0x230] ;  /* 0x00008c00ff137b82 */ /* 0x000e660000000800 */
[----:B------:R-:W4:Y:S04]  /*16230*/  LDL.LU.64 R26, [R1+0x800] ;  /* 0x00080000011a7983 */ /* 0x000f280000300a00 */
        /* <DEDUP_REMOVED lines=25> */
[----:B------:R-:W-:Y:S01]  /*163d0*/  LDGSTS.E [R6+0x17700], desc[UR4][R224.64], P0 ;  /* 0x17700000e0067fae */ /* 0x000fe20008121844 */
[----:B--2---:R-:W-:-:S03]  /*163e0*/  VIADD R12, R18, 0xffffff9d ;  /* 0xffffff9d120c7836 */ /* 0x004fc60000000000 */
[----:B------:R-:W-:Y:S04]  /*163f0*/  LDGSTS.E [R6+0x17b00], desc[UR4][R232.64], P0 ;  /* 0x17b00000e8067fae */ /* 0x000fe80008121844 */
[----:B------:R-:W-:Y:S01]  /*16400*/  LDGSTS.E [R6+0x17f00], desc[UR4][R40.64], P0 ;  /* 0x17f0000028067fae */ /* 0x000fe20008121844 */
[----:B------:R-:W-:Y:S01]  /*16410*/  ISETP.GE.U32.AND P0, PT, R251, 0x7fffff5f, PT ;  /* 0x7fffff5ffb00780c */ /* 0x000fe20003f06070 */
[----:B-1----:R-:W-:Y:S02]  /*16420*/  VIADD R251, R19, 0xffffff9c ;  /* 0xffffff9c13fb7836 */ /* 0x002fe40000000000 */
[----:B------:R4:W-:Y:S04]  /*16430*/  STL.64 [R1+0x1c48], R8 ;  /* 0x001c480801007387 */ /* 0x0009e80000100a00 */
[----:B------:R-:W2:Y:S04]  /*16440*/  LDL.LU.64 R108, [R1+0x7f8] ;  /* 0x0007f800016c7983 */ /* 0x000ea80000300a00 */
[----:B------:R-:W2:Y:S04]  /*16450*/  LDL.LU.64 R18, [R1+0x7e8] ;  /* 0x0007e80001127983 */ /* 0x000ea80000300a00 */
[----:B------:R-:W2:Y:S04]  /*16460*/  LDL.LU.64 R100, [R1+0x648] ;  /* 0x0006480001647983 */ /* 0x000ea80000300a00 */
[----:B------:R-:W2:Y:S04]  /*16470*/  LDL.LU.64 R92, [R1+0x638] ;  /* 0x00063800015c7983 */ /* 0x000ea80000300a00 */
[----:B------:R-:W2:Y:S04]  /*16480*/  LDL.LU.64 R84, [R1+0x628] ;  /* 0x0006280001547983 */ /* 0x000ea80000300a00 */
[----:B------:R-:W2:Y:S04]  /*16490*/  LDL.LU.64 R76, [R1+0x618] ;  /* 0x00061800014c7983 */ /* 0x000ea80000300a00 */
[----:B------:R-:W-:Y:S04]  /*164a0*/  STL.64 [R1+0x1038], R28 ;  /* 0x0010381c01007387 */ /* 0x000fe80000100a00 */
[----:B------:R-:W-:Y:S04]  /*164b0*/  STL.64 [R1+0x1040], R20 ;  /* 0x0010401401007387 */ /* 0x000fe80000100a00 */
[----:B------:R-:W0:Y:S01]  /*164c0*/  LDGDEPBAR ;  /* 0x00000000000079af */ /* 0x000e220000000000 */
[----:B------:R-:W-:Y:S06]  /*164d0*/  BAR.SYNC.DEFER_BLOCKING 0x0 ;  /* 0x0000000000007b1d */ /* 0x000fec0000010000 */
[----:B------:R-:W-:Y:S01]  /*164e0*/  @!PT LDS RZ, [RZ] ;  /* 0x00000000fffff984 */ /* 0x000fe20000000800 */
[----:B------:R-:W-:Y:S01]  /*164f0*/  @!PT LDS RZ, [RZ] ;  /* 0x00000000fffff984 */ /* 0x000fe20000000800 */
[----:B------:R-:W-:Y:S01]  /*16500*/  @!PT LDS RZ, [RZ] ;  /* 0x00000000fffff984 */ /* 0x000fe20000000800 */
[----:B------:R-:W-:Y:S04]  /*16510*/  LDGSTS.E [R2+0x70000], desc[UR4][R28.64], !P3 ;  /* 0x700000001c027fae */ /* 0x000fe8000d921844 */
[----:B------:R-:W-:Y:S01]  /*16520*/  LDGSTS.E [R2+0x74000], desc[UR4][R20.64], !P3 ;  /* 0x7400000014027fae */ /* 0x000fe2000d921844 */
[----:B---3--:R-:W-:-:S04]  /*16530*/  IMAD.WIDE R10, R4, 0x4, R10 ;  /* 0x00000004040a7825 */ /* 0x008fc800078e020a */
[C---:B----4-:R-:W-:Y:S01]  /*16540*/  IMAD.WIDE R8, R4.reuse, 0x4, R26 ;  /* 0x0000000404087825 */ /* 0x050fe200078e021a */
[----:B------:R1:W-:Y:S04]  /*16550*/  LDGSTS.E [R2+0x70004], desc[UR4][R10.64], !P4 ;  /* 0x700040000a027fae */ /* 0x0003e8000e121844 */
[----:B------:R-:W3:Y:S04]  /*16560*/  LDL.LU.64 R26, [R1+0x7f0] ;  /* 0x0007f000011a7983 */ /* 0x000ee80000300a00 */
[----:B------:R1:W-:Y:S04]  /*16570*/  STL.64 [R1+0xf78], R10 ;  /* 0x000f780a01007387 */ /* 0x0003e80000100a00 */
[----:B------:R-:W4:Y:S04]  /*16580*/  LDL.LU.64 R60, [R1+0x7e0] ;  /* 0x0007e000013c7983 */ /* 0x000f280000300a00 */
[----:B------:R2:W-:Y:S04]  /*16590*/  STL.64 [R1+0xf98], R8 ;  /* 0x000f980801007387 */ /* 0x0005e80000100a00 */
[----:B------:R-:W4:Y:S01]  /*165a0*/  LDL.LU.64 R52, [R1+0x640] ;  /* 0x0006400001347983 */ /* 0x000f220000300a00 */
[----:B-1----:R-:W1:Y:S03]  /*165b0*/  LDC R11, c[0x0][0x230] ;  /* 0x00008c00ff0b7b82 */ /* 0x002e660000000800 */
[----:B------:R-:W4:Y:S04]  /*165c0*/  LDL.LU.64 R44, [R1+0x630] ;  /* 0x00063000012c7983 */ /* 0x000f280000300a00 */
[----:B------:R-:W4:Y:S01]  /*165d0*/  LDL.LU.64 R34, [R1+0x620] ;  /* 0x0006200001227983 */ /* 0x000f220000300a00 */
[----:B------:R-:W1:Y:S03]  /*165e0*/  LDC R10, c[0x0][0x230] ;  /* 0x00008c00ff0a7b82 */ /* 0x000e660000000800 */
[----:B------:R-:W4:Y:S04]  /*165f0*/  LDL.LU.64 R68, [R1+0x610] ;  /* 0x0006100001447983 */ /* 0x000f280000300a00 */
[----:B------:R2:W-:Y:S02]  /*16600*/  LDGSTS.E [R2+0x74004], desc[UR4][R8.64], !P4 ;  /* 0x7400400008027fae */ /* 0x0005e4000e121844 */
[----:B--2---:R-:W-:-:S04]  /*16610*/  IMAD.WIDE R62, R4, 0x4, R108 ;  /* 0x00000004043e7825 */ /* 0x004fc800078e026c */
[C---:B------:R-:W-:Y:S01]  /*16620*/  IMAD.WIDE R18, R4.reuse, 0x4, R18 ;  /* 0x0000000404127825 */ /* 0x040fe200078e0212 */
[----:B------:R-:W-:Y:S03]  /*16630*/  STL.64 [R1+0xfa8], R62 ;  /* 0x000fa83e01007387 */ /* 0x000fe60000100a00 */
[C---:B------:R-:W-:Y:S01]  /*16640*/  IMAD.WIDE R54, R4.reuse, 0x4, R100 ;  /* 0x0000000404367825 */ /* 0x040fe200078e0264 */
[----:B------:R-:W-:Y:S03]  /*16650*/  STL.64 [R1+0xfc0], R18 ;  /* 0x000fc01201007387 */ /* 0x000fe60000100a00 */
[C---:B------:R-:W-:Y:S01]  /*16660*/  IMAD.WIDE R46, R4.reuse, 0x4, R92 ;  /* 0x00000004042e7825 */ /* 0x040fe200078e025c */
[----:B------:R-:W-:Y:S03]  /*16670*/  STL.64 [R1+0x1238], R54 ;  /* 0x0012383601007387 */ /* 0x000fe60000100a00 */
[C---:B------:R-:W-:Y:S01]  /*16680*/  IMAD.WIDE R36, R4.reuse, 0x4, R84 ;  /* 0x0000000404247825 */ /* 0x040fe200078e0254 */
[----:B------:R-:W-:Y:S03]  /*16690*/  STL.64 [R1+0x1248], R46 ;  /* 0x0012482e01007387 */ /* 0x000fe60000100a00 */
[----:B------:R-:W-:Y:S01]  /*166a0*/  IMAD.WIDE R28, R4, 0x4, R76 ;  /* 0x00000004041c7825 */ /* 0x000fe200078e024c */
[----:B------:R-:W-:Y:S01]  /*166b0*/  STL.64 [R1+0x1258], R36 ;  /* 0x0012582401007387 */ /* 0x000fe20000100a00 */
[----:B------:R-:W-:Y:S01]  /*166c0*/  ISETP.GE.U32.AND P3, PT, R12, 0x7fffff5e, PT ;  /* 0x7fffff5e0c00780c */ /* 0x000fe20003f66070 */
[----:B------:R-:W2:Y:S02]  /*166d0*/  LDC R9, c[0x0][0x230] ;  /* 0x00008c00ff097b82 */ /* 0x000ea40000000800 */
[----:B------:R-:W-:Y:S01]  /*166e0*/  LDGSTS.E [R2+0x70008], desc[UR4][R62.64], !P5 ;  /* 0x700080003e027fae */ /* 0x000fe2000e921844 */
[----:B---3--:R-:W-:-:S05]  /*166f0*/  IMAD.WIDE R26, R4, 0x4, R26 ;  /* 0x00000004041a7825 */ /* 0x008fca00078e021a */
[----:B------:R-:W3:Y:S01]  /*16700*/  LDC R12, c[0x0][0x230] ;  /* 0x00008c00ff0c7b82 */ /* 0x000ee20000000800 */
[----:B------:R1:W-:Y:S01]  /*16710*/  STL.64 [R1+0xf30], R26 ;  /* 0x000f301a01007387 */ /* 0x0003e20000100a00 */
[----:B----4-:R-:W-:-:S03]  /*16720*/  IMAD.WIDE R60, R4, 0x4, R60 ;  /* 0x00000004043c7825 */ /* 0x010fc600078e023c */
[----:B------:R-:W-:Y:S03]  /*16730*/  STL.64 [R1+0x1268], R28 ;  /* 0x0012681c01007387 */ /* 0x000fe60000100a00 */
[----:B------:R-:W4:Y:S01]  /*16740*/  LDC R8, c[0x0][0x230] ;  /* 0x00008c00ff087b82 */ /* 0x000f220000000800 */
[C---:B------:R-:W-:Y:S01]  /*16750*/  IMAD.WIDE R52, R4.reuse, 0x4, R52 ;  /* 0x0000000404347825 */ /* 0x040fe200078e0234 */
[----:B------:R2:W-:Y:S03]  /*16760*/  STL.64 [R1+0xf90], R60 ;  /* 0x000f903c01007387 */ /* 0x0005e60000100a00 */
[C---:B------:R-:W-:Y:S01]  /*16770*/  IMAD.WIDE R44, R4.reuse, 0x4, R44 ;  /* 0x00000004042c7825 */ /* 0x040fe200078e022c */
[----:B------:R3:W-:Y:S03]  /*16780*/  STL.64 [R1+0x1240], R52 ;  /* 0x0012403401007387 */ /* 0x0007e60000100a00 */
[C---:B------:R-:W-:Y:S01]  /*16790*/  IMAD.WIDE R34, R4.reuse, 0x4, R34 ;  /* 0x0000000404227825 */ /* 0x040fe200078e0222 */
[----:B------:R3:W-:Y:S03]  /*167a0*/  STL.64 [R1+0x1250], R44 ;  /* 0x0012502c01007387 */ /* 0x0007e60000100a00 */
[----:B------:R-:W-:Y:S01]  /*167b0*/  IMAD.WIDE R20, R4, 0x4, R68 ;  /* 0x0000000404147825 */ /* 0x000fe200078e0244 */
[----:B------:R-:W-:Y:S04]  /*167c0*/  LDGSTS.E [R2+0x74008], desc[UR4][R26.64], !P5 ;  /* 0x740080001a027fae */ /* 0x000fe8000e921844 */
[----:B------:R4:W-:Y:S04]  /*167d0*/  STL.64 [R1+0x1260], R34 ;  /* 0x0012602201007387 */ /* 0x0009e80000100a00 */
[----:B------:R-:W-:Y:S04]  /*167e0*/  LDGSTS.E [R2+0x7000c], desc[UR4][R18.64], !P1 ;  /* 0x7000c00012027fae */ /* 0x000fe8000c921844 */
[----:B-1----:R-:W4:Y:S04]  /*167f0*/  LDL.LU.64 R26, [R1+0x7d8] ;  /* 0x0007d800011a7983 */ /* 0x002f280000300a00 */
[----:B------:R1:W-:Y:S04]  /*16800*/  STL.64 [R1+0x1270], R20 ;  /* 0x0012701401007387 */ /* 0x0003e80000100a00 */
[----:B------:R-:W1:Y:S04]  /*16810*/  LDL.LU.64 R18, [R1+0x7d0] ;  /* 0x0007d00001127983 */ /* 0x000e680000300a00 */
[----:B------:R-:W4:Y:S04]  /*16820*/  LDL.LU.64 R76, [R1+0x7c8] ;  /* 0x0007c800014c7983 */ /* 0x000f280000300a00 */
[----:B------:R-:W4:Y:S01]  /*16830*/  LDL.LU.64 R68, [R1+0x7c0] ;  /* 0x0007c00001447983 */ /* 0x000f220000300a00 */
[----:B------:R-:W-:Y:S01]  /*16840*/  ISETP.GE.U32.AND P4, PT, R251, 0x7fffff5d, PT ;  /* 0x7fffff5dfb00780c */ /* 0x000fe20003f86070 */
[----:B------:R-:W-:Y:S01]  /*16850*/  VIADD R240, R117, 0xffffffba ;  /* 0xffffffba75f07836 */ /* 0x000fe20000000000 */
[----:B------:R-:W1:Y:S01]  /*16860*/  LDC R251, c[0x0][0x230] ;  /* 0x00008c00fffb7b82 */ /* 0x000e620000000800 */
[----:B------:R-:W-:Y:S04]  /*16870*/  LDGSTS.E [R2+0x7400c], desc[UR4][R60.64], !P1 ;  /* 0x7400c0003c027fae */ /* 0x000fe8000c921844 */
[----:B------:R-:W-:Y:S04]  /*16880*/  LDGSTS.E [R2+0x78000], desc[UR4][R54.64], !P6 ;  /* 0x7800000036027fae */ /* 0x000fe8000f121844 */
[----:B------:R-:W-:Y:S04]  /*16890*/  LDGSTS.E [R2+0x7c000], desc[UR4][R52.64], !P6 ;  /* 0x7c00000034027fae */ /* 0x000fe8000f121844 */
[----:B------:R-:W-:Y:S01]  /*168a0*/  LDGSTS.E [R2+0x78004], desc[UR4][R46.64], !P0 ;  /* 0x780040002e027fae */ /* 0x000fe2000c121844 */
[----:B------:R-:W-:-:S03]  /*168b0*/  VIADD R241, R116, 0xffffffbb ;  /* 0xffffffbb74f17836 */ /* 0x000fc60000000000 */
[----:B------:R-:W-:Y:S01]  /*168c0*/  LDGSTS.E [R2+0x7c004], desc[UR4][R44.64], !P0 ;  /* 0x7c0040002c027fae */ /* 0x000fe2000c121844 */
[----:B------:R-:W-:-:S03]  /*168d0*/  ISETP.GE.U32.AND P0, PT, R240, 0x7fffff7b, PT ;  /* 0x7fffff7bf000780c */ /* 0x000fc60003f06070 */
[----:B------:R-:W-:Y:S01]  /*168e0*/  LDGSTS.E [R2+0x78008], desc[UR4][R36.64], !P3 ;  /* 0x7800800024027fae */ /* 0x000fe2000d921844 */
[----:B------:R-:W-:-:S03]  /*168f0*/  VIADD R240, R11, 0xffffff9b ;  /* 0xffffff9b0bf07836 */ /* 0x000fc60000000000 */
[----:B------:R-:W-:Y:S04]  /*16900*/  LDGSTS.E [R2+0x7c008], desc[UR4][R34.64], !P3 ;  /* 0x7c00800022027fae */ /* 0x000fe8000d921844 */
[----:B------:R-:W-:Y:S04]  /*16910*/  LDGSTS.E [R2+0x7800c], desc[UR4][R28.64], !P4 ;  /* 0x7800c0001c027fae */ /* 0x000fe8000e121844 */
[----:B------:R3:W-:Y:S01]  /*16920*/  LDGSTS.E [R2+0x7c00c], desc[UR4][R20.64], !P4 ;  /* 0x7c00c00014027fae */ /* 0x0007e2000e121844 */
[----:B------:R-:W-:-:S03]  /*16930*/  ISETP.GE.U32.AND P6, PT, R241, 0x7fffff7c, PT ;  /* 0x7fffff7cf100780c */ /* 0x000fc60003fc6070 */
[----:B--2---:R-:W2:Y:S01]  /*16940*/  LDL.LU.64 R60, [R1+0x7b8] ;  /* 0x0007b800013c7983 */ /* 0x004ea20000300a00 */
[----:B---3--:R-:W-:Y:S01]  /*16950*/  VIADD R241, R12, 0xffffffb8 ;  /* 0xffffffb80cf17836 */ /* 0x008fe20000000000 */
[----:B------:R-:W-:Y:S01]  /*16960*/  ISETP.GE.U32.AND P4, PT, R240, 0x7fffff5c, PT ;  /* 0x7fffff5cf000780c */ /* 0x000fe20003f86070 */
[----:B------:R-:W-:Y:S02]  /*16970*/  VIADD R2, R10, 0xffffff9a ;  /* 0xffffff9a0a027836 */ /* 0x000fe40000000000 */
[----:B------:R-:W3:Y:S04]  /*16980*/  LDL.LU.64 R10, [R1+0x7a8] ;  /* 0x0007a800010a7983 */ /* 0x000ee80000300a00 */
[----:B------:R-:W3:Y:S01]  /*16990*/  LDL.LU.64 R52, [R1+0x608] ;  /* 0x0006080001347983 */ /* 0x000ee20000300a00 */
[----:B------:R-:W-:-:S03]  /*169a0*/  ISETP.GE.U32.AND P5, PT, R2, 0x7fffff5b, PT ;  /* 0x7fffff5b0200780c */ /* 0x000fc60003fa6070 */
[----:B------:R-:W3:Y:S01]  /*169b0*/  LDL.LU.64 R44, [R1+0x5f8] ;  /* 0x0005f800012c7983 */ /* 0x000ee20000300a00 */
[----:B------:R-:W-:-:S03]  /*169c0*/  VIADD R240, R9, 0xffffff99 ;  /* 0xffffff9909f07836 */ /* 0x000fc60000000000 */
[----:B----4-:R-:W4:Y:S01]  /*169d0*/  LDL.LU.64 R34, [R1+0x5e8] ;  /* 0x0005e80001227983 */ /* 0x010f220000300a00 */
[----:B------:R-:W-:Y:S02]  /*169e0*/  VIADD R2, R8, 0xffffff98 ;  /* 0xffffff9808027836 */ /* 0x000fe40000000000 */
[C---:B------:R-:W-:Y:S02]  /*169f0*/  IMAD.WIDE R28, R4.reuse, 0x4, R26 ;  /* 0x00000004041c7825 */ /* 0x040fe400078e021a */
[----:B------:R-:W4:Y:S02]  /*16a00*/  LDL.LU.64 R26, [R1+0x5d8] ;  /* 0x0005d800011a7983 */ /* 0x000f240000300a00 */
[C---:B-1----:R-:W-:Y:S02]  /*16a10*/  IMAD.WIDE R20, R4.reuse, 0x4, R18 ;  /* 0x0000000404147825 */ /* 0x042fe400078e0212 */
[----:B------:R-:W-:Y:S02]  /*16a20*/  STL.64 [R1+0xef0], R28 ;  /* 0x000ef01c01007387 */ /* 0x000fe40000100a00 */
[----:B------:R-:W-:-:S02]  /*16a30*/  IMAD.WIDE R12, R4, 0x4, R76 ;  /* 0x00000004040c7825 */ /* 0x000fc400078e024c */
[----:B------:R-:W4:Y:S02]  /*16a40*/  LDL.LU.64 R18, [R1+0x7b0] ;  /* 0x0007b00001127983 */ /* 0x000f240000300a00 */
[----:B------:R-:W-:Y:S02]  /*16a50*/  IMAD.WIDE R8, R4, 0x4, R68 ;  /* 0x0000000404087825 */ /* 0x000fe400078e0244 */
[----:B------:R-:W-:Y:S04]  /*16a60*/  STL.64 [R1+0xf28], R20 ;  /* 0x000f281401007387 */ /* 0x000fe80000100a00 */
[----:B------:R-:W4:Y:S04]  /*16a70*/  LDL.LU.64 R100, [R1+0x7a0] ;  /* 0x0007a00001647983 */ /* 0x000f280000300a00 */
[----:B------:R1:W-:Y:S04]  /*16a80*/  STL.64 [R1+0xf50], R12 ;  /* 0x000f500c01007387 */ /* 0x0003e80000100a00 */
[----:B------:R-:W4:Y:S04]  /*16a90*/  LDL.LU.64 R92, [R1+0x600] ;  /* 0x00060000015c7983 */ /* 0x000f280000300a00 */
[----:B------:R4:W-:Y:S04]  /*16aa0*/  STL.64 [R1+0xf70], R8 ;  /* 0x000f700801007387 */ /* 0x0009e80000100a00 */
[----:B------:R-:W4:Y:S04]  /*16ab0*/  LDL.LU.64 R84, [R1+0x5f0] ;  /* 0x0005f00001547983 */ /* 0x000f280000300a00 */
[----:B------:R-:W4:Y:S04]  /*16ac0*/  LDL.LU.64 R76, [R1+0x5e0] ;  /* 0x0005e000014c7983 */ /* 0x000f280000300a00 */
[----:B------:R-:W4:Y:S01]  /*16ad0*/  LDL.LU.64 R68, [R1+0x5d0] ;  /* 0x0005d00001447983 */ /* 0x000f220000300a00 */
[----:B------:R-:W-:Y:S01]  /*16ae0*/  VIADD R242, R242, 0xffffffb9 ;  /* 0xffffffb9f2f27836 */ /* 0x000fe20000000000 */
[----:B------:R-:W-:-:S02]  /*16af0*/  ISETP.GE.U32.AND P3, PT, R241, 0x7fffff79, PT ;  /* 0x7fffff79f100780c */ /* 0x000fc40003f66070 */
[----:B------:R-:W-:Y:S01]  /*16b00*/  LDGSTS.E [R245+0x70000], desc[UR4][R28.64], !P6 ;  /* 0x700000001cf57fae */ /* 0x000fe2000f121844 */
[----:B------:R-:W4:Y:S01]  /*16b10*/  LDC R241, c[0x0][0x230] ;  /* 0x00008c00fff17b82 */ /* 0x000f220000000800 */
[----:B------:R-:W-:Y:S02]  /*16b20*/  ISETP.GE.U32.AND P1, PT, R242, 0x7fffff7a, PT ;  /* 0x7fffff7af200780c */ /* 0x000fe40003f26070 */
[----:B------:R-:W-:Y:S01]  /*16b30*/  LDGSTS.E [R245+0x74000], desc[UR4][R20.64], !P6 ;  /* 0x7400000014f57fae */ /* 0x000fe2000f121844 */
[----:B--2---:R-:W-:-:S03]  /*16b40*/  IMAD.WIDE R60, R4, 0x4, R60 ;  /* 0x00000004043c7825 */ /* 0x004fc600078e023c */
[----:B------:R1:W-:Y:S01]  /*16b50*/  LDGSTS.E [R245+0x70004], desc[UR4][R12.64], !P0 ;  /* 0x700040000cf57fae */ /* 0x0003e2000c121844 */
[----:B------:R-:W2:Y:S03]  /*16b60*/  LDC R242, c[0x0][0x230] ;  /* 0x00008c00fff27b82 */ /* 0x000ea60000000800 */
[----:B------:R-:W-:Y:S04]  /*16b70*/  STL.64 [R1+0xf88], R60 ;  /* 0x000f883c01007387 */ /* 0x000fe80000100a00 */
[----:B------:R2:W-:Y:S01]  /*16b80*/  LDGSTS.E [R245+0x74004], desc[UR4][R8.64], !P0 ;  /* 0x7400400008f57fae */ /* 0x0005e2000c121844 */
[----:B---3--:R-:W-:-:S03]  /*16b90*/  IMAD.WIDE R10, R4, 0x4, R10 ;  /* 0x00000004040a7825 */ /* 0x008fc600078e020a */
[----:B------:R-:W-:Y:S01]  /*16ba0*/  LDGSTS.E [R245+0x70008], desc[UR4][R60.64], !P1 ;  /* 0x700080003cf57fae */ /* 0x000fe2000c921844 */
[C---:B------:R-:W-:Y:S01]  /*16bb0*/  IMAD.WIDE R52, R4.reuse, 0x4, R52 ;  /* 0x0000000404347825 */ /* 0x040fe200078e0234 */
[----:B-1----:R-:W1:Y:S03]  /*16bc0*/  LDC R13, c[0x0][0x230] ;  /* 0x00008c00ff0d7b82 */ /* 0x002e660000000800 */
[C---:B------:R-:W-:Y:S01]  /*16bd0*/  IMAD.WIDE R44, R4.reuse, 0x4, R44 ;  /* 0x00000004042c7825 */ /* 0x040fe200078e022c */
[----:B------:R-:W-:Y:S03]  /*16be0*/  STL.64 [R1+0xfb8], R10 ;  /* 0x000fb80a01007387 */ /* 0x000fe60000100a00 */
[C---:B----4-:R-:W-:Y:S01]  /*16bf0*/  IMAD.WIDE R34, R4.reuse, 0x4, R34 ;  /* 0x0000000404227825 */ /* 0x050fe200078e0222 */
[----:B------:R-:W-:Y:S01]  /*16c00*/  STL.64 [R1+0x1278], R52 ;  /* 0x0012783401007387 */ /* 0x000fe20000100a00 */
[----:B------:R-:W3:Y:S03]  /*16c10*/  LDC R12, c[0x0][0x230] ;  /* 0x00008c00ff0c7b82 */ /* 0x000ee60000000800 */
[----:B------:R-:W-:Y:S04]  /*16c20*/  STL.64 [R1+0x1288], R44 ;  /* 0x0012882c01007387 */ /* 0x000fe80000100a00 */
[----:B------:R-:W-:Y:S01]  /*16c30*/  STL.64 [R1+0x1298], R34 ;  /* 0x0012982201007387 */ /* 0x000fe20000100a00 */
[----:B------:R-:W-:-:S04]  /*16c40*/  IMAD.WIDE R26, R4, 0x4, R26 ;  /* 0x00000004041a7825 */ /* 0x000fc800078e021a */
[----:B------:R-:W-:-:S04]  /*16c50*/  IMAD.WIDE R18, R4, 0x4, R18 ;  /* 0x0000000404127825 */ /* 0x000fc800078e0212 */
[C---:B------:R-:W-:Y:S01]  /*16c60*/  IMAD.WIDE R54, R4.reuse, 0x4, R100 ;  /* 0x0000000404367825 */ /* 0x040fe200078e0264 */
[----:B------:R4:W-:Y:S03]  /*16c70*/  STL.64 [R1+0xee8], R18 ;  /* 0x000ee81201007387 */ /* 0x0009e60000100a00 */
[C---:B------:R-:W-:Y:S01]  /*16c80*/  IMAD.WIDE R46, R4.reuse, 0x4, R92 ;  /* 0x00000004042e7825 */ /* 0x040fe200078e025c */
[----:B------:R3:W-:Y:S03]  /*16c90*/  STL.64 [R1+0x12a8], R26 ;  /* 0x0012a81a01007387 */ /* 0x0007e60000100a00 */
[C---:B------:R-:W-:Y:S01]  /*16ca0*/  IMAD.WIDE R36, R4.reuse, 0x4, R84 ;  /* 0x0000000404247825 */ /* 0x040fe200078e0254 */
[----:B------:R-:W-:Y:S03]  /*16cb0*/  STL.64 [R1+0xf68], R54 ;  /* 0x000f683601007387 */ /* 0x000fe60000100a00 */
[C---:B------:R-:W-:Y:S01]  /*16cc0*/  IMAD.WIDE R28, R4.reuse, 0x4, R76 ;  /* 0x00000004041c7825 */ /* 0x040fe200078e024c */
[----:B------:R-:W-:Y:S03]  /*16cd0*/  STL.64 [R1+0x1280], R46 ;  /* 0x0012802e01007387 */ /* 0x000fe60000100a00 */
[----:B------:R-:W-:Y:S01]  /*16ce0*/  IMAD.WIDE R20, R4, 0x4, R68 ;  /* 0x0000000404147825 */ /* 0x000fe200078e0244 */
[----:B------:R-:W-:Y:S01]  /*16cf0*/  STL.64 [R1+0x1290], R36 ;  /* 0x0012902401007387 */ /* 0x000fe20000100a00 */
[----:B------:R-:W-:Y:S01]  /*16d00*/  ISETP.GE.U32.AND P6, PT, R240, 0x7fffff5a, PT ;  /* 0x7fffff5af000780c */ /* 0x000fe20003fc6070 */
[----:B--2---:R-:W2:Y:S02]  /*16d10*/  LDC R9, c[0x0][0x230] ;  /* 0x00008c00ff097b82 */ /* 0x004ea40000000800 */
[----:B------:R-:W-:Y:S04]  /*16d20*/  LDGSTS.E [R245+0x74008], desc[UR4][R18.64], !P1 ;  /* 0x7400800012f57fae */ /* 0x000fe8000c921844 */
[----:B------:R-:W-:Y:S02]  /*16d30*/  STL.64 [R1+0x12a0], R28 ;  /* 0x0012a01c01007387 */ /* 0x000fe40000100a00 */
[----:B------:R-:W2:Y:S02]  /*16d40*/  LDC R8, c[0x0][0x230] ;  /* 0x00008c00ff087b82 */ /* 0x000ea40000000800 */
[----:B------:R-:W-:Y:S04]  /*16d50*/  LDGSTS.E [R245+0x7000c], desc[UR4][R10.64], !P3 ;  /* 0x7000c0000af57fae */ /* 0x000fe8000d921844 */
[----:B----4-:R-:W4:Y:S04]  /*16d60*/  LDL.LU.64 R18, [R1+0x798] ;  /* 0x0007980001127983 */ /* 0x010f280000300a00 */
[----:B------:R-:W-:Y:S04]  /*16d70*/  STL.64 [R1+0x12b0], R20 ;  /* 0x0012b01401007387 */ /* 0x000fe80000100a00 */
[----:B------:R-:W4:Y:S04]  /*16d80*/  LDL.LU.64 R10, [R1+0x790] ;  /* 0x00079000010a7983 */ /* 0x000f280000300a00 */
[----:B------:R-:W4:Y:S04]  /*16d90*/  LDL.LU.64 R76, [R1+0x788] ;  /* 0x00078800014c7983 */ /* 0x000f280000300a00 */
[----:B------:R-:W4:Y:S01]  /*16da0*/  LDL.LU.64 R68, [R1+0x780] ;  /* 0x0007800001447983 */ /* 0x000f220000300a00 */
[----:B------:R-:W-:-:S03]  /*16db0*/  ISETP.GE.U32.AND P0, PT, R2, 0x7fffff59, PT ;  /* 0x7fffff590200780c */ /* 0x000fc60003f06070 */
[----:B------:R-:W-:Y:S01]  /*16dc0*/  LDGSTS.E [R245+0x7400c], desc[UR4][R54.64], !P3 ;  /* 0x7400c00036f57fae */ /* 0x000fe2000d921844 */
[----:B------:R-:W-:Y:S02]  /*16dd0*/  VIADD R240, R243, 0xffffffb7 ;  /* 0xffffffb7f3f07836 */ /* 0x000fe40000000000 */
[----:B------:R-:W-:Y:S01]  /*16de0*/  VIADD R2, R251, 0xffffffb6 ;  /* 0xffffffb6fb027836 */ /* 0x000fe20000000000 */
[----:B------:R-:W-:Y:S01]  /*16df0*/  LDGSTS.E [R245+0x78000], desc[UR4][R52.64], !P4 ;  /* 0x7800000034f57fae */ /* 0x000fe2000e121844 */
[----:B------:R-:W-:Y:S01]  /*16e00*/  VIADD R242, R242, 0xffffffb5 ;  /* 0xffffffb5f2f27836 */ /* 0x000fe20000000000 */
[----:B------:R-:W4:Y:S02]  /*16e10*/  LDC R243, c[0x0][0x230] ;  /* 0x00008c00fff37b82 */ /* 0x000f240000000800 */
[----:B------:R-:W-:Y:S04]  /*16e20*/  LDGSTS.E [R245+0x7c000], desc[UR4][R46.64], !P4 ;  /* 0x7c0000002ef57fae */ /* 0x000fe8000e121844 */
[----:B------:R-:W-:Y:S01]  /*16e30*/  LDGSTS.E [R245+0x78004], desc[UR4][R44.64], !P5 ;  /* 0x780040002cf57fae */ /* 0x000fe2000e921844 */
[----:B------:R-:W-:Y:S01]  /*16e40*/  VIADD R241, R241, 0xffffffb4 ;  /* 0xffffffb4f1f17836 */ /* 0x000fe20000000000 */
[----:B------:R-:W4:Y:S02]  /*16e50*/  LDC R251, c[0x0][0x230] ;  /* 0x00008c00fffb7b82 */ /* 0x000f240000000800 */
[----:B------:R-:W-:Y:S04]  /*16e60*/  LDGSTS.E [R245+0x7c004], desc[UR4][R36.64], !P5 ;  /* 0x7c00400024f57fae */ /* 0x000fe8000e921844 */
[----:B------:R-:W-:Y:S04]  /*16e70*/  LDGSTS.E [R245+0x78008], desc[UR4][R34.64], !P6 ;  /* 0x7800800022f57fae */ /* 0x000fe8000f121844 */
[----:B------:R-:W-:Y:S01]  /*16e80*/  LDGSTS.E [R245+0x7c008], desc[UR4][R28.64], !P6 ;  /* 0x7c0080001cf57fae */ /* 0x000fe2000f121844 */
[----:B------:R-:W-:-:S03]  /*16e90*/  ISETP.GE.U32.AND P6, PT, R240, 0x7fffff78, PT ;  /* 0x7fffff78f000780c */ /* 0x000fc60003fc6070 */
[----:B------:R-:W-:Y:S01]  /*16ea0*/  LDGSTS.E [R245+0x7800c], desc[UR4][R26.64], !P0 ;  /* 0x7800c0001af57fae */ /* 0x000fe2000c121844 */
[----:B-1----:R-:W-:-:S03]  /*16eb0*/  VIADD R240, R13, 0xffffff97 ;  /* 0xffffff970df07836 */ /* 0x002fc60000000000 */
[----:B------:R1:W-:Y:S01]  /*16ec0*/  LDGSTS.E [R245+0x7c00c], desc[UR4][R20.64], !P0 ;  /* 0x7c00c00014f57fae */ /* 0x0003e2000c121844 */
[----:B------:R-:W-:Y:S01]  /*16ed0*/  ISETP.GE.U32.AND P0, PT, R2, 0x7fffff77, PT ;  /* 0x7fffff770200780c */ /* 0x000fe20003f06070 */
[----:B---3--:R-:W-:Y:S02]  /*16ee0*/  VIADD R2, R12, 0xffffff96 ;  /* 0xffffff960c027836 */ /* 0x008fe40000000000 */
[----:B------:R-:W3:Y:S04]  /*16ef0*/  LDL.LU.64 R60, [R1+0x778] ;  /* 0x00077800013c7983 */ /* 0x000ee80000300a00 */
[----:B------:R-:W3:Y:S01]  /*16f00*/  LDL.LU.64 R26, [R1+0x768] ;  /* 0x00076800011a7983 */ /* 0x000ee20000300a00 */
[----:B------:R-:W-:-:S03]  /*16f10*/  ISETP.GE.U32.AND P4, PT, R240, 0x7fffff58, PT ;  /* 0x7fffff58f000780c */ /* 0x000fc60003f86070 */
[----:B------:R-:W3:Y:S01]  /*16f20*/  LDL.LU.64 R52, [R1+0x5c8] ;  /* 0x0005c80001347983 */ /* 0x000ee20000300a00 */
[----:B------:R-:W-:Y:S01]  /*16f30*/  ISETP.GE.U32.AND P5, PT, R2, 0x7fffff57, PT ;  /* 0x7fffff570200780c */ /* 0x000fe20003fa6070 */
[----:B-1----:R-:W1:Y:S02]  /*16f40*/  LDC R245, c[0x0][0x230] ;  /* 0x00008c00fff57b82 */ /* 0x002e640000000800 */
[----:B------:R-:W3:Y:S01]  /*16f50*/  LDL.LU.64 R100, [R1+0x5b8] ;  /* 0x0005b80001647983 */ /* 0x000ee20000300a00 */
[----:B--2---:R-:W-:-:S03]  /*16f60*/  VIADD R240, R9, 0xffffff95 ;  /* 0xffffff9509f07836 */ /* 0x004fc60000000000 */
[----:B------:R-:W2:Y:S01]  /*16f70*/  LDL.LU.64 R34, [R1+0x5a8] ;  /* 0x0005a80001227983 */ /* 0x000ea20000300a00 */
[----:B------:R-:W-:-:S03]  /*16f80*/  VIADD R2, R8, 0xffffff94 ;  /* 0xffffff9408027836 */ /* 0x000fc60000000000 */
[----:B------:R-:W2:Y:S01]  /*16f90*/  LDL.LU.64 R92, [R1+0x598] ;  /* 0x00059800015c7983 */ /* 0x000ea20000300a00 */
[----:B----4-:R-:W-:-:S05]  /*16fa0*/  IMAD.WIDE R18, R4, 0x4, R18 ;  /* 0x0000000404127825 */ /* 0x010fca00078e0212 */
[----:B------:R-:W-:Y:S01]  /*16fb0*/  STL.64 [R1+0xeb0], R18 ;  /* 0x000eb01201007387 */ /* 0x000fe20000100a00 */
[----:B------:R-:W-:-:S03]  /*16fc0*/  IMAD.WIDE R10, R4, 0x4, R10 ;  /* 0x00000004040a7825 */ /* 0x000fc600078e020a */
[----:B------:R-:W4:Y:S01]  /*16fd0*/  LDL.LU.64 R44, [R1+0x770] ;  /* 0x00077000012c7983 */ /* 0x000f220000300a00 */
[----:B------:R-:W-:-:S03]  /*16fe0*/  IMAD.WIDE R12, R4, 0x4, R76 ;  /* 0x00000004040c7825 */ /* 0x000fc600078e024c */
[----:B------:R1:W-:Y:S01]  /*16ff0*/  STL.64 [R1+0xee0], R10 ;  /* 0x000ee00a01007387 */ /* 0x0003e20000100a00 */
[----:B------:R-:W-:-:S03]  /*17000*/  IMAD.WIDE R8, R4, 0x4, R68 ;  /* 0x0000000404087825 */ /* 0x000fc600078e0244 */
[----:B------:R-:W4:Y:S04]  /*17010*/  LDL.LU.64 R84, [R1+0x760] ;  /* 0x0007600001547983 */ /* 0x000f280000300a00 */
[----:B------:R3:W-:Y:S04]  /*17020*/  STL.64 [R1+0xf20], R12 ;  /* 0x000f200c01007387 */ /* 0x0007e80000100a00 */
[----:B------:R-:W-:Y:S04]  /*17030*/  LDGSTS.E [R246+0x70000], desc[UR4][R18.64], !P6 ;  /* 0x7000000012f67fae */ /* 0x000fe8000f121844 */
[----:B------:R-:W4:Y:S04]  /*17040*/  LDL.LU.64 R76, [R1+0x5c0] ;  /* 0x0005c000014c7983 */ /* 0x000f280000300a00 */
[----:B------:R-:W-:Y:S04]  /*17050*/  LDGSTS.E [R246+0x74000], desc[UR4][R10.64], !P6 ;  /* 0x740000000af67fae */ /* 0x000fe8000f121844 */
[----:B------:R3:W-:Y:S01]  /*17060*/  STL.64 [R1+0xf48], R8 ;  /* 0x000f480801007387 */ /* 0x0007e20000100a00 */
[----:B------:R-:W-:-:S02]  /*17070*/  ISETP.GE.U32.AND P1, PT, R242, 0x7fffff76, PT ;  /* 0x7fffff76f200780c */ /* 0x000fc40003f26070 */
[----:B------:R-:W-:Y:S01]  /*17080*/  ISETP.GE.U32.AND P3, PT, R241, 0x7fffff75, PT ;  /* 0x7fffff75f100780c */ /* 0x000fe20003f66070 */
[----:B------:R3:W-:Y:S01]  /*17090*/  LDGSTS.E [R246+0x70004], desc[UR4][R12.64], !P0 ;  /* 0x700040000cf67fae */ /* 0x0007e2000c121844 */
[----:B------:R-:W-:Y:S01]  /*170a0*/  ISETP.GE.U32.AND P6, PT, R240, 0x7fffff56, PT ;  /* 0x7fffff56f000780c */ /* 0x000fe20003fc6070 */
[----:B------:R-:W4:Y:S02]  /*170b0*/  LDC R242, c[0x0][0x230] ;  /* 0x00008c00fff27b82 */ /* 0x000f240000000800 */
[----:B-1----:R-:W4:Y:S04]  /*170c0*/  LDL.LU.64 R10, [R1+0x5b0] ;  /* 0x0005b000010a7983 */ /* 0x002f280000300a00 */
[----:B------:R-:W4:Y:S02]  /*170d0*/  LDL.LU.64 R68, [R1+0x5a0] ;  /* 0x0005a00001447983 */ /* 0x000f240000300a00 */
[----:B------:R-:W1:Y:S02]  /*170e0*/  LDC R241, c[0x0][0x230] ;  /* 0x00008c00fff17b82 */ /* 0x000e640000000800 */
[----:B------:R-:W4:Y:S01]  /*170f0*/  LDL.LU.64 R18, [R1+0x590] ;  /* 0x0005900001127983 */ /* 0x000f220000300a00 */
[----:B---3--:R-:W-:-:S03]  /*17100*/  IMAD.WIDE R60, R4, 0x4, R60 ;  /* 0x00000004043c7825 */ /* 0x008fc600078e023c */
[----:B------:R3:W-:Y:S02]  /*17110*/  LDGSTS.E [R246+0x74004], desc[UR4][R8.64], !P0 ;  /* 0x7400400008f67fae */ /* 0x0007e4000c121844 */
[----:B------:R-:W1:Y:S01]  /*17120*/  LDC R12, c[0x0][0x230] ;  /* 0x00008c00ff0c7b82 */ /* 0x000e620000000800 */
[C---:B------:R-:W-:Y:S01]  /*17130*/  IMAD.WIDE R26, R4.reuse, 0x4, R26 ;  /* 0x00000004041a7825 */ /* 0x040fe200078e021a */
[----:B------:R-:W-:Y:S03]  /*17140*/  STL.64 [R1+0xf60], R60 ;  /* 0x000f603c01007387 */ /* 0x000fe60000100a00 */
[C---:B------:R-:W-:Y:S01]  /*17150*/  IMAD.WIDE R52, R4.reuse, 0x4, R52 ;  /* 0x0000000404347825 */ /* 0x040fe200078e0234 */
[----:B------:R-:W-:Y:S03]  /*17160*/  STL.64 [R1+0xfb0], R26 ;  /* 0x000fb01a01007387 */ /* 0x000fe60000100a00 */
[C---:B------:R-:W-:Y:S01]  /*17170*/  IMAD.WIDE R36, R4.reuse, 0x4, R100 ;  /* 0x0000000404247825 */ /* 0x040fe200078e0264 */
[----:B------:R-:W-:Y:S01]  /*17180*/  STL.64 [R1+0x12b8], R52 ;  /* 0x0012b83401007387 */ /* 0x000fe20000100a00 */
[----:B---3--:R-:W3:Y:S02]  /*17190*/  LDC R9, c[0x0][0x230] ;  /* 0x00008c00ff097b82 */ /* 0x008ee40000000800 */
[C---:B--2---:R-:W-:Y:S01]  /*171a0*/  IMAD.WIDE R34, R4.reuse, 0x4, R34 ;  /* 0x0000000404227825 */ /* 0x044fe200078e0222 */
[----:B------:R-:W-:Y:S03]  /*171b0*/  STL.64 [R1+0x12c8], R36 ;  /* 0x0012c82401007387 */ /* 0x000fe60000100a00 */
[C---:B------:R-:W-:Y:S01]  /*171c0*/  IMAD.WIDE R20, R4.reuse, 0x4, R92 ;  /* 0x0000000404147825 */ /* 0x040fe200078e025c */
[----:B------:R-:W-:Y:S01]  /*171d0*/  STL.64 [R1+0x12d8], R34 ;  /* 0x0012d82201007387 */ /* 0x000fe20000100a00 */
[----:B------:R-:W2:Y:S03]  /*171e0*/  LDC R8, c[0x0][0x230] ;  /* 0x00008c00ff087b82 */ /* 0x000ea60000000800 */
[----:B------:R-:W-:Y:S01]  /*171f0*/  LDGSTS.E [R246+0x70008], desc[UR4][R60.64], !P1 ;  /* 0x700080003cf67fae */ /* 0x000fe2000c921844 */
[----:B----4-:R-:W-:-:S05]  /*17200*/  IMAD.WIDE R44, R4, 0x4, R44 ;  /* 0x00000004042c7825 */ /* 0x010fca00078e022c */
[----:B------:R4:W-:Y:S01]  /*17210*/  STL.64 [R1+0xea8], R44 ;  /* 0x000ea82c01007387 */ /* 0x0009e20000100a00 */
[----:B------:R-:W-:-:S03]  /*17220*/  IMAD.WIDE R54, R4, 0x4, R84 ;  /* 0x0000000404367825 */ /* 0x000fc600078e0254 */
[----:B------:R-:W-:Y:S04]  /*17230*/  STL.64 [R1+0x12e8], R20 ;  /* 0x0012e81401007387 */ /* 0x000fe80000100a00 */
[----:B------:R-:W-:Y:S04]  /*17240*/  STL.64 [R1+0xf40], R54 ;  /* 0x000f403601007387 */ /* 0x000fe80000100a00 */
[----:B------:R-:W-:Y:S01]  /*17250*/  LDGSTS.E [R246+0x74008], desc[UR4][R44.64], !P1 ;  /* 0x740080002cf67fae */ /* 0x000fe2000c921844 */
[----:B------:R-:W-:-:S03]  /*17260*/  IMAD.WIDE R46, R4, 0x4, R76 ;  /* 0x00000004042e7825 */ /* 0x000fc600078e024c */
[----:B------:R-:W-:Y:S04]  /*17270*/  LDGSTS.E [R246+0x7000c], desc[UR4][R26.64], !P3 ;  /* 0x7000c0001af67fae */ /* 0x000fe8000d921844 */
[----:B------:R-:W-:Y:S04]  /*17280*/  STL.64 [R1+0x1020], R46 ;  /* 0x0010202e01007387 */ /* 0x000fe80000100a00 */
[----:B------:R-:W-:Y:S04]  /*17290*/  LDGSTS.E [R246+0x7400c], desc[UR4][R54.64], !P3 ;  /* 0x7400c00036f67fae */ /* 0x000fe8000d921844 */
[----:B------:R-:W-:Y:S01]  /*172a0*/  LDGSTS.E [R246+0x78000], desc[UR4][R52.64], !P4 ;  /* 0x7800000034f67fae */ /* 0x000fe2000e121844 */
[----:B------:R-:W-:-:S03]  /*172b0*/  IMAD.WIDE R10, R4, 0x4, R10 ;  /* 0x00000004040a7825 */ /* 0x000fc600078e020a */
[----:B------:R-:W-:Y:S01]  /*172c0*/  LDGSTS.E [R246+0x7c000], desc[UR4][R46.64], !P4 ;  /* 0x7c0000002ef67fae */ /* 0x000fe2000e121844 */
[----:B------:R-:W-:-:S03]  /*172d0*/  IMAD.WIDE R28, R4, 0x4, R68 ;  /* 0x00000004041c7825 */ /* 0x000fc600078e0244 */
[----:B------:R1:W-:Y:S01]  /*172e0*/  STL.64 [R1+0x12d0], R10 ;  /* 0x0012d00a01007387 */ /* 0x0003e20000100a00 */
[----:B------:R-:W-:-:S03]  /*172f0*/  IMAD.WIDE R18, R4, 0x4, R18 ;  /* 0x0000000404127825 */ /* 0x000fc600078e0212 */
[----:B------:R-:W-:Y:S04]  /*17300*/  STL.64 [R1+0x12e0], R28 ;  /* 0x0012e01c01007387 */ /* 0x000fe80000100a00 */
[----:B----4-:R-:W4:Y:S04]  /*17310*/  LDL.LU.64 R44, [R1+0x758] ;  /* 0x00075800012c7983 */ /* 0x010f280000300a00 */
[----:B------:R3:W-:Y:S04]  /*17320*/  STL.64 [R1+0x12f0], R18 ;  /* 0x0012f01201007387 */ /* 0x0007e80000100a00 */
[----:B------:R-:W2:Y:S04]  /*17330*/  LDL.LU.64 R26, [R1+0x750] ;  /* 0x00075000011a7983 */ /* 0x000ea80000300a00 */
[----:B------:R-:W-:Y:S04]  /*17340*/  LDGSTS.E [R246+0x78004], desc[UR4][R36.64], !P5 ;  /* 0x7800400024f67fae */ /* 0x000fe8000e921844 */
[----:B------:R3:W-:Y:S04]  /*17350*/  LDGSTS.E [R246+0x7c004], desc[UR4][R10.64], !P5 ;  /* 0x7c0040000af67fae */ /* 0x0007e8000e921844 */
[----:B------:R-:W-:Y:S01]  /*17360*/  LDGSTS.E [R246+0x78008], desc[UR4][R34.64], !P6 ;  /* 0x7800800022f67fae */ /* 0x000fe2000f121844 */
[----:B------:R-:W-:-:S03]  /*17370*/  ISETP.GE.U32.AND P0, PT, R2, 0x7fffff55, PT ;  /* 0x7fffff550200780c */ /* 0x000fc60003f06070 */
[----:B-1----:R-:W3:Y:S04]  /*17380*/  LDL.LU.64 R10, [R1+0x748] ;  /* 0x00074800010a7983 */ /* 0x002ee80000300a00 */
[----:B------:R-:W2:Y:S01]  /*17390*/  LDL.LU.64 R34, [R1+0x740] ;  /* 0x0007400001227983 */ /* 0x000ea20000300a00 */
[----:B------:R-:W-:Y:S02]  /*173a0*/  VIADD R240, R243, 0xffffffb3 ;  /* 0xffffffb3f3f07836 */ /* 0x000fe40000000000 */
[----:B------:R-:W-:Y:S01]  /*173b0*/  VIADD R2, R245, 0xffffffb2 ;  /* 0xffffffb2f5027836 */ /* 0x000fe20000000000 */
[----:B------:R-:W-:Y:S01]  /*173c0*/  LDGSTS.E [R246+0x7c008], desc[UR4][R28.64], !P6 ;  /* 0x7c0080001cf67fae */ /* 0x000fe2000f121844 */
[----:B------:R-:W-:Y:S01]  /*173d0*/  VIADD R242, R242, 0xffffffb1 ;  /* 0xffffffb1f2f27836 */ /* 0x000fe20000000000 */
[----:B------:R-:W-:Y:S01]  /*173e0*/  ISETP.GE.U32.AND P6, PT, R240, 0x7fffff74, PT ;  /* 0x7fffff74f000780c */ /* 0x000fe20003fc6070 */
[----:B------:R-:W-:Y:S01]  /*173f0*/  VIADD R241, R241, 0xffffffb0 ;  /* 0xffffffb0f1f17836 */ /* 0x000fe20000000000 */
[----:B------:R4:W-:Y:S01]  /*17400*/  LDGSTS.E [R246+0x7800c], desc[UR4][R20.64], !P0 ;  /* 0x7800c00014f67fae */ /* 0x0009e2000c121844 */
[----:B------:R-:W-:-:S03]  /*17410*/  VIADD R240, R251, 0xffffff93 ;  /* 0xffffff93fbf07836 */ /* 0x000fc60000000000 */
[----:B------:R-:W2:Y:S01]  /*17420*/  LDL.LU.64 R100, [R1+0x738] ;  /* 0x0007380001647983 */ /* 0x000ea20000300a00 */
[----:B---3--:R-:W-:-:S03]  /*17430*/  IMAD.WIDE R10, R4, 0x4, R10 ;  /* 0x00000004040a7825 */ /* 0x008fc600078e020a */
[----:B------:R1:W-:Y:S01]  /*17440*/  LDGSTS.E [R246+0x7c00c], desc[UR4][R18.64], !P0 ;  /* 0x7c00c00012f67fae */ /* 0x0003e2000c121844 */
[----:B------:R-:W-:Y:S01]  /*17450*/  ISETP.GE.U32.AND P0, PT, R2, 0x7fffff73, PT ;  /* 0x7fffff730200780c */ /* 0x000fe20003f06070 */
[----:B------:R-:W3:Y:S01]  /*17460*/  LDC R243, c[0x0][0x230] ;  /* 0x00008c00fff37b82 */ /* 0x000ee20000000800 */
[----:B------:R-:W-:Y:S02]  /*17470*/  VIADD R2, R12, 0xffffff92 ;  /* 0xffffff920c027836 */ /* 0x000fe40000000000 */
[----:B----4-:R-:W-:Y:S01]  /*17480*/  IMAD.WIDE R20, R4, 0x4, R44 ;  /* 0x0000000404147825 */ /* 0x010fe200078e022c */
[----:B------:R-:W-:-:S03]  /*17490*/  ISETP.GE.U32.AND P4, PT, R240, 0x7fffff54, PT ;  /* 0x7fffff54f000780c */ /* 0x000fc60003f86070 */
[----:B--2---:R-:W-:Y:S01]  /*174a0*/  IMAD.WIDE R12, R4, 0x4, R26 ;  /* 0x00000004040c7825 */ /* 0x004fe200078e021a */
[----:B------:R-:W-:Y:S01]  /*174b0*/  ISETP.GE.U32.AND P1, PT, R242, 0x7fffff72, PT ;  /* 0x7fffff72f200780c */ /* 0x000fe20003f26070 */
[----:B------:R-:W-:Y:S01]  /*174c0*/  LDGSTS.E [R247+0x70000], desc[UR4][R20.64], !P6 ;  /* 0x7000000014f77fae */ /* 0x000fe2000f121844 */
[----:B------:R-:W-:Y:S01]  /*174d0*/  ISETP.GE.U32.AND P3, PT, R241, 0x7fffff71, PT ;  /* 0x7fffff71f100780c */ /* 0x000fe20003f66070 */
[----:B------:R-:W2:Y:S02]  /*174e0*/  LDC R245, c[0x0][0x230] ;  /* 0x00008c00fff57b82 */ /* 0x000ea40000000800 */
[----:B------:R-:W4:Y:S01]  /*174f0*/  LDL.LU.64 R18, [R1+0x728] ;  /* 0x0007280001127983 */ /* 0x000f220000300a00 */
[----:B------:R-:W-:-:S03]  /*17500*/  ISETP.GE.U32.AND P5, PT, R2, 0x7fffff53, PT ;  /* 0x7fffff530200780c */ /* 0x000fc60003fa6070 */
[----:B------:R-:W3:Y:S01]  /*17510*/  LDL.LU.64 R92, [R1+0x588] ;  /* 0x00058800015c7983 */ /* 0x000ee20000300a00 */
[----:B------:R-:W-:Y:S01]  /*17520*/  VIADD R240, R9, 0xffffff91 ;  /* 0xffffff9109f07836 */ /* 0x000fe20000000000 */
[----:B-1----:R-:W1:Y:S02]  /*17530*/  LDC R246, c[0x0][0x230] ;  /* 0x00008c00fff67b82 */ /* 0x002e640000000800 */
[----:B------:R-:W2:Y:S01]  /*17540*/  LDL.LU.64 R84, [R1+0x578] ;  /* 0x0005780001547983 */ /* 0x000ea20000300a00 */
[----:B------:R-:W-:-:S03]  /*17550*/  VIADD R2, R8, 0xffffff90 ;  /* 0xffffff9008027836 */ /* 0x000fc60000000000 */
[----:B------:R-:W2:Y:S01]  /*17560*/  LDL.LU.64 R76, [R1+0x568] ;  /* 0x00056800014c7983 */ /* 0x000ea20000300a00 */
[C---:B------:R-:W-:Y:S01]  /*17570*/  IMAD.WIDE R8, R4.reuse, 0x4, R34 ;  /* 0x0000000404087825 */ /* 0x040fe200078e0222 */
[----:B------:R-:W1:Y:S02]  /*17580*/  LDC R251, c[0x0][0x230] ;  /* 0x00008c00fffb7b82 */ /* 0x000e640000000800 */
[----:B------:R-:W2:Y:S04]  /*17590*/  LDL.LU.64 R68, [R1+0x558] ;  /* 0x0005580001447983 */ /* 0x000ea80000300a00 */
[----:B------:R-:W-:Y:S01]  /*175a0*/  STL.64 [R1+0xe78], R20 ;  /* 0x000e781401007387 */ /* 0x000fe20000100a00 */
[C---:B------:R-:W-:Y:S01]  /*175b0*/  IMAD.WIDE R54, R4.reuse, 0x4, R100 ;  /* 0x0000000404367825 */ /* 0x040fe200078e0264 */
[----:B------:R-:W1:Y:S02]  /*175c0*/  LDC R242, c[0x0][0x230] ;  /* 0x00008c00fff27b82 */ /* 0x000e640000000800 */
[----:B------:R-:W2:Y:S04]  /*175d0*/  LDL.LU.64 R26, [R1+0x730] ;  /* 0x00073000011a7983 */ /* 0x000ea80000300a00 */
[----:B------:R-:W-:Y:S02]  /*175e0*/  STL.64 [R1+0xea0], R12 ;  /* 0x000ea00c01007387 */ /* 0x000fe40000100a00 */
[----:B------:R-:W1:Y:S02]  /*175f0*/  LDC R241, c[0x0][0x230] ;  /* 0x00008c00fff17b82 */ /* 0x000e640000000800 */
[----:B------:R-:W2:Y:S04]  /*17600*/  LDL.LU.64 R52, [R1+0x720] ;  /* 0x0007200001347983 */ /* 0x000ea80000300a00 */
[----:B------:R1:W-:Y:S04]  /*17610*/  STL.64 [R1+0xed8], R10 ;  /* 0x000ed80a01007387 */ /* 0x0003e80000100a00 */
[----:B------:R-:W2:Y:S04]  /*17620*/  LDL.LU.64 R44, [R1+0x580] ;  /* 0x00058000012c7983 */ /* 0x000ea80000300a00 */
[----:B------:R2:W-:Y:S04]  /*17630*/  STL.64 [R1+0xf18], R8 ;  /* 0x000f180801007387 */ /* 0x0005e80000100a00 */
[----:B------:R-:W2:Y:S04]  /*17640*/  LDL.LU.64 R34, [R1+0x570] ;  /* 0x0005700001227983 */ /* 0x000ea80000300a00 */
[----:B------:R2:W-:Y:S04]  /*17650*/  LDGSTS.E [R247+0x74000], desc[UR4][R12.64], !P6 ;  /* 0x740000000cf77fae */ /* 0x0005e8000f121844 */
[----:B------:R-:W2:Y:S04]  /*17660*/  LDL.LU.64 R60, [R1+0x560] ;  /* 0x00056000013c7983 */ /* 0x000ea80000300a00 */
[----:B------:R-:W-:Y:S04]  /*17670*/  LDGSTS.E [R247+0x70004], desc[UR4][R10.64], !P0 ;  /* 0x700040000af77fae */ /* 0x000fe8000c121844 */
[----:B------:R2:W-:Y:S04]  /*17680*/  LDGSTS.E [R247+0x74004], desc[UR4][R8.64], !P0 ;  /* 0x7400400008f77fae */ /* 0x0005e8000c121844 */
[----:B------:R-:W-:Y:S04]  /*17690*/  LDGSTS.E [R247+0x70008], desc[UR4][R54.64], !P1 ;  /* 0x7000800036f77fae */ /* 0x000fe8000c921844 */
[----:B-1----:R-:W2:Y:S04]  /*176a0*/  LDL.LU.64 R10, [R1+0x550] ;  /* 0x00055000010a7983 */ /* 0x002ea80000300a00 */
[----:B------:R-:W-:Y:S01]  /*176b0*/  STL.64 [R1+0xf38], R54 ;  /* 0x000f383601007387 */ /* 0x000fe20000100a00 */
[----:B----4-:R-:W-:-:S04]  /*176c0*/  IMAD.WIDE R18, R4, 0x4, R18 ;  /* 0x0000000404127825 */ /* 0x010fc800078e0212 */
[C---:B---3--:R-:W-:Y:S01]  /*176d0*/  IMAD.WIDE R46, R4.reuse, 0x4, R92 ;  /* 0x00000004042e7825 */ /* 0x048fe200078e025c */
[----:B------:R-:W-:Y:S03]  /*176e0*/  STL.64 [R1+0xfa0], R18 ;  /* 0x000fa01201007387 */ /* 0x000fe60000100a00 */
[C---:B--2---:R-:W-:Y:S01]  /*176f0*/  IMAD.WIDE R36, R4.reuse, 0x4, R84 ;  /* 0x0000000404247825 */ /* 0x044fe200078e0254 */
[----:B------:R-:W-:Y:S03]  /*17700*/  STL.64 [R1+0x12f8], R46 ;  /* 0x0012f82e01007387 */ /* 0x000fe60000100a00 */
[C---:B------:R-:W-:Y:S01]  /*17710*/  IMAD.WIDE R28, R4.reuse, 0x4, R76 ;  /* 0x00000004041c7825 */ /* 0x040fe200078e024c */
[----:B------:R-:W-:Y:S03]  /*17720*/  STL.64 [R1+0x1308], R36 ;  /* 0x0013082401007387 */ /* 0x000fe60000100a00 */
[C---:B------:R-:W-:Y:S01]  /*17730*/  IMAD.WIDE R12, R4.reuse, 0x4, R68 ;  /* 0x00000004040c7825 */ /* 0x040fe200078e0244 */
[----:B------:R-:W-:Y:S03]  /*17740*/  STL.64 [R1+0x1318], R28 ;  /* 0x0013181c01007387 */ /* 0x000fe60000100a00 */
[----:B------:R-:W-:-:S04]  /*17750*/  IMAD.WIDE R26, R4, 0x4, R26 ;  /* 0x00000004041a7825 */ /* 0x000fc800078e021a */
[C---:B------:R-:W-:Y:S01]  /*17760*/  IMAD.WIDE R52, R4.reuse, 0x4, R52 ;  /* 0x0000000404347825 */ /* 0x040fe200078e0234 */
[----:B------:R1:W-:Y:S03]  /*17770*/  STL.64 [R1+0xe70], R26 ;  /* 0x000e701a01007387 */ /* 0x0003e60000100a00 */
[C---:B------:R-:W-:Y:S01]  /*17780*/  IMAD.WIDE R44, R4.reuse, 0x4, R44 ;  /* 0x00000004042c7825 */ /* 0x040fe200078e022c */
[----:B------:R-:W-:Y:S03]  /*17790*/  STL.64 [R1+0x1328], R12 ;  /* 0x0013280c01007387 */ /* 0x000fe60000100a00 */
[----:B------:R-:W-:Y:S01]  /*177a0*/  IMAD.WIDE R34, R4, 0x4, R34 ;  /* 0x0000000404227825 */ /* 0x000fe200078e0222 */
[----:B------:R-:W-:Y:S01]  /*177b0*/  STL.64 [R1+0xf10], R52 ;  /* 0x000f103401007387 */ /* 0x000fe20000100a00 */
[----:B------:R-:W-:Y:S01]  /*177c0*/  ISETP.GE.U32.AND P6, PT, R240, 0x7fffff52, PT ;  /* 0x7fffff52f000780c */ /* 0x000fe20003fc6070 */
[----:B------:R-:W2:Y:S02]  /*177d0*/  LDC R9, c[0x0][0x230] ;  /* 0x00008c00ff097b82 */ /* 0x000ea40000000800 */
[----:B------:R3:W-:Y:S01]  /*177e0*/  STL.64 [R1+0x1008], R44 ;  /* 0x0010082c01007387 */ /* 0x0007e20000100a00 */
[----:B------:R-:W-:-:S03]  /*177f0*/  IMAD.WIDE R20, R4, 0x4, R60 ;  /* 0x0000000404147825 */ /* 0x000fc600078e023c */
[----:B------:R4:W-:Y:S02]  /*17800*/  STL.64 [R1+0x1310], R34 ;  /* 0x0013102201007387 */ /* 0x0009e40000100a00 */
[----:B------:R-:W2:Y:S02]  /*17810*/  LDC R8, c[0x0][0x230] ;  /* 0x00008c00ff087b82 */ /* 0x000ea40000000800 */
[----:B------:R-:W-:Y:S04]  /*17820*/  LDGSTS.E [R247+0x74008], desc[UR4][R26.64], !P1 ;  /* 0x740080001af77fae */ /* 0x000fe8000c921844 */
[----:B------:R-:W-:Y:S04]  /*17830*/  STL.64 [R1+0x1320], R20 ;  /* 0x0013201401007387 */ /* 0x000fe80000100a00 */
[----:B------:R-:W-:Y:S01]  /*17840*/  LDGSTS.E [R247+0x7000c], desc[UR4][R18.64], !P3 ;  /* 0x7000c00012f77fae */ /* 0x000fe2000d921844 */
[----:B------:R-:W-:-:S03]  /*17850*/  IMAD.WIDE R10, R4, 0x4, R10 ;  /* 0x00000004040a7825 */ /* 0x000fc600078e020a */
[----:B-1----:R-:W2:Y:S04]  /*17860*/  LDL.LU.64 R26, [R1+0x718] ;  /* 0x00071800011a7983 */ /* 0x002ea80000300a00 */
[----:B------:R1:W-:Y:S04]  /*17870*/  STL.64 [R1+0x1330], R10 ;  /* 0x0013300a01007387 */ /* 0x0003e80000100a00 */
[----:B------:R-:W-:Y:S04]  /*17880*/  LDGSTS.E [R247+0x7400c], desc[UR4][R52.64], !P3 ;  /* 0x7400c00034f77fae */ /* 0x000fe8000d921844 */
[----:B------:R-:W2:Y:S04]  /*17890*/  LDL.LU.64 R18, [R1+0x710] ;  /* 0x0007100001127983 */ /* 0x000ea80000300a00 */
[----:B------:R-:W-:Y:S04]  /*178a0*/  LDGSTS.E [R247+0x78000], desc[UR4][R46.64], !P4 ;  /* 0x780000002ef77fae */ /* 0x000fe8000e121844 */
[----:B------:R-:W-:Y:S04]  /*178b0*/  LDGSTS.E [R247+0x7c000], desc[UR4][R44.64], !P4 ;  /* 0x7c0000002cf77fae */ /* 0x000fe8000e121844 */
[----:B------:R-:W-:Y:S04]  /*178c0*/  LDGSTS.E [R247+0x78004], desc[UR4][R36.64], !P5 ;  /* 0x7800400024f77fae */ /* 0x000fe8000e921844 */
[----:B------:R-:W-:Y:S04]  /*178d0*/  LDGSTS.E [R247+0x7c004], desc[UR4][R34.64], !P5 ;  /* 0x7c00400022f77fae */ /* 0x000fe8000e921844 */
[----:B---3--:R-:W3:Y:S01]  /*178e0*/  LDL.LU.64 R44, [R1+0x708] ;  /* 0x00070800012c7983 */ /* 0x008ee20000300a00 */
[----:B------:R-:W-:Y:S01]  /*178f0*/  ISETP.GE.U32.AND P0, PT, R2, 0x7fffff51, PT ;  /* 0x7fffff510200780c */ /* 0x000fe20003f06070 */
[----:B------:R-:W-:-:S02]  /*17900*/  VIADD R240, R243, 0xffffffaf ;  /* 0xffffffaff3f07836 */ /* 0x000fc40000000000 */
[----:B------:R-:W-:Y:S04]  /*17910*/  LDGSTS.E [R247+0x78008], desc[UR4][R28.64], !P6 ;  /* 0x780080001cf77fae */ /* 0x000fe8000f121844 */
[----:B----4-:R-:W4:Y:S01]  /*17920*/  LDL.LU.64 R34, [R1+0x700] ;  /* 0x0007000001227983 */ /* 0x010f220000300a00 */
[----:B------:R-:W-:Y:S01]  /*17930*/  VIADD R2, R245, 0xffffffae ;  /* 0xffffffaef5027836 */ /* 0x000fe20000000000 */
[----:B------:R-:W4:Y:S02]  /*17940*/  LDC R243, c[0x0][0x230] ;  /* 0x00008c00fff37b82 */ /* 0x000f240000000800 */
[----:B------:R-:W-:Y:S01]  /*17950*/  LDGSTS.E [R247+0x7c008], desc[UR4][R20.64], !P6 ;  /* 0x7c00800014f77fae */ /* 0x000fe2000f121844 */
[----:B------:R-:W-:-:S03]  /*17960*/  ISETP.GE.U32.AND P6, PT, R240, 0x7fffff70, PT ;  /* 0x7fffff70f000780c */ /* 0x000fc60003fc6070 */
[----:B------:R-:W-:Y:S01]  /*17970*/  LDGSTS.E [R247+0x7800c], desc[UR4][R12.64], !P0 ;  /* 0x7800c0000cf77fae */ /* 0x000fe2000c121844 */
[----:B------:R-:W-:Y:S01]  /*17980*/  VIADD R240, R246, 0xffffff8f ;  /* 0xffffff8ff6f07836 */ /* 0x000fe20000000000 */
[----:B------:R-:W4:Y:S02]  /*17990*/  LDC R245, c[0x0][0x230] ;  /* 0x00008c00fff57b82 */ /* 0x000f240000000800 */
[----:B------:R1:W-:Y:S01]  /*179a0*/  LDGSTS.E [R247+0x7c00c], desc[UR4][R10.64], !P0 ;  /* 0x7c00c0000af77fae */ /* 0x0003e2000c121844 */
[----:B------:R-:W-:Y:S01]  /*179b0*/  ISETP.GE.U32.AND P0, PT, R2, 0x7fffff6f, PT ;  /* 0x7fffff6f0200780c */ /* 0x000fe20003f06070 */
[----:B------:R-:W-:Y:S01]  /*179c0*/  VIADD R2, R251, 0xffffff8e ;  /* 0xffffff8efb027836 */ /* 0x000fe20000000000 */
[----:B------:R-:W-:Y:S01]  /*179d0*/  ISETP.GE.U32.AND P4, PT, R240, 0x7fffff50, PT ;  /* 0x7fffff50f000780c */ /* 0x000fe20003f86070 */
[----:B--2---:R-:W-:Y:S02]  /*179e0*/  VIADD R240, R9, 0xffffff8d ;  /* 0xffffff8d09f07836 */ /* 0x004fe40000000000 */
[----:B------:R-:W-:Y:S01]  /*179f0*/  VIADD R242, R242, 0xffffffad ;  /* 0xffffffadf2f27836 */ /* 0x000fe20000000000 */
[----:B------:R-:W-:Y:S01]  /*17a00*/  ISETP.GE.U32.AND P5, PT, R2, 0x7fffff4f, PT ;  /* 0x7fffff4f0200780c */ /* 0x000fe20003fa6070 */
[----:B------:R-:W-:Y:S01]  /*17a10*/  VIADD R241, R241, 0xffffffac ;  /* 0xffffffacf1f17836 */ /* 0x000fe20000000000 */
[----:B------:R-:W2:Y:S01]  /*17a20*/  LDC R246, c[0x0][0x230] ;  /* 0x00008c00fff67b82 */ /* 0x000ea20000000800 */
[----:B-1----:R-:W2:Y:S04]  /*17a30*/  LDL.LU.64 R10, [R1+0x6f8] ;  /* 0x0006f800010a7983 */ /* 0x002ea80000300a00 */
[----:B------:R-:W2:Y:S03]  /*17a40*/  LDL.LU.64 R100, [R1+0x6e8] ;  /* 0x0006e80001647983 */ /* 0x000ea60000300a00 */
[----:B------:R-:W1:Y:S01]  /*17a50*/  LDC R247, c[0x0][0x230] ;  /* 0x00008c00fff77b82 */ /* 0x000e620000000800 */
[----:B------:R-:W2:Y:S01]  /*17a60*/  LDL.LU.64 R92, [R1+0x548] ;  /* 0x00054800015c7983 */ /* 0x000ea20000300a00 */
[----:B------:R-:W-:-:S03]  /*17a70*/  VIADD R2, R8, 0xffffff8c ;  /* 0xffffff8c08027836 */ /* 0x000fc60000000000 */
[----:B------:R-:W2:Y:S03]  /*17a80*/  LDL.LU.64 R84, [R1+0x538] ;  /* 0x0005380001547983 */ /* 0x000ea60000300a00 */
[----:B------:R-:W1:Y:S01]  /*17a90*/  LDC R251, c[0x0][0x230] ;  /* 0x00008c00fffb7b82 */ /* 0x000e620000000800 */
[----:B------:R-:W2:Y:S01]  /*17aa0*/  LDL.LU.64 R76, [R1+0x528] ;  /* 0x00052800014c7983 */ /* 0x000ea20000300a00 */
[----:B------:R-:W-:-:S05]  /*17ab0*/  IMAD.WIDE R26, R4, 0x4, R26 ;  /* 0x00000004041a7825 */ /* 0x000fca00078e021a */
[----:B------:R-:W-:Y:S01]  /*17ac0*/  LDGSTS.E [R248+0x70000], desc[UR4][R26.64], !P6 ;  /* 0x700000001af87fae */ /* 0x000fe2000f121844 */
[----:B------:R-:W-:-:S03]  /*17ad0*/  IMAD.WIDE R20, R4, 0x4, R18 ;  /* 0x0000000404147825 */ /* 0x000fc600078e0212 */
[----:B------:R-:W2:Y:S04]  /*17ae0*/  LDL.LU.64 R18, [R1+0x518] ;  /* 0x0005180001127983 */ /* 0x000ea80000300a00 */
[----:B------:R1:W-:Y:S04]  /*17af0*/  STL.64 [R1+0xe40], R26 ;  /* 0x000e401a01007387 */ /* 0x0003e80000100a00 */
[----:B------:R-:W2:Y:S04]  /*17b00*/  LDL.LU.64 R60, [R1+0x6f0] ;  /* 0x0006f000013c7983 */ /* 0x000ea80000300a00 */
[----:B------:R-:W-:Y:S04]  /*17b10*/  STL.64 [R1+0xe68], R20 ;  /* 0x000e681401007387 */ /* 0x000fe80000100a00 */
[----:B------:R-:W2:Y:S01]  /*17b20*/  LDL.LU.64 R52, [R1+0x6e0] ;  /* 0x0006e00001347983 */ /* 0x000ea20000300a00 */
[----:B---3--:R-:W-:Y:S01]  /*17b30*/  IMAD.WIDE R12, R4, 0x4, R44 ;  /* 0x00000004040c7825 */ /* 0x008fe200078e022c */
[----:B------:R-:W-:-:S02]  /*17b40*/  ISETP.GE.U32.AND P1, PT, R242, 0x7fffff6e, PT ;  /* 0x7fffff6ef200780c */ /* 0x000fc40003f26070 */
[----:B------:R-:W-:Y:S01]  /*17b50*/  LDGSTS.E [R248+0x74000], desc[UR4][R20.64], !P6 ;  /* 0x7400000014f87fae */ /* 0x000fe2000f121844 */
[----:B------:R-:W-:Y:S01]  /*17b60*/  ISETP.GE.U32.AND P3, PT, R241, 0x7fffff6d, PT ;  /* 0x7fffff6df100780c */ /* 0x000fe20003f66070 */
[----:B------:R-:W3:Y:S01]  /*17b70*/  LDC R242, c[0x0][0x230] ;  /* 0x00008c00fff27b82 */ /* 0x000ee20000000800 */
[C---:B----4-:R-:W-:Y:S01]  /*17b80*/  IMAD.WIDE R8, R4.reuse, 0x4, R34 ;  /* 0x0000000404087825 */ /* 0x050fe200078e0222 */
[----:B------:R-:W-:Y:S03]  /*17b90*/  STL.64 [R1+0xe98], R12 ;  /* 0x000e980c01007387 */ /* 0x000fe60000100a00 */
[C---:B--2---:R-:W-:Y:S01]  /*17ba0*/  IMAD.WIDE R10, R4.reuse, 0x4, R10 ;  /* 0x00000004040a7825 */ /* 0x044fe200078e020a */
[----:B------:R-:W2:Y:S03]  /*17bb0*/  LDL.LU.64 R44, [R1+0x540] ;  /* 0x00054000012c7983 */ /* 0x000ea60000300a00 */
[C---:B------:R-:W-:Y:S01]  /*17bc0*/  IMAD.WIDE R54, R4.reuse, 0x4, R100 ;  /* 0x0000000404367825 */ /* 0x040fe200078e0264 */
[----:B------:R4:W-:Y:S03]  /*17bd0*/  STL.64 [R1+0xed0], R8 ;  /* 0x000ed00801007387 */ /* 0x0009e60000100a00 */
[C---:B------:R-:W-:Y:S01]  /*17be0*/  IMAD.WIDE R46, R4.reuse, 0x4, R92 ;  /* 0x00000004042e7825 */ /* 0x040fe200078e025c */
[----:B------:R-:W4:Y:S03]  /*17bf0*/  LDL.LU.64 R34, [R1+0x530] ;  /* 0x0005300001227983 */ /* 0x000f260000300a00 */
[C---:B------:R-:W-:Y:S01]  /*17c00*/  IMAD.WIDE R36, R4.reuse, 0x4, R84 ;  /* 0x0000000404247825 */ /* 0x040fe200078e0254 */
[----:B------:R-:W3:Y:S03]  /*17c10*/  LDL.LU.64 R68, [R1+0x520] ;  /* 0x0005200001447983 */ /* 0x000ee60000300a00 */
[C---:B------:R-:W-:Y:S01]  /*17c20*/  IMAD.WIDE R28, R4.reuse, 0x4, R76 ;  /* 0x00000004041c7825 */ /* 0x040fe200078e024c */
[----:B-1----:R-:W3:Y:S03]  /*17c30*/  LDL.LU.64 R26, [R1+0x510] ;  /* 0x00051000011a7983 */ /* 0x002ee60000300a00 */
[C---:B------:R-:W-:Y:S01]  /*17c40*/  IMAD.WIDE R18, R4.reuse, 0x4, R18 ;  /* 0x0000000404127825 */ /* 0x040fe200078e0212 */
[----:B------:R1:W-:Y:S03]  /*17c50*/  STL.64 [R1+0xf08], R10 ;  /* 0x000f080a01007387 */ /* 0x0003e60000100a00 */
[C---:B------:R-:W-:Y:S01]  /*17c60*/  IMAD.WIDE R60, R4.reuse, 0x4, R60 ;  /* 0x00000004043c7825 */ /* 0x040fe200078e023c */
[----:B------:R-:W-:Y:S03]  /*17c70*/  STL.64 [R1+0xf80], R54 ;  /* 0x000f803601007387 */ /* 0x000fe60000100a00 */
[----:B------:R-:W-:Y:S01]  /*17c80*/  IMAD.WIDE R52, R4, 0x4, R52 ;  /* 0x0000000404347825 */ /* 0x000fe200078e0234 */
[----:B------:R-:W-:Y:S01]  /*17c90*/  STL.64 [R1+0x1338], R46 ;  /* 0x0013382e01007387 */ /* 0x000fe20000100a00 */
[----:B------:R-:W-:Y:S01]  /*17ca0*/  ISETP.GE.U32.AND P6, PT, R240, 0x7fffff4e, PT ;  /* 0x7fffff4ef000780c */ /* 0x000fe20003fc6070 */
[----:B------:R-:W1:Y:S02]  /*17cb0*/  LDC R241, c[0x0][0x230] ;  /* 0x00008c00fff17b82 */ /* 0x000e640000000800 */
[----:B------:R-:W-:Y:S04]  /*17cc0*/  STL.64 [R1+0x1348], R36 ;  /* 0x0013482401007387 */ /* 0x000fe80000100a00 */
[----:B------:R-:W-:Y:S04]  /*17cd0*/  STL.64 [R1+0x1358], R28 ;  /* 0x0013581c01007387 */ /* 0x000fe80000100a00 */
[----:B------:R1:W-:Y:S04]  /*17ce0*/  STL.64 [R1+0xe38], R60 ;  /* 0x000e383c01007387 */ /* 0x0003e80000100a00 */
[----:B------:R1:W-:Y:S04]  /*17cf0*/  STL.64 [R1+0x1368], R18 ;  /* 0x0013681201007387 */ /* 0x0003e80000100a00 */
[----:B------:R-:W-:Y:S04]  /*17d00*/  LDGSTS.E [R248+0x70004], desc[UR4][R12.64], !P0 ;  /* 0x700040000cf87fae */ /* 0x000fe8000c121844 */
[----:B------:R1:W-:Y:S04]  /*17d10*/  STL.64 [R1+0xec8], R52 ;  /* 0x000ec83401007387 */ /* 0x0003e80000100a00 */
[----:B------:R4:W-:Y:S04]  /*17d20*/  LDGSTS.E [R248+0x74004], desc[UR4][R8.64], !P0 ;  /* 0x7400400008f87fae */ /* 0x0009e8000c121844 */
[----:B------:R-:W-:Y:S01]  /*17d30*/  LDGSTS.E [R248+0x70008], desc[UR4][R10.64], !P1 ;  /* 0x700080000af87fae */ /* 0x000fe2000c921844 */
[----:B--2---:R-:W-:-:S03]  /*17d40*/  IMAD.WIDE R44, R4, 0x4, R44 ;  /* 0x00000004042c7825 */ /* 0x004fc600078e022c */
[----:B------:R-:W-:Y:S01]  /*17d50*/  LDGSTS.E [R248+0x74008], desc[UR4][R60.64], !P1 ;  /* 0x740080003cf87fae */ /* 0x000fe2000c921844 */
[----:B----4-:R-:W-:-:S03]  /*17d60*/  IMAD.WIDE R34, R4, 0x4, R34 ;  /* 0x0000000404227825 */ /* 0x010fc600078e0222 */
[----:B------:R2:W-:Y:S01]  /*17d70*/  STL.64 [R1+0xfe8], R44 ;  /* 0x000fe82c01007387 */ /* 0x0005e20000100a00 */
[----:B------:R-:W4:Y:S01]  /*17d80*/  LDC R8, c[0x0][0x230] ;  /* 0x00008c00ff087b82 */ /* 0x000f220000000800 */
[----:B---3--:R-:W-:-:S04]  /*17d90*/  IMAD.WIDE R20, R4, 0x4, R68 ;  /* 0x0000000404147825 */ /* 0x008fc800078e0244 */
[----:B------:R-:W-:Y:S01]  /*17da0*/  IMAD.WIDE R12, R4, 0x4, R26 ;  /* 0x00000004040c7825 */ /* 0x000fe200078e021a */
[----:B------:R-:W-:Y:S01]  /*17db0*/  ISETP.GE.U32.AND P0, PT, R2, 0x7fffff4d, PT ;  /* 0x7fffff4d0200780c */ /* 0x000fe20003f06070 */
[----:B------:R-:W3:Y:S04]  /*17dc0*/  LDL.LU.64 R26, [R1+0x6d8] ;  /* 0x0006d800011a7983 */ /* 0x000ee80000300a00 */
[----:B------:R4:W-:Y:S04]  /*17dd0*/  STL.64 [R1+0x1350], R34 ;  /* 0x0013502201007387 */ /* 0x0009e80000100a00 */
[----:B------:R3:W-:Y:S04]  /*17de0*/  STL.64 [R1+0x1360], R20 ;  /* 0x0013601401007387 */ /* 0x0007e80000100a00 */
[----:B-1----:R-:W3:Y:S04]  /*17df0*/  LDL.LU.64 R10, [R1+0x6d0] ;  /* 0x0006d000010a7983 */ /* 0x002ee80000300a00 */
[----:B------:R1:W-:Y:S04]  /*17e00*/  STL.64 [R1+0x1370], R12 ;  /* 0x0013700c01007387 */ /* 0x0003e80000100a00 */
[----:B------:R-:W1:Y:S04]  /*17e10*/  LDL.LU.64 R68, [R1+0x6c8] ;  /* 0x0006c80001447983 */ /* 0x000e680000300a00 */
[----:B------:R-:W3:Y:S04]  /*17e20*/  LDL.LU.64 R60, [R1+0x6c0] ;  /* 0x0006c000013c7983 */ /* 0x000ee80000300a00 */
[----:B------:R-:W-:Y:S04]  /*17e30*/  LDGSTS.E [R248+0x7000c], desc[UR4][R54.64], !P3 ;  /* 0x7000c00036f87fae */ /* 0x000fe8000d921844 */
[----:B------:R-:W-:Y:S01]  /*17e40*/  LDGSTS.E [R248+0x7400c], desc[UR4][R52.64], !P3 ;  /* 0x7400c00034f87fae */ /* 0x000fe2000d921844 */
[----:B------:R-:W-:-:S02]  /*17e50*/  VIADD R2, R245, 0xffffffaa ;  /* 0xffffffaaf5027836 */ /* 0x000fc40000000000 */
[----:B------:R-:W-:Y:S01]  /*17e60*/  VIADD R240, R243, 0xffffffab ;  /* 0xffffffabf3f07836 */ /* 0x000fe20000000000 */
[----:B------:R-:W-:Y:S01]  /*17e70*/  LDGSTS.E [R248+0x78000], desc[UR4][R46.64], !P4 ;  /* 0x780000002ef87fae */ /* 0x000fe2000e121844 */
[----:B------:R-:W-:Y:S01]  /*17e80*/  VIADD R242, R242, 0xffffffa9 ;  /* 0xffffffa9f2f27836 */ /* 0x000fe20000000000 */
[----:B------:R-:W1:Y:S02]  /*17e90*/  LDC R243, c[0x0][0x230] ;  /* 0x00008c00fff37b82 */ /* 0x000e640000000800 */
[----:B------:R-:W-:Y:S04]  /*17ea0*/  LDGSTS.E [R248+0x7c000], desc[UR4][R44.64], !P4 ;  /* 0x7c0000002cf87fae */ /* 0x000fe8000e121844 */
[----:B------:R-:W-:Y:S01]  /*17eb0*/  LDGSTS.E [R248+0x78004], desc[UR4][R36.64], !P5 ;  /* 0x7800400024f87fae */ /* 0x000fe2000e921844 */
[----:B------:R-:W-:Y:S01]  /*17ec0*/  VIADD R241, R241, 0xffffffa8 ;  /* 0xffffffa8f1f17836 */ /* 0x000fe20000000000 */
[----:B------:R-:W1:Y:S02]  /*17ed0*/  LDC R245, c[0x0][0x230] ;  /* 0x00008c00fff57b82 */ /* 0x000e640000000800 */
[----:B------:R-:W-:Y:S04]  /*17ee0*/  LDGSTS.E [R248+0x7c004], desc[UR4][R34.64], !P5 ;  /* 0x7c00400022f87fae */ /* 0x000fe8000e921844 */
[----:B------:R-:W-:Y:S04]  /*17ef0*/  LDGSTS.E [R248+0x78008], desc[UR4][R28.64], !P6 ;  /* 0x780080001cf87fae */ /* 0x000fe8000f121844 */
[----:B------:R-:W-:Y:S04]  /*17f00*/  LDGSTS.E [R248+0x7c008], desc[UR4][R20.64], !P6 ;  /* 0x7c00800014f87fae */ /* 0x000fe8000f121844 */
[----:B------:R-:W-:Y:S04]  /*17f10*/  LDGSTS.E [R248+0x7800c], desc[UR4][R18.64], !P0 ;  /* 0x7800c00012f87fae */ /* 0x000fe8000c121844 */
[----:B------:R2:W-:Y:S01]  /*17f20*/  LDGSTS.E [R248+0x7c00c], desc[UR4][R12.64], !P0 ;  /* 0x7c00c0000cf87fae */ /* 0x0005e2000c121844 */
[----:B------:R-:W-:Y:S01]  /*17f30*/  ISETP.GE.U32.AND P0, PT, R2, 0x7fffff6b, PT ;  /* 0x7fffff6b0200780c */ /* 0x000fe20003f06070 */
[----:B------:R-:W-:Y:S01]  /*17f40*/  VIADD R2, R247, 0xffffff8a ;  /* 0xffffff8af7027836 */ /* 0x000fe20000000000 */
[----:B------:R-:W-:Y:S01]  /*17f50*/  ISETP.GE.U32.AND P6, PT, R240, 0x7fffff6c, PT ;  /* 0x7fffff6cf000780c */ /* 0x000fe20003fc6070 */
[----:B------:R-:W1:Y:S01]  /*17f60*/  LDC R247, c[0x0][0x230] ;  /* 0x00008c00fff77b82 */ /* 0x000e620000000800 */
[----:B------:R-:W3:Y:S04]  /*17f70*/  LDL.LU.64 R18, [R1+0x6b8] ;  /* 0x0006b80001127983 */ /* 0x000ee80000300a00 */
[----:B------:R-:W3:Y:S01]  /*17f80*/  LDL.LU.64 R52, [R1+0x6a8] ;  /* 0x0006a80001347983 */ /* 0x000ee20000300a00 */
[----:B------:R-:W-:-:S02]  /*17f90*/  ISETP.GE.U32.AND P5, PT, R2, 0x7fffff4b, PT ;  /* 0x7fffff4b0200780c */ /* 0x000fc40003fa6070 */
[----:B--2---:R-:W2:Y:S01]  /*17fa0*/  LDC R248, c[0x0][0x230] ;  /* 0x00008c00fff87b82 */ /* 0x004ea20000000800 */
[----:B------:R-:W2:Y:S01]  /*17fb0*/  LDL.LU.64 R44, [R1+0x508] ;  /* 0x00050800012c7983 */ /* 0x000ea20000300a00 */
[----:B----4-:R-:W-:-:S03]  /*17fc0*/  VIADD R2, R8, 0xffffff88 ;  /* 0xffffff8808027836 */ /* 0x010fc60000000000 */
[----:B------:R-:W4:Y:S04]  /*17fd0*/  LDL.LU.64 R34, [R1+0x4f8] ;  /* 0x0004f80001227983 */ /* 0x000f280000300a00 */
[----:B------:R-:W4:Y:S01]  /*17fe0*/  LDL.LU.64 R100, [R1+0x4e8] ;  /* 0x0004e80001647983 */ /* 0x000f220000300a00 */
[----:B---3--:R-:W-:-:S05]  /*17ff0*/  IMAD.WIDE R26, R4, 0x4, R26 ;  /* 0x00000004041a7825 */ /* 0x008fca00078e021a */
[----:B------:R-:W-:Y:S01]  /*18000*/  LDGSTS.E [R249+0x70000], desc[UR4][R26.64], !P6 ;  /* 0x700000001af97fae */ /* 0x000fe2000f121844 */
[----:B------:R-:W-:-:S03]  /*18010*/  IMAD.WIDE R20, R4, 0x4, R10 ;  /* 0x0000000404147825 */ /* 0x000fc600078e020a */
[----:B------:R-:W3:Y:S04]  /*18020*/  LDL.LU.64 R10, [R1+0x4d8] ;  /* 0x0004d800010a7983 */ /* 0x000ee80000300a00 */
[----:B------:R1:W-:Y:S02]  /*18030*/  STL.64 [R1+0xe20], R26 ;  /* 0x000e201a01007387 */ /* 0x0003e40000100a00 */
[C---:B-1----:R-:W-:Y:S02]  /*18040*/  IMAD.WIDE R12, R4.reuse, 0x4, R68 ;  /* 0x00000004040c7825 */ /* 0x042fe400078e0244 */
[----:B------:R-:W3:Y:S02]  /*18050*/  LDL.LU.64 R92, [R1+0x6b0] ;  /* 0x0006b000015c7983 */ /* 0x000ee40000300a00 */
[----:B------:R-:W-:-:S02]  /*18060*/  IMAD.WIDE R8, R4, 0x4, R60 ;  /* 0x0000000404087825 */ /* 0x000fc400078e023c */
[----:B------:R1:W-:Y:S04]  /*18070*/  STL.64 [R1+0xe30], R20 ;  /* 0x000e301401007387 */ /* 0x0003e80000100a00 */
[----:B------:R-:W3:Y:S04]  /*18080*/  LDL.LU.64 R84, [R1+0x6a0] ;  /* 0x0006a00001547983 */ /* 0x000ee80000300a00 */
[----:B------:R3:W-:Y:S04]  /*18090*/  STL.64 [R1+0xe60], R12 ;  /* 0x000e600c01007387 */ /* 0x0007e80000100a00 */
[----:B------:R-:W3:Y:S04]  /*180a0*/  LDL.LU.64 R76, [R1+0x500] ;  /* 0x00050000014c7983 */ /* 0x000ee80000300a00 */
[----:B------:R3:W-:Y:S04]  /*180b0*/  STL.64 [R1+0xe90], R8 ;  /* 0x000e900801007387 */ /* 0x0007e80000100a00 */
[----:B------:R-:W3:Y:S04]  /*180c0*/  LDL.LU.64 R68, [R1+0x4f0] ;  /* 0x0004f00001447983 */ /* 0x000ee80000300a00 */
[----:B------:R-:W3:Y:S04]  /*180d0*/  LDL.LU.64 R60, [R1+0x4e0] ;  /* 0x0004e000013c7983 */ /* 0x000ee80000300a00 */
[----:B------:R-:W3:Y:S01]  /*180e0*/  LDL.LU.64 R26, [R1+0x4d0] ;  /* 0x0004d000011a7983 */ /* 0x000ee20000300a00 */
[----:B------:R-:W-:Y:S01]  /*180f0*/  VIADD R240, R246, 0xffffff8b ;  /* 0xffffff8bf6f07836 */ /* 0x000fe20000000000 */
[----:B------:R-:W-:Y:S01]  /*18100*/  ISETP.GE.U32.AND P1, PT, R242, 0x7fffff6a, PT ;  /* 0x7fffff6af200780c */ /* 0x000fe20003f26070 */
[----:B------:R-:W3:Y:S01]  /*18110*/  LDC R246, c[0x0][0x230] ;  /* 0x00008c00fff67b82 */ /* 0x000ee20000000800 */
[----:B------:R1:W-:Y:S01]  /*18120*/  LDGSTS.E [R249+0x74000], desc[UR4][R20.64], !P6 ;  /* 0x7400000014f97fae */ /* 0x0003e2000f121844 */
[----:B------:R-:W-:-:S02]  /*18130*/  ISETP.GE.U32.AND P3, PT, R241, 0x7fffff69, PT ;  /* 0x7fffff69f100780c */ /* 0x000fc40003f66070 */
[----:B------:R-:W-:Y:S01]  /*18140*/  ISETP.GE.U32.AND P4, PT, R240, 0x7fffff4c, PT ;  /* 0x7fffff4cf000780c */ /* 0x000fe20003f86070 */
[----:B------:R-:W-:Y:S01]  /*18150*/  VIADD R240, R251, 0xffffff89 ;  /* 0xffffff89fbf07836 */ /* 0x000fe20000000000 */
[----:B------:R3:W-:Y:S02]  /*18160*/  LDGSTS.E [R249+0x70004], desc[UR4][R12.64], !P0 ;  /* 0x700040000cf97fae */ /* 0x0007e4000c121844 */
[----:B------:R-:W3:Y:S01]  /*18170*/  LDC R242, c[0x0][0x230] ;  /* 0x00008c00fff27b82 */ /* 0x000ee20000000800 */
[----:B------:R-:W-:-:S04]  /*18180*/  IMAD.WIDE R18, R4, 0x4, R18 ;  /* 0x0000000404127825 */ /* 0x000fc800078e0212 */
[C---:B------:R-:W-:Y:S01]  /*18190*/  IMAD.WIDE R52, R4.reuse, 0x4, R52 ;  /* 0x0000000404347825 */ /* 0x040fe200078e0234 */
[----:B------:R3:W-:Y:S02]  /*181a0*/  STL.64 [R1+0xec0], R18 ;  /* 0x000ec01201007387 */ /* 0x0007e40000100a00 */
[----:B------:R-:W3:Y:S01]  /*181b0*/  LDC R241, c[0x0][0x230] ;  /* 0x00008c00fff17b82 */ /* 0x000ee20000000800 */
[C---:B--2---:R-:W-:Y:S01]  /*181c0*/  IMAD.WIDE R44, R4.reuse, 0x4, R44 ;  /* 0x00000004042c7825 */ /* 0x044fe200078e022c */
[----:B------:R-:W-:Y:S03]  /*181d0*/  STL.64 [R1+0xf58], R52 ;  /* 0x000f583401007387 */ /* 0x000fe60000100a00 */
[C---:B----4-:R-:W-:Y:S01]  /*181e0*/  IMAD.WIDE R34, R4.reuse, 0x4, R34 ;  /* 0x0000000404227825 */ /* 0x050fe200078e0222 */
[----:B------:R-:W-:Y:S02]  /*181f0*/  STL.64 [R1+0x1028], R44 ;  /* 0x0010282c01007387 */ /* 0x000fe40000100a00 */
[----:B------:R-:W2:Y:S01]  /*18200*/  LDC R251, c[0x0][0x230] ;  /* 0x00008c00fffb7b82 */ /* 0x000ea20000000800 */
[----:B-1----:R-:W-:Y:S01]  /*18210*/  IMAD.WIDE R20, R4, 0x4, R100 ;  /* 0x0000000404147825 */ /* 0x002fe200078e0264 */
[----:B------:R-:W-:Y:S04]  /*18220*/  STL.64 [R1+0x1388], R34 ;  /* 0x0013882201007387 */ /* 0x000fe80000100a00 */
[----:B------:R-:W-:Y:S01]  /*18230*/  STL.64 [R1+0x1398], R20 ;  /* 0x0013981401007387 */ /* 0x000fe20000100a00 */
[----:B------:R-:W-:-:S03]  /*18240*/  ISETP.GE.U32.AND P6, PT, R240, 0x7fffff4a, PT ;  /* 0x7fffff4af000780c */ /* 0x000fc60003fc6070 */
[----:B------:R1:W-:Y:S01]  /*18250*/  LDGSTS.E [R249+0x74004], desc[UR4][R8.64], !P0 ;  /* 0x7400400008f97fae */ /* 0x0003e2000c121844 */
[----:B------:R-:W-:Y:S01]  /*18260*/  ISETP.GE.U32.AND P0, PT, R2, 0x7fffff49, PT ;  /* 0x7fffff490200780c */ /* 0x000fe20003f06070 */
[C---:B---3--:R-:W-:Y:S02]  /*18270*/  IMAD.WIDE R10, R4.reuse, 0x4, R10 ;  /* 0x00000004040a7825 */ /* 0x048fe400078e020a */
[----:B------:R-:W-:Y:S01]  /*18280*/  LDGSTS.E [R249+0x70008], desc[UR4][R18.64], !P1 ;  /* 0x7000800012f97fae */ /* 0x000fe2000c921844 */
[----:B------:R-:W3:Y:S01]  /*18290*/  LDC R240, c[0x0][0x230] ;  /* 0x00008c00fff07b82 */ /* 0x000ee20000000800 */
[----:B------:R-:W-:-:S07]  /*182a0*/  IMAD.WIDE R54, R4, 0x4, R92 ;  /* 0x0000000404367825 */ /* 0x000fce00078e025c */
[----:B------:R-:W4:Y:S01]  /*182b0*/  LDC R2, c[0x0][0x230] ;  /* 0x00008c00ff027b82 */ /* 0x000f220000000800 */
[----:B------:R-:W-:Y:S01]  /*182c0*/  STL.64 [R1+0xe18], R54 ;  /* 0x000e183601007387 */ /* 0x000fe20000100a00 */
[----:B------:R-:W-:-:S03]  /*182d0*/  IMAD.WIDE R46, R4, 0x4, R84 ;  /* 0x00000004042e7825 */ /* 0x000fc600078e0254 */
[----:B------:R2:W-:Y:S01]  /*182e0*/  STL.64 [R1+0x13a8], R10 ;  /* 0x0013a80a01007387 */ /* 0x0005e20000100a00 */
[----:B------:R-:W-:-:S03]  /*182f0*/  IMAD.WIDE R36, R4, 0x4, R76 ;  /* 0x0000000404247825 */ /* 0x000fc600078e024c */
[----:B------:R-:W-:Y:S01]  /*18300*/  STL.64 [R1+0xe88], R46 ;  /* 0x000e882e01007387 */ /* 0x000fe20000100a00 */
[----:B------:R-:W-:-:S03]  /*18310*/  IMAD.WIDE R28, R4, 0x4, R68 ;  /* 0x00000004041c7825 */ /* 0x000fc600078e0244 */
[----:B------:R-:W-:Y:S01]  /*18320*/  STL.64 [R1+0xfe0], R36 ;  /* 0x000fe02401007387 */ /* 0x000fe20000100a00 */
[----:B------:R-:W-:-:S03]  /*18330*/  IMAD.WIDE R12, R4, 0x4, R60 ;  /* 0x00000004040c7825 */ /* 0x000fc600078e023c */
[----:B------:R-:W-:Y:S01]  /*18340*/  STL.64 [R1+0x1018], R28 ;  /* 0x0010181c01007387 */ /* 0x000fe20000100a00 */
[----:B-1----:R-:W-:-:S03]  /*18350*/  IMAD.WIDE R8, R4, 0x4, R26 ;  /* 0x0000000404087825 */ /* 0x002fc600078e021a */
[----:B------:R-:W-:Y:S04]  /*18360*/  LDGSTS.E [R249+0x74008], desc[UR4][R54.64], !P1 ;  /* 0x7400800036f97fae */ /* 0x000fe8000c921844 */
[----:B------:R-:W3:Y:S04]  /*18370*/  LDL.LU.64 R26, [R1+0x698] ;  /* 0x00069800011a7983 */ /* 0x000ee80000300a00 */
[----:B------:R3:W-:Y:S04]  /*18380*/  STL.64 [R1+0x13a0], R12 ;  /* 0x0013a00c01007387 */ /* 0x0007e80000100a00 */
[----:B------:R-:W4:Y:S04]  /*18390*/  LDL.LU.64 R18, [R1+0x690] ;  /* 0x0006900001127983 */ /* 0x000f280000300a00 */
[----:B------:R4:W-:Y:S04]  /*183a0*/  STL.64 [R1+0x13b0], R8 ;  /* 0x0013b00801007387 */ /* 0x0009e80000100a00 */
[----:B------:R-:W-:Y:S04]  /*183b0*/  LDGSTS.E [R249+0x7000c], desc[UR4][R52.64], !P3 ;  /* 0x7000c00034f97fae */ /* 0x000fe8000d921844 */
[----:B------:R-:W-:Y:S04]  /*183c0*/  LDGSTS.E [R249+0x7400c], desc[UR4][R46.64], !P3 ;  /* 0x7400c0002ef97fae */ /* 0x000fe8000d921844 */
[----:B------:R-:W4:Y:S04]  /*183d0*/  LDL.LU.64 R68, [R1+0x688] ;  /* 0x0006880001447983 */ /* 0x000f280000300a00 */
[----:B------:R-:W-:Y:S04]  /*183e0*/  LDGSTS.E [R249+0x78000], desc[UR4][R44.64], !P4 ;  /* 0x780000002cf97fae */ /* 0x000fe8000e121844 */
[----:B------:R-:W-:Y:S04]  /*183f0*/  LDGSTS.E [R249+0x7c000], desc[UR4][R36.64], !P4 ;  /* 0x7c00000024f97fae */ /* 0x000fe8000e121844 */
[----:B------:R-:W-:Y:S04]  /*18400*/  LDGSTS.E [R249+0x78004], desc[UR4][R34.64], !P5 ;  /* 0x7800400022f97fae */ /* 0x000fe8000e921844 */
[----:B------:R-:W4:Y:S04]  /*18410*/  LDL.LU.64 R60, [R1+0x680] ;  /* 0x00068000013c7983 */ /* 0x000f280000300a00 */
[----:B------:R-:W-:Y:S04]  /*18420*/  LDGSTS.E [R249+0x7c004], desc[UR4][R28.64], !P5 ;  /* 0x7c0040001cf97fae */ /* 0x000fe8000e921844 */
[----:B------:R-:W-:Y:S04]  /*18430*/  LDGSTS.E [R249+0x78008], desc[UR4][R20.64], !P6 ;  /* 0x7800800014f97fae */ /* 0x000fe8000f121844 */
[----:B------:R3:W-:Y:S04]  /*18440*/  LDGSTS.E [R249+0x7c008], desc[UR4][R12.64], !P6 ;  /* 0x7c0080000cf97fae */ /* 0x0007e8000f121844 */
[----:B------:R-:W-:Y:S01]  /*18450*/  LDGSTS.E [R249+0x7800c], desc[UR4][R10.64], !P0 ;  /* 0x7800c0000af97fae */ /* 0x000fe2000c121844 */
[----:B------:R-:W-:-:S03]  /*18460*/  VIADD R242, R242, 0xffffffa7 ;  /* 0xffffffa7f2f27836 */ /* 0x000fc60000000000 */
[----:B------:R4:W-:Y:S04]  /*18470*/  LDGSTS.E [R249+0x7c00c], desc[UR4][R8.64], !P0 ;  /* 0x7c00c00008f97fae */ /* 0x0009e8000c121844 */
[----:B--2---:R-:W2:Y:S01]  /*18480*/  LDL.LU.64 R10, [R1+0x678] ;  /* 0x00067800010a7983 */ /* 0x004ea20000300a00 */
[----:B------:R-:W-:Y:S01]  /*18490*/  ISETP.GE.U32.AND P5, PT, R242, 0x7fffff68, PT ;  /* 0x7fffff68f200780c */ /* 0x000fe20003fa6070 */
[----:B------:R-:W-:Y:S01]  /*184a0*/  VIADD R241, R241, 0xffffffa6 ;  /* 0xffffffa6f1f17836 */ /* 0x000fe20000000000 */
[----:B------:R-:W1:Y:S01]  /*184b0*/  LDC R242, c[0x0][0x230] ;  /* 0x00008c00fff27b82 */ /* 0x000e620000000800 */
[----:B------:R-:W2:Y:S04]  /*184c0*/  LDL.LU.64 R52, [R1+0x670] ;  /* 0x0006700001347983 */ /* 0x000ea80000300a00 */
[----:B------:R-:W2:Y:S04]  /*184d0*/  LDL.LU.64 R44, [R1+0x668] ;  /* 0x00066800012c7983 */ /* 0x000ea80000300a00 */
[----:B------:R-:W2:Y:S01]  /*184e0*/  LDL.LU.64 R34, [R1+0x4c8] ;  /* 0x0004c80001227983 */ /* 0x000ea20000300a00 */
[----:B---3--:R-:W-:-:S05]  /*184f0*/  IMAD.WIDE R12, R4, 0x4, R26 ;  /* 0x00000004040c7825 */ /* 0x008fca00078e021a */
[----:B------:R2:W-:Y:S01]  /*18500*/  STL.64 [R1+0xe00], R12 ;  /* 0x000e000c01007387 */ /* 0x0005e20000100a00 */
[----:B----4-:R-:W-:-:S03]  /*18510*/  IMAD.WIDE R8, R4, 0x4, R18 ;  /* 0x0000000404087825 */ /* 0x010fc600078e0212 */
[----:B------:R-:W3:Y:S04]  /*18520*/  LDL.LU.64 R26, [R1+0x4b8] ;  /* 0x0004b800011a7983 */ /* 0x000ee80000300a00 */
[----:B------:R4:W-:Y:S04]  /*18530*/  STL.64 [R1+0xe10], R8 ;  /* 0x000e100801007387 */ /* 0x0009e80000100a00 */
[----:B------:R-:W3:Y:S04]  /*18540*/  LDL.LU.64 R18, [R1+0x4a8] ;  /* 0x0004a80001127983 */ /* 0x000ee80000300a00 */
[----:B------:R-:W3:Y:S01]  /*18550*/  LDL.LU.64 R92, [R1+0x498] ;  /* 0x00049800015c7983 */ /* 0x000ee20000300a00 */
[----:B------:R-:W-:-:S03]  /*18560*/  IMAD.WIDE R28, R4, 0x4, R68 ;  /* 0x00000004041c7825 */ /* 0x000fc600078e0244 */
[----:B------:R-:W3:Y:S04]  /*18570*/  LDL.LU.64 R84, [R1+0x660] ;  /* 0x0006600001547983 */ /* 0x000ee80000300a00 */
[----:B------:R-:W-:Y:S04]  /*18580*/  STL.64 [R1+0xe28], R28 ;  /* 0x000e281c01007387 */ /* 0x000fe80000100a00 */
[----:B------:R-:W3:Y:S04]  /*18590*/  LDL.LU.64 R76, [R1+0x4c0] ;  /* 0x0004c000014c7983 */ /* 0x000ee80000300a00 */
[----:B------:R2:W-:Y:S01]  /*185a0*/  LDGSTS.E [R250+0x70000], desc[UR4][R12.64], !P5 ;  /* 0x700000000cfa7fae */ /* 0x0005e2000e921844 */
[----:B------:R-:W-:-:S03]  /*185b0*/  IMAD.WIDE R20, R4, 0x4, R60 ;  /* 0x0000000404147825 */ /* 0x000fc600078e023c */
[----:B------:R-:W3:Y:S04]  /*185c0*/  LDL.LU.64 R68, [R1+0x4b0] ;  /* 0x0004b00001447983 */ /* 0x000ee80000300a00 */
[----:B------:R1:W-:Y:S01]  /*185d0*/  STL.64 [R1+0xe58], R20 ;  /* 0x000e581401007387 */ /* 0x0003e20000100a00 */
[----:B------:R-:W-:Y:S01]  /*185e0*/  VIADD R240, R240, 0xffffffa5 ;  /* 0xffffffa5f0f07836 */ /* 0x000fe20000000000 */
[----:B------:R-:W-:Y:S01]  /*185f0*/  ISETP.GE.U32.AND P6, PT, R241, 0x7fffff67, PT ;  /* 0x7fffff67f100780c */ /* 0x000fe20003fc6070 */
[----:B------:R-:W-:Y:S01]  /*18600*/  VIADD R2, R2, 0xffffffa4 ;  /* 0xffffffa402027836 */ /* 0x000fe20000000000 */
[----:B------:R4:W-:Y:S01]  /*18610*/  LDGSTS.E [R250+0x74000], desc[UR4][R8.64], !P5 ;  /* 0x7400000008fa7fae */ /* 0x0009e2000e921844 */
[----:B------:R-:W1:Y:S01]  /*18620*/  LDC R241, c[0x0][0x230] ;  /* 0x00008c00fff17b82 */ /* 0x000e620000000800 */
[----:B--2---:R-:W-:Y:S01]  /*18630*/  IMAD.WIDE R12, R4, 0x4, R10 ;  /* 0x00000004040c7825 */ /* 0x004fe200078e020a */
[----:B------:R-:W-:Y:S01]  /*18640*/  ISETP.GE.U32.AND P0, PT, R240, 0x7fffff66, PT ;  /* 0x7fffff66f000780c */ /* 0x000fe20003f06070 */
[----:B------:R-:W2:Y:S04]  /*18650*/  LDL.LU.64 R10, [R1+0x4a0] ;  /* 0x0004a000010a7983 */ /* 0x000ea80000300a00 */
[----:B------:R-:W2:Y:S01]  /*18660*/  LDL.LU.64 R60, [R1+0x490] ;  /* 0x00049000013c7983 */ /* 0x000ea20000300a00 */
[----:B------:R-:W-:Y:S01]  /*18670*/  ISETP.GE.U32.AND P1, PT, R2, 0x7fffff65, PT ;  /* 0x7fffff650200780c */ /* 0x000fe20003f26070 */
[----:B------:R-:W-:-:S02]  /*18680*/  VIADD R2, R246, 0xffffff87 ;  /* 0xffffff87f6027836 */ /* 0x000fc40000000000 */
[C---:B----4-:R-:W-:Y:S01]  /*18690*/  IMAD.WIDE R8, R4.reuse, 0x4, R52 ;  /* 0x0000000404087825 */ /* 0x050fe200078e0234 */
[----:B------:R4:W-:Y:S01]  /*186a0*/  STL.64 [R1+0xe80], R12 ;  /* 0x000e800c01007387 */ /* 0x0009e20000100a00 */
[----:B------:R-:W2:Y:S02]  /*186b0*/  LDC R246, c[0x0][0x230] ;  /* 0x00008c00fff67b82 */ /* 0x000ea40000000800 */
[----:B------:R-:W-:Y:S01]  /*186c0*/  IMAD.WIDE R52, R4, 0x4, R44 ;  /* 0x0000000404347825 */ /* 0x000fe200078e022c */
[----:B------:R-:W-:Y:S01]  /*186d0*/  ISETP.GE.U32.AND P3, PT, R2, 0x7fffff48, PT ;  /* 0x7fffff480200780c */ /* 0x000fe20003f66070 */
[----:B------:R-:W-:Y:S02]  /*186e0*/  LDGSTS.E [R250+0x70004], desc[UR4][R28.64], !P6 ;  /* 0x700040001cfa7fae */ /* 0x000fe4000f121844 */
[----:B------:R-:W-:Y:S02]  /*186f0*/  VIADD R240, R247, 0xffffff86 ;  /* 0xffffff86f7f07836 */ /* 0x000fe40000000000 */
[----:B------:R-:W-:Y:S01]  /*18700*/  IMAD.WIDE R44, R4, 0x4, R34 ;  /* 0x00000004042c7825 */ /* 0x000fe200078e0222 */
[----:B------:R1:W-:Y:S03]  /*18710*/  LDGSTS.E [R250+0x74004], desc[UR4][R20.64], !P6 ;  /* 0x7400400014fa7fae */ /* 0x0003e6000f121844 */
[----:B------:R-:W-:Y:S01]  /*18720*/  VIADD R2, R248, 0xffffff85 ;  /* 0xffffff85f8027836 */ /* 0x000fe20000000000 */
[----:B------:R2:W-:Y:S01]  /*18730*/  STL.64 [R1+0xeb8], R8 ;  /* 0x000eb80801007387 */ /* 0x0005e20000100a00 */
[----:B------:R-:W-:Y:S01]  /*18740*/  ISETP.GE.U32.AND P4, PT, R240, 0x7fffff47, PT ;  /* 0x7fffff47f000780c */ /* 0x000fe20003f86070 */
[----:B------:R-:W2:Y:S02]  /*18750*/  LDC R248, c[0x0][0x230] ;  /* 0x00008c00fff87b82 */ /* 0x000ea40000000800 */
[----:B------:R4:W-:Y:S04]  /*18760*/  LDGSTS.E [R250+0x70008], desc[UR4][R12.64], !P0 ;  /* 0x700080000cfa7fae */ /* 0x0009e8000c121844 */
[----:B------:R2:W-:Y:S01]  /*18770*/  STL.64 [R1+0xf00], R52 ;  /* 0x000f003401007387 */ /* 0x0005e20000100a00 */
[----:B------:R-:W-:-:S03]  /*18780*/  ISETP.GE.U32.AND P5, PT, R2, 0x7fffff46, PT ;  /* 0x7fffff460200780c */ /* 0x000fc60003fa6070 */
[----:B------:R2:W-:Y:S04]  /*18790*/  LDGSTS.E [R250+0x74008], desc[UR4][R8.64], !P0 ;  /* 0x7400800008fa7fae */ /* 0x0005e8000c121844 */
[----:B------:R-:W-:Y:S01]  /*187a0*/  LDGSTS.E [R250+0x7000c], desc[UR4][R52.64], !P1 ;  /* 0x7000c00034fa7fae */ /* 0x000fe2000c921844 */
[----:B---3--:R-:W-:-:S03]  /*187b0*/  IMAD.WIDE R34, R4, 0x4, R26 ;  /* 0x0000000404227825 */ /* 0x008fc600078e021a */
[----:B------:R-:W3:Y:S04]  /*187c0*/  LDL.LU.64 R26, [R1+0x658] ;  /* 0x00065800011a7983 */ /* 0x000ee80000300a00 */
[----:B------:R2:W-:Y:S01]  /*187d0*/  STL.64 [R1+0x1000], R44 ;  /* 0x0010002c01007387 */ /* 0x0005e20000100a00 */
[----:B-1----:R-:W-:-:S03]  /*187e0*/  IMAD.WIDE R20, R4, 0x4, R18 ;  /* 0x0000000404147825 */ /* 0x002fc600078e0212 */
[----:B------:R-:W3:Y:S01]  /*187f0*/  LDL.LU.64 R18, [R1+0x650] ;  /* 0x0006500001127983 */ /* 0x000ee20000300a00 */
[----:B----4-:R-:W-:-:S03]  /*18800*/  IMAD.WIDE R12, R4, 0x4, R92 ;  /* 0x00000004040c7825 */ /* 0x010fc600078e025c */
[----:B------:R-:W-:Y:S01]  /*18810*/  STL.64 [R1+0x13c8], R34 ;  /* 0x0013c82201007387 */ /* 0x000fe20000100a00 */
[----:B------:R-:W-:-:S03]  /*18820*/  IMAD.WIDE R46, R4, 0x4, R84 ;  /* 0x00000004042e7825 */ /* 0x000fc600078e0254 */
[----:B------:R-:W-:Y:S01]  /*18830*/  STL.64 [R1+0x13d8], R20 ;  /* 0x0013d81401007387 */ /* 0x000fe20000100a00 */
[----:B------:R-:W-:-:S03]  /*18840*/  IMAD.WIDE R36, R4, 0x4, R76 ;  /* 0x0000000404247825 */ /* 0x000fc600078e024c */
[----:B------:R-:W-:Y:S04]  /*18850*/  STL.64 [R1+0x13e8], R12 ;  /* 0x0013e80c01007387 */ /* 0x000fe80000100a00 */
[----:B------:R-:W-:Y:S01]  /*18860*/  STL.64 [R1+0xe50], R46 ;  /* 0x000e502e01007387 */ /* 0x000fe20000100a00 */
[----:B------:R-:W-:-:S03]  /*18870*/  IMAD.WIDE R28, R4, 0x4, R68 ;  /* 0x00000004041c7825 */ /* 0x000fc600078e0244 */
[----:B------:R-:W-:Y:S04]  /*18880*/  STL.64 [R1+0xfd0], R36 ;  /* 0x000fd02401007387 */ /* 0x000fe80000100a00 */
[----:B------:R-:W-:Y:S04]  /*18890*/  STL.64 [R1+0xff8], R28 ;  /* 0x000ff81c01007387 */ /* 0x000fe80000100a00 */
[----:B------:R-:W-:Y:S04]  /*188a0*/  LDGSTS.E [R250+0x7400c], desc[UR4][R46.64], !P1 ;  /* 0x7400c0002efa7fae */ /* 0x000fe8000c921844 */
[----:B------:R-:W-:Y:S04]  /*188b0*/  LDGSTS.E [R250+0x78000], desc[UR4][R44.64], !P3 ;  /* 0x780000002cfa7fae */ /* 0x000fe8000d921844 */
[----:B------:R-:W-:Y:S04]  /*188c0*/  LDGSTS.E [R250+0x7c000], desc[UR4][R36.64], !P3 ;  /* 0x7c00000024fa7fae */ /* 0x000fe8000d921844 */
[----:B------:R-:W-:Y:S04]  /*188d0*/  LDGSTS.E [R250+0x78004], desc[UR4][R34.64], !P4 ;  /* 0x7800400022fa7fae */ /* 0x000fe8000e121844 */
[----:B------:R-:W-:Y:S01]  /*188e0*/  LDGSTS.E [R250+0x7c004], desc[UR4][R28.64], !P4 ;  /* 0x7c0040001cfa7fae */ /* 0x000fe2000e121844 */
[----:B--2---:R-:W-:-:S03]  /*188f0*/  IMAD.WIDE R10, R4, 0x4, R10 ;  /* 0x00000004040a7825 */ /* 0x004fc600078e020a */
[----:B------:R-:W-:Y:S01]  /*18900*/  LDGSTS.E [R250+0x78008], desc[UR4][R20.64], !P5 ;  /* 0x7800800014fa7fae */ /* 0x000fe2000e921844 */
[----:B------:R-:W-:-:S03]  /*18910*/  IMAD.WIDE R8, R4, 0x4, R60 ;  /* 0x0000000404087825 */ /* 0x000fc600078e023c */
[----:B------:R1:W-:Y:S04]  /*18920*/  STL.64 [R1+0x13e0], R10 ;  /* 0x0013e00a01007387 */ /* 0x0003e80000100a00 */
[----:B------:R2:W-:Y:S04]  /*18930*/  STL.64 [R1+0x13f0], R8 ;  /* 0x0013f00801007387 */ /* 0x0005e80000100a00 */
[----:B------:R-:W4:Y:S04]  /*18940*/  LDL.LU.64 R68, [R1+0x858] ;  /* 0x0008580001447983 */ /* 0x000f280000300a00 */
[----:B------:R-:W2:Y:S04]  /*18950*/  LDL.LU.64 R60, [R1+0x848] ;  /* 0x00084800013c7983 */ /* 0x000ea80000300a00 */
[----:B------:R-:W4:Y:S04]  /*18960*/  LDL.LU.64 R52, [R1+0x838] ;  /* 0x0008380001347983 */ /* 0x000f280000300a00 */
[----:B------:R-:W4:Y:S04]  /*18970*/  LDL.LU.64 R44, [R1+0x828] ;  /* 0x00082800012c7983 */ /* 0x000f280000300a00 */
[----:B------:R-:W-:Y:S04]  /*18980*/  LDGSTS.E [R250+0x7c008], desc[UR4][R10.64], !P5 ;  /* 0x7c0080000afa7fae */ /* 0x000fe8000e921844 */
[----:B-1----:R-:W4:Y:S01]  /*18990*/  LDL.LU.64 R10, [R1+0x818] ;  /* 0x00081800010a7983 */ /* 0x002f220000300a00 */
[----:B------:R-:W-:-:S02]  /*189a0*/  VIADD R2, R243, 0xffffffa3 ;  /* 0xffffffa3f3027836 */ /* 0x000fc40000000000 */
[----:B------:R-:W1:Y:S01]  /*189b0*/  LDC R243, c[0x0][0x230] ;  /* 0x00008c00fff37b82 */ /* 0x000e620000000800 */
[----:B------:R-:W-:Y:S01]  /*189c0*/  VIADD R240, R251, 0xffffff84 ;  /* 0xffffff84fbf07836 */ /* 0x000fe20000000000 */
[----:B------:R-:W4:Y:S01]  /*189d0*/  LDL.LU.64 R100, [R1+0x488] ;  /* 0x0004880001647983 */ /* 0x000f220000300a00 */
[----:B------:R-:W-:-:S03]  /*189e0*/  ISETP.GE.U32.AND P0, PT, R2, 0x7fffff64, PT ;  /* 0x7fffff640200780c */ /* 0x000fc60003f06070 */
[----:B------:R-:W-:Y:S01]  /*189f0*/  ISETP.GE.U32.AND P6, PT, R240, 0x7fffff45, PT ;  /* 0x7fffff45f000780c */ /* 0x000fe20003fc6070 */
[----:B------:R-:W-:Y:S01]  /*18a00*/  VIADD R2, R245, 0xffffffa0 ;  /* 0xffffffa0f5027836 */ /* 0x000fe20000000000 */
[----:B------:R-:W4:Y:S01]  /*18a10*/  LDL.LU.64 R92, [R1+0x478] ;  /* 0x00047800015c7983 */ /* 0x000f220000300a00 */
[----:B------:R-:W-:-:S03]  /*18a20*/  VIADD R240, R242, 0xffffffa1 ;  /* 0xffffffa1f2f07836 */ /* 0x000fc60000000000 */
[----:B------:R-:W-:Y:S01]  /*18a30*/  ISETP.GE.U32.AND P1, PT, R2, 0x7fffff61, PT ;  /* 0x7fffff610200780c */ /* 0x000fe20003f26070 */
[----:B------:R-:W4:Y:S01]  /*18a40*/  LDL.LU.64 R84, [R1+0x850] ;  /* 0x0008500001547983 */ /* 0x000f220000300a00 */
[----:B------:R-:W-:Y:S01]  /*18a50*/  ISETP.GE.U32.AND P3, PT, R240, 0x7fffff62, PT ;  /* 0x7fffff62f000780c */ /* 0x000fe20003f66070 */
[----:B------:R-:W-:Y:S02]  /*18a60*/  VIADD R240, R246, 0xffffff82 ;  /* 0xffffff82f6f07836 */ /* 0x000fe40000000000 */
[----:B------:R-:W4:Y:S04]  /*18a70*/  LDL.LU.64 R34, [R1+0x840] ;  /* 0x0008400001227983 */ /* 0x000f280000300a00 */
[----:B------:R-:W-:Y:S01]  /*18a80*/  LDGSTS.E [R250+0x7800c], desc[UR4][R12.64], !P6 ;  /* 0x7800c0000cfa7fae */ /* 0x000fe2000f121844 */
[----:B-1----:R-:W-:-:S03]  /*18a90*/  VIADD R2, R243, 0xffffff83 ;  /* 0xffffff83f3027836 */ /* 0x002fc60000000000 */
[----:B------:R1:W-:Y:S02]  /*18aa0*/  LDGSTS.E [R250+0x7c00c], desc[UR4][R8.64], !P6 ;  /* 0x7c00c00008fa7fae */ /* 0x0003e4000f121844 */
[----:B------:R-:W-:Y:S01]  /*18ab0*/  ISETP.GE.U32.AND P5, PT, R2, 0x7fffff44, PT ;  /* 0x7fffff440200780c */ /* 0x000fe20003fa6070 */
[----:B------:R-:W-:Y:S02]  /*18ac0*/  VIADD R2, R248, 0xffffff81 ;  /* 0xffffff81f8027836 */ /* 0x000fe40000000000 */
[C---:B---3--:R-:W-:Y:S02]  /*18ad0*/  IMAD.WIDE R246, R4.reuse, 0x4, R26 ;  /* 0x0000000404f67825 */ /* 0x048fe400078e021a */
[----:B------:R-:W3:Y:S04]  /*18ae0*/  LDL.LU.64 R26, [R1+0x830] ;  /* 0x00083000011a7983 */ /* 0x000ee80000300a00 */
[----:B------:R-:W-:Y:S01]  /*18af0*/  LDGSTS.E [R244+0x70000], desc[UR4][R246.64], !P0 ;  /* 0x70000000f6f47fae */ /* 0x000fe2000c121844 */
[----:B-1----:R-:W-:-:S03]  /*18b00*/  IMAD.WIDE R250, R4, 0x4, R18 ;  /* 0x0000000404fa7825 */ /* 0x002fc600078e0212 */
[----:B------:R-:W3:Y:S04]  /*18b10*/  LDL.LU.64 R18, [R1+0x820] ;  /* 0x0008200001127983 */ /* 0x000ee80000300a00 */
[----:B------:R-:W-:Y:S01]  /*18b20*/  LDGSTS.E [R244+0x74000], desc[UR4][R250.64], !P0 ;  /* 0x74000000faf47fae */ /* 0x000fe2000c121844 */
[----:B------:R-:W-:Y:S01]  /*18b30*/  ISETP.GE.U32.AND P0, PT, R2, 0x7fffff42, PT ;  /* 0x7fffff420200780c */ /* 0x000fe20003f06070 */
[----:B------:R-:W-:Y:S02]  /*18b40*/  IMAD.SHL.U32 R2, R7, 0x40, RZ ;  /* 0x0000004007027824 */ /* 0x000fe400078e00ff */
[----:B------:R-:W5:Y:S04]  /*18b50*/  LDL.LU R7, [R1+0x1de0] ;  /* 0x001de00001077983 */ /* 0x000f680000300800 */
[----:B------:R-:W3:Y:S01]  /*18b60*/  LDL.LU.64 R76, [R1+0x810] ;  /* 0x00081000014c7983 */ /* 0x000ee20000300a00 */
[----:B--2---:R-:W-:-:S04]  /*18b70*/  IMAD.WIDE R8, R4, 0x4, R60 ;  /* 0x0000000404087825 */ /* 0x004fc800078e023c */
[C---:B----4-:R-:W-:Y:S01]  /*18b80*/  IMAD.WIDE R60, R4.reuse, 0x4, R52 ;  /* 0x00000004043c7825 */ /* 0x050fe200078e0234 */
[----:B------:R1:W-:Y:S03]  /*18b90*/  STL.64 [R1+0xe48], R8 ;  /* 0x000e480801007387 */ /* 0x0003e60000100a00 */
[C---:B------:R-:W-:Y:S02]  /*18ba0*/  IMAD.WIDE R248, R4.reuse, 0x4, R68 ;  /* 0x0000000404f87825 */ /* 0x040fe400078e0244 */
[----:B------:R-:W2:Y:S02]  /*18bb0*/  LDL.LU.64 R68, [R1+0x480] ;  /* 0x0004800001447983 */ /* 0x000ea40000300a00 */
[----:B------:R-:W-:-:S04]  /*18bc0*/  IMAD.WIDE R52, R4, 0x4, R44 ;  /* 0x0000000404347825 */ /* 0x000fc800078e022c */
[C---:B------:R-:W-:Y:S02]  /*18bd0*/  IMAD.WIDE R44, R4.reuse, 0x4, R10 ;  /* 0x00000004042c7825 */ /* 0x040fe400078e020a */
[----:B------:R-:W1:Y:S01]  /*18be0*/  LDL.LU.64 R10, [R1+0x470] ;  /* 0x00047000010a7983 */ /* 0x000e620000300a00 */
[----:B------:R-:W-:Y:S01]  /*18bf0*/  UIADD3 UR61, UR6, -0x80, URZ ;  /* 0xffffff80063d7890 */ /* 0x000fe2000fffe03f */
[----:B------:R-:W-:Y:S02]  /*18c00*/  VIADD R241, R241, 0xffffffa2 ;  /* 0xffffffa2f1f17836 */ /* 0x000fe40000000000 */
[C---:B------:R-:W-:Y:S01]  /*18c10*/  IMAD.WIDE R28, R4.reuse, 0x4, R100 ;  /* 0x00000004041c7825 */ /* 0x040fe200078e0264 */
[----:B------:R-:W-:Y:S02]  /*18c20*/  STL.64 [R1+0xef8], R60 ;  /* 0x000ef83c01007387 */ /* 0x000fe40000100a00 */
[----:B------:R-:W-:Y:S01]  /*18c30*/  ISETP.GE.U32.AND P6, PT, R241, 0x7fffff63, PT ;  /* 0x7fffff63f100780c */ /* 0x000fe20003fc6070 */
[----:B------:R-:W-:Y:S01]  /*18c40*/  IMAD.U32 R20, RZ, RZ, UR61 ;  /* 0x0000003dff147e24 */ /* 0x000fe2000f8e00ff */
[----:B------:R-:W-:Y:S01]  /*18c50*/  STL.64 [R1+0xff0], R52 ;  /* 0x000ff03401007387 */ /* 0x000fe20000100a00 */
[----:B------:R-:W-:-:S03]  /*18c60*/  IMAD.WIDE R12, R4, 0x4, R92 ;  /* 0x00000004040c7825 */ /* 0x000fc600078e025c */
[----:B------:R-:W-:Y:S04]  /*18c70*/  STL.64 [R1+0x1408], R44 ;  /* 0x0014082c01007387 */ /* 0x000fe80000100a00 */
[----:B------:R-:W-:Y:S01]  /*18c80*/  STL.64 [R1+0x1418], R28 ;  /* 0x0014181c01007387 */ /* 0x000fe20000100a00 */
[----:B------:R-:W-:-:S03]  /*18c90*/  IMAD.WIDE R242, R4, 0x4, R34 ;  /* 0x0000000404f27825 */ /* 0x000fc600078e0222 */
[----:B------:R2:W-:Y:S01]  /*18ca0*/  STL [R1+0x18c0], R20 ;  /* 0x0018c01401007387 */ /* 0x0005e20000100800 */
[----:B------:R-:W-:-:S03]  /*18cb0*/  ISETP.GE.U32.AND P4, PT, R240, 0x7fffff43, PT ;  /* 0x7fffff43f000780c */ /* 0x000fc60003f86070 */
[----:B------:R-:W-:Y:S01]  /*18cc0*/  STL.64 [R1+0x1428], R12 ;  /* 0x0014280c01007387 */ /* 0x000fe20000100a00 */
[----:B------:R-:W-:-:S03]  /*18cd0*/  IMAD.WIDE R240, R4, 0x4, R84 ;  /* 0x0000000404f07825 */ /* 0x000fc600078e0254 */
[----:B------:R-:W4:Y:S04]  /*18ce0*/  LDL.LU.64 R34, [R1+0x460] ;  /* 0x0004600001227983 */ /* 0x000f280000300a00 */
[----:B------:R-:W-:Y:S04]  /*18cf0*/  LDGSTS.E [R244+0x70004], desc[UR4][R248.64], !P6 ;  /* 0x70004000f8f47fae */ /* 0x000fe8000f121844 */
[----:B------:R-:W-:Y:S04]  /*18d00*/  LDGSTS.E [R244+0x74004], desc[UR4][R240.64], !P6 ;  /* 0x74004000f0f47fae */ /* 0x000fe8000f121844 */
[----:B------:R1:W-:Y:S04]  /*18d10*/  LDGSTS.E [R244+0x70008], desc[UR4][R8.64], !P3 ;  /* 0x7000800008f47fae */ /* 0x0003e8000d921844 */
[----:B------:R-:W-:Y:S04]  /*18d20*/  LDGSTS.E [R244+0x74008], desc[UR4][R242.64], !P3 ;  /* 0x74008000f2f47fae */ /* 0x000fe8000d921844 */
[----:B------:R4:W-:Y:S01]  /*18d30*/  LDGSTS.E [R244+0x7000c], desc[UR4][R60.64], !P1 ;  /* 0x7000c0003cf47fae */ /* 0x0009e2000c921844 */
[----:B---3--:R-:W-:-:S04]  /*18d40*/  IMAD.WIDE R54, R4, 0x4, R26 ;  /* 0x0000000404367825 */ /* 0x008fc800078e021a */
[C---:B------:R-:W-:Y:S01]  /*18d50*/  IMAD.WIDE R46, R4.reuse, 0x4, R18 ;  /* 0x00000004042e7825 */ /* 0x040fe200078e0212 */
[----:B------:R3:W-:Y:S04]  /*18d60*/  STL.64 [R1+0xe08], R54 ;  /* 0x000e083601007387 */ /* 0x0007e80000100a00 */
[----:B------:R3:W-:Y:S04]  /*18d70*/  STL.64 [R1+0xfc8], R46 ;  /* 0x000fc82e01007387 */ /* 0x0007e80000100a00 */
[----:B------:R-:W3:Y:S01]  /*18d80*/  LDL.LU.64 R108, [R1+0x440] ;  /* 0x00044000016c7983 */ /* 0x000ee20000300a00 */
[----:B------:R-:W-:-:S03]  /*18d90*/  IMAD.WIDE R36, R4, 0x4, R76 ;  /* 0x0000000404247825 */ /* 0x000fc600078e024c */
[----:B------:R-:W3:Y:S04]  /*18da0*/  LDL.LU.64 R100, [R1+0x420] ;  /* 0x0004200001647983 */ /* 0x000ee80000300a00 */
[----:B------:R-:W3:Y:S04]  /*18db0*/  LDL.LU.64 R26, [R1+0x400] ;  /* 0x00040000011a7983 */ /* 0x000ee80000300a00 */
[----:B------:R-:W3:Y:S04]  /*18dc0*/  LDL.LU.64 R18, [R1+0x3e0] ;  /* 0x0003e00001127983 */ /* 0x000ee80000300a00 */
[----:B------:R-:W3:Y:S04]  /*18dd0*/  LDL.LU.64 R92, [R1+0x3c0] ;  /* 0x0003c000015c7983 */ /* 0x000ee80000300a00 */
[----:B------:R3:W-:Y:S04]  /*18de0*/  STL.64 [R1+0xfd8], R36 ;  /* 0x000fd82401007387 */ /* 0x0007e80000100a00 */
[----:B------:R-:W-:Y:S04]  /*18df0*/  LDGSTS.E [R244+0x7400c], desc[UR4][R54.64], !P1 ;  /* 0x7400c00036f47fae */ /* 0x000fe8000c921844 */
[----:B------:R3:W-:Y:S04]  /*18e00*/  LDGSTS.E [R244+0x78000], desc[UR4][R52.64], !P5 ;  /* 0x7800000034f47fae */ /* 0x0007e8000e921844 */
[----:B------:R-:W-:Y:S04]  /*18e10*/  LDGSTS.E [R244+0x7c000], desc[UR4][R46.64], !P5 ;  /* 0x7c0000002ef47fae */ /* 0x000fe8000e921844 */
[----:B------:R3:W-:Y:S01]  /*18e20*/  LDGSTS.E [R244+0x78004], desc[UR4][R44.64], !P4 ;  /* 0x780040002cf47fae */ /* 0x0007e2000e121844 */
[----:B------:R-:W-:-:S03]  /*18e30*/  UISETP.GE.U32.AND UP0, UPT, UR61, 0x7fffff41, UPT ;  /* 0x7fffff413d00788c */ /* 0x000fc6000bf06070 */
[----:B------:R-:W-:Y:S01]  /*18e40*/  LDGSTS.E [R244+0x7c004], desc[UR4][R36.64], !P4 ;  /* 0x7c00400024f47fae */ /* 0x000fe2000e121844 */
[----:B-1----:R-:W-:-:S04]  /*18e50*/  IMAD.WIDE R8, R4, 0x4, R10 ;  /* 0x0000000404087825 */ /* 0x002fc800078e020a */
[----:B--2---:R-:W-:Y:S01]  /*18e60*/  IMAD.WIDE R20, R4, 0x4, R68 ;  /* 0x0000000404147825 */ /* 0x004fe200078e0244 */
[----:B------:R-:W2:Y:S04]  /*18e70*/  LDL.LU.64 R10, [R1+0x3a0] ;  /* 0x0003a000010a7983 */ /* 0x000ea80000300a00 */
[----:B------:R1:W-:Y:S04]  /*18e80*/  STL.64 [R1+0x1010], R20 ;  /* 0x0010101401007387 */ /* 0x0003e80000100a00 */
[----:B------:R1:W-:Y:S04]  /*18e90*/  STL.64 [R1+0x1430], R8 ;  /* 0x0014300801007387 */ /* 0x0003e80000100a00 */
[----:B------:R-:W2:Y:S04]  /*18ea0*/  LDL.LU.64 R84, [R1+0x380] ;  /* 0x0003800001547983 */ /* 0x000ea80000300a00 */
[----:B------:R-:W2:Y:S04]  /*18eb0*/  LDL.LU.64 R76, [R1+0x360] ;  /* 0x00036000014c7983 */ /* 0x000ea80000300a00 */
[----:B------:R-:W2:Y:S04]  /*18ec0*/  LDL.LU.64 R68, [R1+0x340] ;  /* 0x0003400001447983 */ /* 0x000ea80000300a00 */
[----:B------:R-:W2:Y:S01]  /*18ed0*/  LDL.LU.64 R60, [R1+0x320] ;  /* 0x00032000013c7983 */ /* 0x000ea20000300a00 */
[----:B----4-:R-:W-:-:S03]  /*18ee0*/  IMAD.WIDE R236, R2, 0x4, R34 ;  /* 0x0000000402ec7825 */ /* 0x010fc600078e0222 */
[----:B------:R-:W4:Y:S04]  /*18ef0*/  LDL.LU.64 R52, [R1+0x300] ;  /* 0x0003000001347983 */ /* 0x000f280000300a00 */
[----:B------:R-:W4:Y:S04]  /*18f00*/  LDL.LU.64 R44, [R1+0x2e0] ;  /* 0x0002e000012c7983 */ /* 0x000f280000300a00 */
[----:B------:R-:W-:Y:S04]  /*18f10*/  STL [R1+0xc00], RZ ;  /* 0x000c00ff01007387 */ /* 0x000fe80000100800 */
[----:B------:R-:W-:Y:S04]  /*18f20*/  STL [R1+0xc04], RZ ;  /* 0x000c04ff01007387 */ /* 0x000fe80000100800 */
[----:B------:R-:W4:Y:S01]  /*18f30*/  LDL.LU.64 R34, [R1+0x2c0] ;  /* 0x0002c00001227983 */ /* 0x000f220000300a00 */
[----:B---3--:R-:W-:-:S04]  /*18f40*/  IMAD.WIDE R228, R2, 0x4, R108 ;  /* 0x0000000402e47825 */ /* 0x008fc800078e026c */
[----:B------:R-:W-:-:S04]  /*18f50*/  IMAD.WIDE R220, R2, 0x4, R100 ;  /* 0x0000000402dc7825 */ /* 0x000fc800078e0264 */
[----:B------:R-:W-:-:S04]  /*18f60*/  IMAD.WIDE R212, R2, 0x4, R26 ;  /* 0x0000000402d47825 */ /* 0x000fc800078e021a */
[C---:B------:R-:W-:Y:S01]  /*18f70*/  IMAD.WIDE R204, R2.reuse, 0x4, R18 ;  /* 0x0000000402cc7825 */ /* 0x040fe200078e0212 */
[----:B------:R-:W3:Y:S04]  /*18f80*/  LDL.LU.64 R26, [R1+0x2a0] ;  /* 0x0002a000011a7983 */ /* 0x000ee80000300a00 */
[----:B------:R1:W-:Y:S04]  /*18f90*/  STL.64 [R1+0x1438], R236 ;  /* 0x001438ec01007387 */ /* 0x0003e80000100a00 */
[----:B------:R-:W3:Y:S04]  /*18fa0*/  LDL.LU.64 R18, [R1+0x280] ;  /* 0x0002800001127983 */ /* 0x000ee80000300a00 */
[----:B------:R1:W-:Y:S04]  /*18fb0*/  STL.64 [R1+0x1458], R228 ;  /* 0x001458e401007387 */ /* 0x0003e80000100a00 */
[----:B------:R1:W-:Y:S01]  /*18fc0*/  STL.64 [R1+0x1478], R220 ;  /* 0x001478dc01007387 */ /* 0x0003e20000100a00 */
[----:B------:R-:W-:Y:S01]  /*18fd0*/  IMAD.WIDE R196, R2, 0x4, R92 ;  /* 0x0000000402c47825 */ /* 0x000fe200078e025c */
[----:B------:R-:W-:-:S02]  /*18fe0*/  PLOP3.LUT P6, PT, PT, PT, UP0, 0x80, 0x0 ;  /* 0x000000000000781c */ /* 0x000fc40003fcf008 */
[----:B------:R-:W-:Y:S04]  /*18ff0*/  LDGSTS.E [R244+0x78008], desc[UR4][R28.64], !P0 ;  /* 0x780080001cf47fae */ /* 0x000fe8000c121844 */
[----:B------:R-:W-:Y:S07]  /*19000*/  LDGSTS.E [R244+0x7c008], desc[UR4][R20.64], !P0 ;  /* 0x7c00800014f47fae */ /* 0x000fee000c121844 */
[----:B------:R-:W-:Y:S01]  /*19010*/  LDGSTS.E [R244+0x7800c], desc[UR4][R12.64], !P6 ;  /* 0x7800c0000cf47fae */ /* 0x000fe2000f121844 */
[----:B--2---:R-:W-:-:S03]  /*19020*/  IMAD.WIDE R188, R2, 0x4, R10 ;  /* 0x0000000402bc7825 */ /* 0x004fc600078e020a */
[----:B------:R-:W2:Y:S04]  /*19030*/  LDL.LU.64 R10, [R1+0x260] ;  /* 0x00026000010a7983 */ /* 0x000ea80000300a00 */
[----:B------:R1:W-:Y:S04]  /*19040*/  STL.64 [R1+0x1498], R212 ;  /* 0x001498d401007387 */ /* 0x0003e80000100a00 */
[----:B------:R-:W2:Y:S01]  /*19050*/  LDL.LU.64 R100, [R1+0x240] ;  /* 0x0002400001647983 */ /* 0x000ea20000300a00 */
[----:B------:R-:W-:-:S03]  /*19060*/  IMAD.WIDE R180, R2, 0x4, R84 ;  /* 0x0000000402b47825 */ /* 0x000fc600078e0254 */
[----:B------:R1:W-:Y:S01]  /*19070*/  STL.64 [R1+0x14b8], R204 ;  /* 0x0014b8cc01007387 */ /* 0x0003e20000100a00 */
[----:B------:R-:W-:-:S03]  /*19080*/  IMAD.WIDE R172, R2, 0x4, R76 ;  /* 0x0000000402ac7825 */ /* 0x000fc600078e024c */
[----:B------:R1:W-:Y:S01]  /*19090*/  STL.64 [R1+0x14d8], R196 ;  /* 0x0014d8c401007387 */ /* 0x0003e20000100a00 */
[----:B------:R-:W-:-:S03]  /*190a0*/  IMAD.WIDE R164, R2, 0x4, R68 ;  /* 0x0000000402a47825 */ /* 0x000fc600078e0244 */
[----:B------:R-:W2:Y:S04]  /*190b0*/  LDL.LU.64 R92, [R1+0x220] ;  /* 0x00022000015c7983 */ /* 0x000ea80000300a00 */
[----:B------:R1:W-:Y:S01]  /*190c0*/  STL.64 [R1+0x14f8], R188 ;  /* 0x0014f8bc01007387 */ /* 0x0003e20000100a00 */
[----:B------:R-:W-:-:S03]  /*190d0*/  IMAD.WIDE R156, R2, 0x4, R60 ;  /* 0x00000004029c7825 */ /* 0x000fc600078e023c */
[----:B------:R-:W2:Y:S04]  /*190e0*/  LDL.LU.64 R84, [R1+0x200] ;  /* 0x0002000001547983 */ /* 0x000ea80000300a00 */
[----:B------:R1:W-:Y:S04]  /*190f0*/  STL.64 [R1+0x1518], R180 ;  /* 0x001518b401007387 */ /* 0x0003e80000100a00 */
[----:B------:R1:W-:Y:S01]  /*19100*/  STL.64 [R1+0x1538], R172 ;  /* 0x001538ac01007387 */ /* 0x0003e20000100a00 */
[----:B----4-:R-:W-:-:S03]  /*19110*/  IMAD.WIDE R148, R2, 0x4, R52 ;  /* 0x0000000402947825 */ /* 0x010fc600078e0234 */
[----:B------:R-:W4:Y:S04]  /*19120*/  LDL.LU.64 R76, [R1+0x1e0] ;  /* 0x0001e000014c7983 */ /* 0x000f280000300a00 */
[----:B------:R-:W4:Y:S01]  /*19130*/  LDL.LU.64 R68, [R1+0x1c0] ;  /* 0x0001c00001447983 */ /* 0x000f220000300a00 */
[----:B------:R-:W-:-:S03]  /*19140*/  IMAD.WIDE R140, R2, 0x4, R44 ;  /* 0x00000004028c7825 */ /* 0x000fc600078e022c */
[----:B------:R4:W-:Y:S01]  /*19150*/  STL.64 [R1+0x1558], R164 ;  /* 0x001558a401007387 */ /* 0x0009e20000100a00 */
[----:B------:R-:W-:-:S03]  /*19160*/  IMAD.WIDE R132, R2, 0x4, R34 ;  /* 0x0000000402847825 */ /* 0x000fc600078e0222 */
[----:B------:R-:W4:Y:S04]  /*19170*/  LDL.LU.64 R60, [R1+0x1a0] ;  /* 0x0001a000013c7983 */ /* 0x000f280000300a00 */
[----:B------:R-:W4:Y:S04]  /*19180*/  LDL.LU.64 R52, [R1+0x180] ;  /* 0x0001800001347983 */ /* 0x000f280000300a00 */
[----:B------:R4:W-:Y:S04]  /*19190*/  STL.64 [R1+0x1578], R156 ;  /* 0x0015789c01007387 */ /* 0x0009e80000100a00 */
[----:B------:R-:W4:Y:S04]  /*191a0*/  LDL.LU.64 R44, [R1+0x160] ;  /* 0x00016000012c7983 */ /* 0x000f280000300a00 */
[----:B------:R-:W4:Y:S04]  /*191b0*/  LDL.LU.64 R34, [R1+0x140] ;  /* 0x0001400001227983 */ /* 0x000f280000300a00 */
[----:B------:R4:W-:Y:S01]  /*191c0*/  STL.64 [R1+0x1598], R148 ;  /* 0x0015989401007387 */ /* 0x0009e20000100a00 */
[----:B---3--:R-:W-:-:S03]  /*191d0*/  IMAD.WIDE R124, R2, 0x4, R26 ;  /* 0x00000004027c7825 */ /* 0x008fc600078e021a */
[----:B------:R-:W3:Y:S01]  /*191e0*/  LDL.LU.64 R26, [R1+0x120] ;  /* 0x00012000011a7983 */ /* 0x000ee20000300a00 */
[----:B------:R-:W-:-:S03]  /*191f0*/  IMAD.WIDE R116, R2, 0x4, R18 ;  /* 0x0000000402747825 */ /* 0x000fc600078e0212 */
[----:B------:R-:W3:Y:S04]  /*19200*/  LDL.LU.64 R18, [R1+0x100] ;  /* 0x0001000001127983 */ /* 0x000ee80000300a00 */
[----:B------:R3:W-:Y:S01]  /*19210*/  STL.64 [R1+0x15b8], R140 ;  /* 0x0015b88c01007387 */ /* 0x0007e20000100a00 */
[----:B--2---:R-:W-:-:S03]  /*19220*/  IMAD.WIDE R108, R2, 0x4, R10 ;  /* 0x00000004026c7825 */ /* 0x004fc600078e020a */
[----:B------:R-:W2:Y:S04]  /*19230*/  LDL.LU.64 R10, [R1+0xe0] ;  /* 0x0000e000010a7983 */ /* 0x000ea80000300a00 */
[----:B------:R-:W2:Y:S04]  /*19240*/  LDL.LU.64 R62, [R1+0xc0] ;  /* 0x0000c000013e7983 */ /* 0x000ea80000300a00 */
[----:B------:R2:W-:Y:S04]  /*19250*/  STL.64 [R1+0x15d8], R132 ;  /* 0x0015d88401007387 */ /* 0x0005e80000100a00 */
[----:B------:R-:W2:Y:S04]  /*19260*/  LDL.LU.64 R54, [R1+0xa0] ;  /* 0x0000a00001367983 */ /* 0x000ea80000300a00 */
[----:B------:R-:W2:Y:S04]  /*19270*/  LDL.LU.64 R46, [R1+0x80] ;  /* 0x00008000012e7983 */ /* 0x000ea80000300a00 */
[----:B------:R2:W-:Y:S04]  /*19280*/  STL.64 [R1+0x15f8], R124 ;  /* 0x0015f87c01007387 */ /* 0x0005e80000100a00 */
[----:B------:R-:W2:Y:S04]  /*19290*/  LDL.LU.64 R36, [R1+0x60] ;  /* 0x0000600001247983 */ /* 0x000ea80000300a00 */
[----:B------:R-:W2:Y:S04]  /*192a0*/  LDL.LU.64 R28, [R1+0x40] ;  /* 0x00004000011c7983 */ /* 0x000ea80000300a00 */
[----:B------:R2:W-:Y:S04]  /*192b0*/  STL.64 [R1+0x1618], R116 ;  /* 0x0016187401007387 */ /* 0x0005e80000100a00 */
[----:B-1----:R-:W2:Y:S04]  /*192c0*/  LDL.LU.64 R20, [R1+0x20] ;  /* 0x0000200001147983 */ /* 0x002ea80000300a00 */
[----:B------:R-:W2:Y:S01]  /*192d0*/  LDL.LU.64 R12, [R1] ;  /* 0x00000000010c7983 */ /* 0x000ea20000300a00 */
[----:B------:R-:W-:Y:S01]  /*192e0*/  PLOP3.LUT P3, PT, PT, PT, UP0, 0x80, 0x0 ;  /* 0x000000000000781c */ /* 0x000fe20003f6f008 */
[----:B------:R-:W-:-:S04]  /*192f0*/  IMAD.WIDE R100, R2, 0x4, R100 ;  /* 0x0000000402647825 */ /* 0x000fc800078e0264 */
[C---:B------:R-:W-:Y:S01]  /*19300*/  IMAD.WIDE R92, R2.reuse, 0x4, R92 ;  /* 0x00000004025c7825 */ /* 0x040fe200078e025c */
[----:B------:R1:W-:Y:S03]  /*19310*/  STL.64 [R1+0x1638], R108 ;  /* 0x0016386c01007387 */ /* 0x0003e60000100a00 */
[C---:B------:R-:W-:Y:S01]  /*19320*/  IMAD.WIDE R84, R2.reuse, 0x4, R84 ;  /* 0x0000000402547825 */ /* 0x040fe200078e0254 */
[----:B------:R1:W-:Y:S03]  /*19330*/  STL.64 [R1+0x1658], R100 ;  /* 0x0016586401007387 */ /* 0x0003e60000100a00 */
[C---:B----4-:R-:W-:Y:S01]  /*19340*/  IMAD.WIDE R76, R2.reuse, 0x4, R76 ;  /* 0x00000004024c7825 */ /* 0x050fe200078e024c */
[----:B------:R4:W-:Y:S03]  /*19350*/  STL.64 [R1+0x1678], R92 ;  /* 0x0016785c01007387 */ /* 0x0009e60000100a00 */
[C---:B------:R-:W-:Y:S01]  /*19360*/  IMAD.WIDE R68, R2.reuse, 0x4, R68 ;  /* 0x0000000402447825 */ /* 0x040fe200078e0244 */
        /* <DEDUP_REMOVED lines=8> */
[----:B------:R1:W-:Y:S04]  /*193f0*/  LDGSTS.E [R244+0x7c00c], desc[UR4][R8.64], !P3 ;  /* 0x7c00c00008f47fae */ /* 0x0003e8000d921844 */
[----:B------:R4:W-:Y:S04]  /*19400*/  STL.64 [R1+0x1718], R52 ;  /* 0x0017183401007387 */ /* 0x0009e80000100a00 */
[----:B------:R4:W-:Y:S04]  /*19410*/  STL.64 [R1+0x1738], R44 ;  /* 0x0017382c01007387 */ /* 0x0009e80000100a00 */
[----:B------:R4:W-:Y:S01]  /*19420*/  STL.64 [R1+0x1758], R34 ;  /* 0x0017582201007387 */ /* 0x0009e20000100a00 */
[----:B------:R-:W-:-:S03]  /*19430*/  IMAD.WIDE R16, R2, 0x4, R16 ;  /* 0x0000000402107825 */ /* 0x000fc600078e0210 */
[----:B------:R-:W0:Y:S01]  /*19440*/  LDGDEPBAR ;  /* 0x00000000000079af */ /* 0x000e220000000000 */
[----:B------:R-:W-:-:S03]  /*19450*/  IMAD.WIDE R24, R2, 0x4, R24 ;  /* 0x0000000402187825 */ /* 0x000fc600078e0218 */
[----:B------:R-:W-:Y:S01]  /*19460*/  LDGSTS.E [R0+0x20000], desc[UR4][R236.64], P2 ;  /* 0x20000000ec007fae */ /* 0x000fe20009121844 */
        /* <DEDUP_REMOVED lines=36> */
[----:B-1----:R-:W-:-:S03]  /*196b0*/  IMAD.WIDE R8, R2, 0x4, R234 ;  /* 0x0000000402087825 */ /* 0x002fc600078e02ea */
[----:B------:R-:W-:Y:S04]  /*196c0*/  LDGSTS.E [R0+0x24c00], desc[UR4][R84.64], P2 ;  /* 0x24c0000054007fae */ /* 0x000fe80009121844 */
[----:B------:R-:W-:Y:S04]  /*196d0*/  LDGSTS.E [R0+0x25000], desc[UR4][R76.64], P2 ;  /* 0x250000004c007fae */ /* 0x000fe80009121844 */
[----:B------:R-:W-:Y:S04]  /*196e0*/  LDGSTS.E [R0+0x25400], desc[UR4][R68.64], P2 ;  /* 0x2540000044007fae */ /* 0x000fe80009121844 */
[----:B------:R-:W-:Y:S04]  /*196f0*/  LDGSTS.E [R0+0x25800], desc[UR4][R60.64], P2 ;  /* 0x258000003c007fae */ /* 0x000fe80009121844 */
[----:B------:R-:W-:Y:S04]  /*19700*/  LDGSTS.E [R0+0x25c00], desc[UR4][R52.64], P2 ;  /* 0x25c0000034007fae */ /* 0x000fe80009121844 */
[----:B------:R-:W-:Y:S04]  /*19710*/  LDGSTS.E [R0+0x26000], desc[UR4][R44.64], P2 ;  /* 0x260000002c007fae */ /* 0x000fe80009121844 */
[----:B------:R-:W-:Y:S01]  /*19720*/  LDGSTS.E [R0+0x26400], desc[UR4][R34.64], P2 ;  /* 0x2640000022007fae */ /* 0x000fe20009121844 */
[----:B---3--:R-:W-:-:S04]  /*19730*/  IMAD.WIDE R26, R2, 0x4, R26 ;  /* 0x00000004021a7825 */ /* 0x008fc800078e021a */
[C---:B------:R-:W-:Y:S01]  /*19740*/  IMAD.WIDE R18, R2.reuse, 0x4, R18 ;  /* 0x0000000402127825 */ /* 0x040fe200078e0212 */
[----:B------:R1:W-:Y:S04]  /*19750*/  STL.64 [R1+0x1778], R26 ;  /* 0x0017781a01007387 */ /* 0x0003e80000100a00 */
[----:B------:R3:W-:Y:S04]  /*19760*/  STL.64 [R1+0x1798], R18 ;  /* 0x0017981201007387 */ /* 0x0007e80000100a00 */
[----:B------:R-:W-:Y:S04]  /*19770*/  LDGSTS.E [R0+0x26800], desc[UR4][R26.64], P2 ;  /* 0x268000001a007fae */ /* 0x000fe80009121844 */
[----:B------:R-:W-:Y:S01]  /*19780*/  LDGSTS.E [R0+0x26c00], desc[UR4][R18.64], P2 ;  /* 0x26c0000012007fae */ /* 0x000fe20009121844 */
[----:B--2---:R-:W-:-:S04]  /*19790*/  IMAD.WIDE R10, R2, 0x4, R10 ;  /* 0x00000004020a7825 */ /* 0x004fc800078e020a */
[C---:B------:R-:W-:Y:S01]  /*197a0*/  IMAD.WIDE R244, R2.reuse, 0x4, R62 ;  /* 0x0000000402f47825 */ /* 0x040fe200078e023e */
[----:B------:R2:W-:Y:S03]  /*197b0*/  STL.64 [R1+0x17b8], R10 ;  /* 0x0017b80a01007387 */ /* 0x0005e60000100a00 */
[C---:B------:R-:W-:Y:S01]  /*197c0*/  IMAD.WIDE R174, R2.reuse, 0x4, R54 ;  /* 0x0000000402ae7825 */ /* 0x040fe200078e0236 */
[----:B------:R-:W-:Y:S03]  /*197d0*/  STL.64 [R1+0x17d8], R244 ;  /* 0x0017d8f401007387 */ /* 0x000fe60000100a00 */
[C---:B------:R-:W-:Y:S01]  /*197e0*/  IMAD.WIDE R166, R2.reuse, 0x4, R46 ;  /* 0x0000000402a67825 */ /* 0x040fe200078e022e */
[----:B------:R-:W-:Y:S03]  /*197f0*/  STL.64 [R1+0x17f8], R174 ;  /* 0x0017f8ae01007387 */ /* 0x000fe60000100a00 */
[C---:B------:R-:W-:Y:S01]  /*19800*/  IMAD.WIDE R118, R2.reuse, 0x4, R36 ;  /* 0x0000000402767825 */ /* 0x040fe200078e0224 */
[----:B------:R-:W-:Y:S03]  /*19810*/  STL.64 [R1+0x1818], R166 ;  /* 0x001818a601007387 */ /* 0x000fe60000100a00 */
[C---:B------:R-:W-:Y:S01]  /*19820*/  IMAD.WIDE R110, R2.reuse, 0x4, R28 ;  /* 0x00000004026e7825 */ /* 0x040fe200078e021c */
[----:B------:R2:W-:Y:S03]  /*19830*/  STL.64 [R1+0x1838], R118 ;  /* 0x0018387601007387 */ /* 0x0005e60000100a00 */
[C---:B------:R-:W-:Y:S01]  /*19840*/  IMAD.WIDE R102, R2.reuse, 0x4, R20 ;  /* 0x0000000402667825 */ /* 0x040fe200078e0214 */
[----:B------:R-:W-:Y:S03]  /*19850*/  STL.64 [R1+0x1ad8], R110 ;  /* 0x001ad86e01007387 */ /* 0x000fe60000100a00 */
[C---:B------:R-:W-:Y:S01]  /*19860*/  IMAD.WIDE R94, R2.reuse, 0x4, R12 ;  /* 0x00000004025e7825 */ /* 0x040fe200078e020c */
[----:B------:R-:W-:Y:S04]  /*19870*/  STL.64 [R1+0x1ae8], R102 ;  /* 0x001ae86601007387 */ /* 0x000fe80000100a00 */
[----:B------:R-:W-:Y:S04]  /*19880*/  STL.64 [R1+0x1af8], R94 ;  /* 0x001af85e01007387 */ /* 0x000fe80000100a00 */
[----:B------:R-:W-:Y:S04]  /*19890*/  STL.64 [R1+0x1b08], R16 ;  /* 0x001b081001007387 */ /* 0x000fe80000100a00 */
[----:B------:R-:W-:Y:S04]  /*198a0*/  STL.64 [R1+0x1b18], R24 ;  /* 0x001b181801007387 */ /* 0x000fe80000100a00 */
[----:B------:R-:W-:Y:S04]  /*198b0*/  STL.64 [R1+0x1b28], R32 ;  /* 0x001b282001007387 */ /* 0x000fe80000100a00 */
[----:B------:R-:W-:Y:S04]  /*198c0*/  STL.64 [R1+0x1b38], R42 ;  /* 0x001b382a01007387 */ /* 0x000fe80000100a00 */
[----:B------:R-:W-:Y:S04]  /*198d0*/  STL.64 [R1+0x1b48], R50 ;  /* 0x001b483201007387 */ /* 0x000fe80000100a00 */
        /* <DEDUP_REMOVED lines=8> */
[----:B------:R2:W-:Y:S01]  /*19960*/  STL.64 [R1+0x1b88], R86 ;  /* 0x001b885601007387 */ /* 0x0005e20000100a00 */
[----:B------:R-:W-:-:S03]  /*19970*/  IMAD.WIDE R36, R2, 0x4, R170 ;  /* 0x0000000402247825 */ /* 0x000fc600078e02aa */
[----:B------:R2:W-:Y:S01]  /*19980*/  STL.64 [R1+0x1b90], R78 ;  /* 0x001b904e01007387 */ /* 0x0005e20000100a00 */
[----:B------:R-:W-:-:S03]  /*19990*/  IMAD.WIDE R28, R2, 0x4, R178 ;  /* 0x00000004021c7825 */ /* 0x000fc600078e02b2 */
[----:B------:R2:W-:Y:S04]  /*199a0*/  STL.64 [R1+0x1b98], R70 ;  /* 0x001b984601007387 */ /* 0x0005e80000100a00 */
[----:B------:R-:W-:Y:S04]  /*199b0*/  STL.64 [R1+0x1ba0], R122 ;  /* 0x001ba07a01007387 */ /* 0x000fe80000100a00 */
[----:B------:R2:W-:Y:S01]  /*199c0*/  STL.64 [R1+0x1ba8], R62 ;  /* 0x001ba83e01007387 */ /* 0x0005e20000100a00 */
[----:B------:R-:W-:-:S03]  /*199d0*/  IMAD.WIDE R20, R2, 0x4, R202 ;  /* 0x0000000402147825 */ /* 0x000fc600078e02ca */
[----:B------:R2:W-:Y:S04]  /*199e0*/  STL.64 [R1+0x1bb0], R54 ;  /* 0x001bb03601007387 */ /* 0x0005e80000100a00 */
[----:B------:R-:W-:Y:S04]  /*199f0*/  STL.64 [R1+0x1bb8], R146 ;  /* 0x001bb89201007387 */ /* 0x000fe80000100a00 */
[----:B------:R2:W-:Y:S04]  /*19a00*/  STL.64 [R1+0x1bc0], R46 ;  /* 0x001bc02e01007387 */ /* 0x0005e80000100a00 */
[----:B------:R-:W-:Y:S01]  /*19a10*/  STL.64 [R1+0x1bc8], R158 ;  /* 0x001bc89e01007387 */ /* 0x000fe20000100a00 */
[----:B------:R-:W-:-:S03]  /*19a20*/  IMAD.WIDE R12, R2, 0x4, R226 ;  /* 0x00000004020c7825 */ /* 0x000fc600078e02e2 */
[----:B------:R2:W-:Y:S04]  /*19a30*/  STL.64 [R1+0x1bd0], R36 ;  /* 0x001bd02401007387 */ /* 0x0005e80000100a00 */
[----:B------:R2:W-:Y:S04]  /*19a40*/  STL.64 [R1+0x1bd8], R28 ;  /* 0x001bd81c01007387 */ /* 0x0005e80000100a00 */
[----:B------:R-:W-:Y:S04]  /*19a50*/  STL.64 [R1+0x1be0], R150 ;  /* 0x001be09601007387 */ /* 0x000fe80000100a00 */
[----:B------:R-:W-:Y:S04]  /*19a60*/  STL.64 [R1+0x1be8], R142 ;  /* 0x001be88e01007387 */ /* 0x000fe80000100a00 */
[----:B------:R2:W-:Y:S04]  /*19a70*/  STL.64 [R1+0x1bf0], R20 ;  /* 0x001bf01401007387 */ /* 0x0005e80000100a00 */
[----:B------:R-:W-:Y:S04]  /*19a80*/  STL.64 [R1+0x1bf8], R134 ;  /* 0x001bf88601007387 */ /* 0x000fe80000100a00 */
[----:B------:R-:W-:Y:S04]  /*19a90*/  STL.64 [R1+0x1c00], R126 ;  /* 0x001c007e01007387 */ /* 0x000fe80000100a00 */
[----:B------:R-:W2:Y:S04]  /*19aa0*/  LDL.LU.64 R236, [R1+0x1dd8] ;  /* 0x001dd80001ec7983 */ /* 0x000ea80000300a00 */
[----:B------:R2:W-:Y:S04]  /*19ab0*/  STL.64 [R1+0x1c08], R12 ;  /* 0x001c080c01007387 */ /* 0x0005e80000100a00 */
[----:B------:R-:W2:Y:S04]  /*19ac0*/  LDL.LU.64 R228, [R1+0x1dd0] ;  /* 0x001dd00001e47983 */ /* 0x000ea80000300a00 */
[----:B------:R2:W-:Y:S04]  /*19ad0*/  STL.64 [R1+0x1c10], R8 ;  /* 0x001c100801007387 */ /* 0x0005e80000100a00 */
[----:B------:R-:W2:Y:S04]  /*19ae0*/  LDL.LU.64 R220, [R1+0x1dc8] ;  /* 0x001dc80001dc7983 */ /* 0x000ea80000300a00 */
        /* <DEDUP_REMOVED lines=9> */
[----:B------:R-:W-:Y:S04]  /*19b80*/  LDGSTS.E [R0+0x27000], desc[UR4][R10.64], P2 ;  /* 0x270000000a007fae */ /* 0x000fe80009121844 */
[----:B------:R-:W2:Y:S04]  /*19b90*/  LDL.LU.64 R140, [R1+0x1d78] ;  /* 0x001d7800018c7983 */ /* 0x000ea80000300a00 */
[----:B------:R-:W-:Y:S04]  /*19ba0*/  LDGSTS.E [R0+0x27400], desc[UR4][R244.64], P2 ;  /* 0x27400000f4007fae */ /* 0x000fe80009121844 */
[----:B------:R-:W2:Y:S04]  /*19bb0*/  LDL.LU.64 R132, [R1+0x1d70] ;  /* 0x001d700001847983 */ /* 0x000ea80000300a00 */
[----:B------:R2:W-:Y:S04]  /*19bc0*/  LDGSTS.E [R0+0x27800], desc[UR4][R174.64], P2 ;  /* 0x27800000ae007fae */ /* 0x0005e80009121844 */
[----:B------:R-:W2:Y:S04]  /*19bd0*/  LDL.LU.64 R124, [R1+0x1d68] ;  /* 0x001d6800017c7983 */ /* 0x000ea80000300a00 */
[----:B------:R2:W-:Y:S04]  /*19be0*/  LDGSTS.E [R0+0x27c00], desc[UR4][R166.64], P2 ;  /* 0x27c00000a6007fae */ /* 0x0005e80009121844 */
[----:B------:R-:W2:Y:S04]  /*19bf0*/  LDL.LU.64 R116, [R1+0x1d60] ;  /* 0x001d600001747983 */ /* 0x000ea80000300a00 */
[----:B------:R-:W-:Y:S04]  /*19c00*/  LDGSTS.E [R0+0x30000], desc[UR4][R118.64], P2 ;  /* 0x3000000076007fae */ /* 0x000fe80009121844 */
[----:B------:R-:W2:Y:S04]  /*19c10*/  LDL.LU.64 R108, [R1+0x1d58] ;  /* 0x001d5800016c7983 */ /* 0x000ea80000300a00 */
[----:B------:R-:W-:Y:S04]  /*19c20*/  LDGSTS.E [R0+0x30400], desc[UR4][R110.64], P2 ;  /* 0x304000006e007fae */ /* 0x000fe80009121844 */
[----:B------:R-:W2:Y:S04]  /*19c30*/  LDL.LU.64 R100, [R1+0x1d50] ;  /* 0x001d500001647983 */ /* 0x000ea80000300a00 */
[----:B------:R-:W-:Y:S04]  /*19c40*/  LDGSTS.E [R0+0x30800], desc[UR4][R102.64], P2 ;  /* 0x3080000066007fae */ /* 0x000fe80009121844 */
[----:B----4-:R-:W4:Y:S04]  /*19c50*/  LDL.LU.64 R92, [R1+0x1d48] ;  /* 0x001d4800015c7983 */ /* 0x010f280000300a00 */
        /* <DEDUP_REMOVED lines=15> */
[----:B-1----:R-:W4:Y:S04]  /*19d50*/  LDL.LU.64 R26, [R1+0x1d08] ;  /* 0x001d0800011a7983 */ /* 0x002f280000300a00 */
[----:B------:R-:W-:Y:S04]  /*19d60*/  LDGSTS.E [R0+0x32c00], desc[UR4][R74.64], P2 ;  /* 0x32c000004a007fae */ /* 0x000fe80009121844 */
[----:B---3--:R-:W3:Y:S04]  /*19d70*/  LDL.LU.64 R18, [R1+0x1d00] ;  /* 0x001d000001127983 */ /* 0x008ee80000300a00 */
[----:B------:R-:W-:Y:S04]  /*19d80*/  LDGSTS.E [R0+0x33000], desc[UR4][R82.64], P2 ;  /* 0x3300000052007fae */ /* 0x000fe80009121844 */
[----:B--2---:R-:W2:Y:S04]  /*19d90*/  LDL.LU.64 R10, [R1+0x1cf8] ;  /* 0x001cf800010a7983 */ /* 0x004ea80000300a00 */
[----:B------:R-:W-:Y:S04]  /*19da0*/  LDGSTS.E [R0+0x33400], desc[UR4][R90.64], P2 ;  /* 0x334000005a007fae */ /* 0x000fe80009121844 */
[----:B------:R-:W-:Y:S04]  /*19db0*/  LDGSTS.E [R0+0x33800], desc[UR4][R86.64], P2 ;  /* 0x3380000056007fae */ /* 0x000fe80009121844 */
[----:B------:R-:W4:Y:S04]  /*19dc0*/  LDL.LU.64 R118, [R1+0x458] ;  /* 0x0004580001767983 */ /* 0x000f280000300a00 */
[----:B------:R-:W-:Y:S04]  /*19dd0*/  LDGSTS.E [R0+0x33c00], desc[UR4][R78.64], P2 ;  /* 0x33c000004e007fae */ /* 0x000fe80009121844 */
[----:B------:R-:W3:Y:S04]  /*19de0*/  LDL.LU.64 R86, [R1+0x438] ;  /* 0x0004380001567983 */ /* 0x000ee80000300a00 */
[----:B------:R-:W2:Y:S04]  /*19df0*/  LDL.LU.64 R110, [R1+0x418] ;  /* 0x00041800016e7983 */ /* 0x000ea80000300a00 */
[----:B------:R-:W4:Y:S04]  /*19e00*/  LDL.LU.64 R102, [R1+0x3f8] ;  /* 0x0003f80001667983 */ /* 0x000f280000300a00 */
[----:B------:R-:W2:Y:S04]  /*19e10*/  LDL.LU.64 R78, [R1+0x3d8] ;  /* 0x0003d800014e7983 */ /* 0x000ea80000300a00 */
[----:B------:R-:W-:Y:S04]  /*19e20*/  LDGSTS.E [R0+0x34000], desc[UR4][R70.64], P2 ;  /* 0x3400000046007fae */ /* 0x000fe80009121844 */
[----:B------:R-:W2:Y:S04]  /*19e30*/  LDL.LU.64 R94, [R1+0x3b8] ;  /* 0x0003b800015e7983 */ /* 0x000ea80000300a00 */
[----:B------:R-:W-:Y:S04]  /*19e40*/  LDGSTS.E [R0+0x34400], desc[UR4][R122.64], P2 ;  /* 0x344000007a007fae */ /* 0x000fe80009121844 */
[----:B------:R-:W2:Y:S04]  /*19e50*/  LDL.LU.64 R70, [R1+0x398] ;  /* 0x0003980001467983 */ /* 0x000ea80000300a00 */
[----:B------:R-:W-:Y:S04]  /*19e60*/  LDGSTS.E [R0+0x34800], desc[UR4][R62.64], P2 ;  /* 0x348000003e007fae */ /* 0x000fe80009121844 */
[----:B------:R-:W-:Y:S04]  /*19e70*/  LDGSTS.E [R0+0x34c00], desc[UR4][R54.64], P2 ;  /* 0x34c0000036007fae */ /* 0x000fe80009121844 */
[----:B------:R-:W-:Y:S04]  /*19e80*/  LDGSTS.E [R0+0x35000], desc[UR4][R146.64], P2 ;  /* 0x3500000092007fae */ /* 0x000fe80009121844 */
[----:B------:R-:W2:Y:S04]  /*19e90*/  LDL.LU.64 R62, [R1+0x378] ;  /* 0x00037800013e7983 */ /* 0x000ea80000300a00 */
[----:B------:R-:W-:Y:S04]  /*19ea0*/  LDGSTS.E [R0+0x35400], desc[UR4][R46.64], P2 ;  /* 0x354000002e007fae */ /* 0x000fe80009121844 */
[----:B------:R-:W2:Y:S04]  /*19eb0*/  LDL.LU.64 R54, [R1+0x358] ;  /* 0x0003580001367983 */ /* 0x000ea80000300a00 */
[----:B------:R1:W-:Y:S04]  /*19ec0*/  LDGSTS.E [R0+0x35800], desc[UR4][R158.64], P2 ;  /* 0x358000009e007fae */ /* 0x0003e80009121844 */
[----:B------:R-:W-:Y:S04]  /*19ed0*/  LDGSTS.E [R0+0x35c00], desc[UR4][R36.64], P2 ;  /* 0x35c0000024007fae */ /* 0x000fe80009121844 */
[----:B------:R-:W-:Y:S04]  /*19ee0*/  LDGSTS.E [R0+0x36000], desc[UR4][R28.64], P2 ;  /* 0x360000001c007fae */ /* 0x000fe80009121844 */
[----:B------:R-:W2:Y:S04]  /*19ef0*/  LDL.LU.64 R46, [R1+0x338] ;  /* 0x00033800012e7983 */ /* 0x000ea80000300a00 */
[----:B------:R1:W-:Y:S04]  /*19f00*/  LDGSTS.E [R0+0x36400], desc[UR4][R150.64], P2 ;  /* 0x3640000096007fae */ /* 0x0003e80009121844 */
[----:B------:R-:W2:Y:S04]  /*19f10*/  LDL.LU.64 R36, [R1+0x318] ;  /* 0x0003180001247983 */ /* 0x000ea80000300a00 */
[----:B------:R1:W-:Y:S04]  /*19f20*/  LDGSTS.E [R0+0x36800], desc[UR4][R142.64], P2 ;  /* 0x368000008e007fae */ /* 0x0003e80009121844 */
[----:B------:R-:W-:Y:S04]  /*19f30*/  LDGSTS.E [R0+0x36c00], desc[UR4][R20.64], P2 ;  /* 0x36c0000014007fae */ /* 0x000fe80009121844 */
[----:B------:R-:W2:Y:S04]  /*19f40*/  LDL.LU.64 R28, [R1+0x2f8] ;  /* 0x0002f800011c7983 */ /* 0x000ea80000300a00 */
[----:B------:R1:W-:Y:S04]  /*19f50*/  LDGSTS.E [R0+0x37000], desc[UR4][R134.64], P2 ;  /* 0x3700000086007fae */ /* 0x0003e80009121844 */
[----:B------:R-:W2:Y:S04]  /*19f60*/  LDL.LU.64 R20, [R1+0x2d8] ;  /* 0x0002d80001147983 */ /* 0x000ea80000300a00 */
[----:B------:R1:W-:Y:S04]  /*19f70*/  LDGSTS.E [R0+0x37400], desc[UR4][R126.64], P2 ;  /* 0x374000007e007fae */ /* 0x0003e80009121844 */
[----:B------:R1:W-:Y:S04]  /*19f80*/  LDGSTS.E [R0+0x37800], desc[UR4][R12.64], P2 ;  /* 0x378000000c007fae */ /* 0x0003e80009121844 */
[----:B------:R1:W-:Y:S04]  /*19f90*/  LDGSTS.E [R0+0x37c00], desc[UR4][R8.64], P2 ;  /* 0x37c0000008007fae */ /* 0x0003e80009121844 */
[----:B------:R-:W2:Y:S01]  /*19fa0*/  LDL.LU.64 R12, [R1+0x2b8] ;  /* 0x0002b800010c7983 */ /* 0x000ea20000300a00 */
[----:B---3--:R-:W-:-:S03]  /*19fb0*/  IMAD.WIDE R234, R2, 0x4, R86 ;  /* 0x0000000402ea7825 */ /* 0x008fc600078e0256 */
[----:B------:R-:W3:Y:S01]  /*19fc0*/  LDL.LU.64 R86, [R1+0x298] ;  /* 0x0002980001567983 */ /* 0x000ee20000300a00 */
[----:B----4-:R-:W-:-:S04]  /*19fd0*/  IMAD.WIDE R174, R2, 0x4, R102 ;  /* 0x0000000402ae7825 */ /* 0x010fc800078e0266 */
[C---:B--2---:R-:W-:Y:S02]  /*19fe0*/  IMAD.WIDE R166, R2.reuse, 0x4, R78 ;  /* 0x0000000402a67825 */ /* 0x044fe400078e024e */
[----:B------:R-:W2:Y:S02]  /*19ff0*/  LDL.LU.64 R78, [R1+0x278] ;  /* 0x00027800014e7983 */ /* 0x000ea40000300a00 */
[----:B-1----:R-:W-:-:S04]  /*1a000*/  IMAD.WIDE R158, R2, 0x4, R94 ;  /* 0x00000004029e7825 */ /* 0x002fc800078e025e */
[C---:B------:R-:W-:Y:S02]  /*1a010*/  IMAD.WIDE R150, R2.reuse, 0x4, R70 ;  /* 0x0000000402967825 */ /* 0x040fe400078e0246 */
[----:B------:R-:W4:Y:S04]  /*1a020*/  LDL.LU.64 R70, [R1+0x258] ;  /* 0x0002580001467983 */ /* 0x000f280000300a00 */
[----:B------:R1:W-:Y:S04]  /*1a030*/  STL.64 [R1+0x14a0], R174 ;  /* 0x0014a0ae01007387 */ /* 0x0003e80000100a00 */
[----:B------:R1:W-:Y:S01]  /*1a040*/  STL.64 [R1+0x14c0], R166 ;  /* 0x0014c0a601007387 */ /* 0x0003e20000100a00 */
[----:B------:R-:W-:-:S04]  /*1a050*/  IMAD.WIDE R226, R2, 0x4, R118 ;  /* 0x0000000402e27825 */ /* 0x000fc800078e0276 */
[C---:B------:R-:W-:Y:S01]  /*1a060*/  IMAD.WIDE R142, R2.reuse, 0x4, R62 ;  /* 0x00000004028e7825 */ /* 0x040fe200078e023e */
[----:B------:R-:W-:Y:S04]  /*1a070*/  LDGSTS.E [R3+0x20100], desc[UR4][R226.64], P2 ;  /* 0x20100000e2037fae */ /* 0x000fe80009121844 */
[----:B------:R-:W4:Y:S01]  /*1a080*/  LDL.LU.64 R62, [R1+0x238] ;  /* 0x00023800013e7983 */ /* 0x000f220000300a00 */
[----:B------:R-:W-:-:S03]  /*1a090*/  IMAD.WIDE R134, R2, 0x4, R54 ;  /* 0x0000000402867825 */ /* 0x000fc600078e0236 */
[----:B------:R1:W-:Y:S04]  /*1a0a0*/  STL.64 [R1+0x14e0], R158 ;  /* 0x0014e09e01007387 */ /* 0x0003e80000100a00 */
[----:B------:R-:W4:Y:S01]  /*1a0b0*/  LDL.LU.64 R54, [R1+0x218] ;  /* 0x0002180001367983 */ /* 0x000f220000300a00 */
[----:B------:R-:W-:-:S03]  /*1a0c0*/  IMAD.WIDE R244, R2, 0x4, R110 ;  /* 0x0000000402f47825 */ /* 0x000fc600078e026e */
[----:B------:R1:W-:Y:S04]  /*1a0d0*/  STL.64 [R1+0x1500], R150 ;  /* 0x0015009601007387 */ /* 0x0003e80000100a00 */
[----:B------:R1:W-:Y:S01]  /*1a0e0*/  STL.64 [R1+0x1520], R142 ;  /* 0x0015208e01007387 */ /* 0x0003e20000100a00 */
[----:B------:R-:W-:-:S03]  /*1a0f0*/  IMAD.WIDE R126, R2, 0x4, R46 ;  /* 0x00000004027e7825 */ /* 0x000fc600078e022e */
[----:B------:R-:W-:Y:S04]  /*1a100*/  LDGSTS.E [R3+0x20500], desc[UR4][R234.64], P2 ;  /* 0x20500000ea037fae */ /* 0x000fe80009121844 */
[----:B------:R-:W4:Y:S01]  /*1a110*/  LDL.LU.64 R46, [R1+0x1f8] ;  /* 0x0001f800012e7983 */ /* 0x000f220000300a00 */
[----:B------:R-:W-:-:S03]  /*1a120*/  IMAD.WIDE R118, R2, 0x4, R36 ;  /* 0x0000000402767825 */ /* 0x000fc600078e0224 */
[----:B------:R-:W-:Y:S04]  /*1a130*/  LDGSTS.E [R3+0x20900], desc[UR4][R244.64], P2 ;  /* 0x20900000f4037fae */ /* 0x000fe80009121844 */
[----:B------:R-:W4:Y:S04]  /*1a140*/  LDL.LU.64 R36, [R1+0x1d8] ;  /* 0x0001d80001247983 */ /* 0x000f280000300a00 */
        /* <DEDUP_REMOVED lines=9> */
[----:B------:R-:W-:Y:S01]  /*1a1e0*/  LDGSTS.E [R3+0x21500], desc[UR4][R158.64], P2 ;  /* 0x215000009e037fae */ /* 0x000fe20009121844 */
[----:B------:R-:W-:-:S03]  /*1a1f0*/  IMAD.WIDE R18, R2, 0x4, R18 ;  /* 0x0000000402127825 */ /* 0x000fc600078e0212 */
[----:B------:R-:W-:Y:S01]  /*1a200*/  LDGSTS.E [R3+0x21900], desc[UR4][R150.64], P2 ;  /* 0x2190000096037fae */ /* 0x000fe20009121844 */
[----:B------:R-:W-:-:S03]  /*1a210*/  IMAD.WIDE R94, R2, 0x4, R12 ;  /* 0x00000004025e7825 */ /* 0x000fc600078e020c */
[----:B------:R-:W-:Y:S04]  /*1a220*/  LDGSTS.E [R3+0x21d00], desc[UR4][R142.64], P2 ;  /* 0x21d000008e037fae */ /* 0x000fe80009121844 */
[----:B------:R-:W4:Y:S04]  /*1a230*/  LDL.LU.64 R12, [R1+0x178] ;  /* 0x00017800010c7983 */ /* 0x000f280000300a00 */
[----:B------:R-:W4:Y:S04]  /*1a240*/  LDL.LU.64 R90, [R1+0x158] ;  /* 0x00015800015a7983 */ /* 0x000f280000300a00 */
[----:B------:R1:W-:Y:S04]  /*1a250*/  STL.64 [R1+0x1580], R118 ;  /* 0x0015807601007387 */ /* 0x0003e80000100a00 */
        /* <DEDUP_REMOVED lines=10> */
[----:B------:R-:W4:Y:S01]  /*1a300*/  LDL.LU.64 R24, [R1+0x58] ;  /* 0x0000580001187983 */ /* 0x000f220000300a00 */
        /* <DEDUP_REMOVED lines=12> */
[----:B---3--:R-:W-:-:S05]  /*1a3d0*/  IMAD.WIDE R86, R2, 0x4, R86 ;  /* 0x0000000402567825 */ /* 0x008fca00078e0256 */
[----:B------:R3:W-:Y:S04]  /*1a3e0*/  STL.64 [R1+0x1600], R86 ;  /* 0x0016005601007387 */ /* 0x0007e80000100a00 */
[----:B------:R-:W3:Y:S04]  /*1a3f0*/  LDL.LU.64 R16, [R1+0x38] ;  /* 0x0000380001107983 */ /* 0x000ee80000300a00 */
[----:B------:R-:W3:Y:S01]  /*1a400*/  LDL.LU.64 R8, [R1+0x18] ;  /* 0x0000180001087983 */ /* 0x000ee20000300a00 */
[----:B--2---:R-:W-:-:S03]  /*1a410*/  IMAD.WIDE R78, R2, 0x4, R78 ;  /* 0x00000004024e7825 */ /* 0x004fc600078e024e */
[----:B------:R-:W-:Y:S04]  /*1a420*/  LDGSTS.E [R3+0x23900], desc[UR4][R86.64], P2 ;  /* 0x2390000056037fae */ /* 0x000fe80009121844 */
[----:B------:R2:W-:Y:S01]  /*1a430*/  STL.64 [R1+0x1620], R78 ;  /* 0x0016204e01007387 */ /* 0x0005e20000100a00 */
[----:B------:R-:W-:-:S03]  /*1a440*/  IMAD.WIDE R76, R2, 0x4, R76 ;  /* 0x00000004024c7825 */ /* 0x000fc600078e024c */
[----:B------:R-:W-:Y:S01]  /*1a450*/  LDGSTS.E [R3+0x23d00], desc[UR4][R78.64], P2 ;  /* 0x23d000004e037fae */ /* 0x000fe20009121844 */
[----:B----4-:R-:W-:-:S05]  /*1a460*/  IMAD.WIDE R70, R2, 0x4, R70 ;  /* 0x0000000402467825 */ /* 0x010fca00078e0246 */
[----:B------:R4:W-:Y:S01]  /*1a470*/  STL.64 [R1+0x1640], R70 ;  /* 0x0016404601007387 */ /* 0x0009e20000100a00 */
[----:B------:R-:W-:-:S03]  /*1a480*/  IMAD.WIDE R84, R2, 0x4, R84 ;  /* 0x0000000402547825 */ /* 0x000fc600078e0254 */
[----:B------:R-:W-:Y:S01]  /*1a490*/  LDGSTS.E [R3+0x24100], desc[UR4][R70.64], P2 ;  /* 0x2410000046037fae */ /* 0x000fe20009121844 */
[----:B------:R-:W-:-:S04]  /*1a4a0*/  IMAD.WIDE R62, R2, 0x4, R62 ;  /* 0x00000004023e7825 */ /* 0x000fc800078e023e */
[C---:B------:R-:W-:Y:S01]  /*1a4b0*/  IMAD.WIDE R54, R2.reuse, 0x4, R54 ;  /* 0x0000000402367825 */ /* 0x040fe200078e0236 */
[----:B------:R4:W-:Y:S04]  /*1a4c0*/  STL.64 [R1+0x1660], R62 ;  /* 0x0016603e01007387 */ /* 0x0009e80000100a00 */
[----:B------:R4:W-:Y:S01]  /*1a4d0*/  STL.64 [R1+0x1680], R54 ;  /* 0x0016803601007387 */ /* 0x0009e20000100a00 */
[----:B------:R-:W-:-:S03]  /*1a4e0*/  IMAD.WIDE R92, R2, 0x4, R92 ;  /* 0x00000004025c7825 */ /* 0x000fc600078e025c */
[----:B------:R-:W-:Y:S01]  /*1a4f0*/  LDGSTS.E [R3+0x24500], desc[UR4][R62.64], P2 ;  /* 0x245000003e037fae */ /* 0x000fe20009121844 */
        /* <DEDUP_REMOVED lines=10> */
[----:B------:R-:W-:-:S03]  /*1a5a0*/  IMAD.WIDE R20, R2, 0x4, R20 ;  /* 0x0000000402147825 */ /* 0x000fc600078e0214 */
        /* <DEDUP_REMOVED lines=24> */
[----:B------:R-:W-:Y:S04]  /*1a730*/  STL.64 [R1+0x1820], R162 ;  /* 0x001820a201007387 */ /* 0x000fe80000100a00 */
[----:B------:R-:W-:Y:S01]  /*1a740*/  STL.64 [R1+0x19d0], R138 ;  /* 0x0019d08a01007387 */ /* 0x000fe20000100a00 */
        /* <DEDUP_REMOVED lines=15> */
[----:B------:R4:W-:Y:S01]  /*1a840*/  LDGSTS.E [R3+0x27900], desc[UR4][R170.64], P2 ;  /* 0x27900000aa037fae */ /* 0x0009e20009121844 */
[----:B------:R-:W-:-:S03]  /*1a850*/  IMAD.WIDE R42, R2, 0x4, R212 ;  /* 0x00000004022a7825 */ /* 0x000fc600078e02d4 */
[----:B------:R-:W-:Y:S01]  /*1a860*/  LDGSTS.E [R3+0x27d00], desc[UR4][R162.64], P2 ;  /* 0x27d00000a2037fae */ /* 0x000fe20009121844 */
[----:B------:R-:W-:-:S03]  /*1a870*/  IMAD.WIDE R32, R2, 0x4, R220 ;  /* 0x0000000402207825 */ /* 0x000fc600078e02dc */
[----:B------:R-:W-:Y:S01]  /*1a880*/  LDGSTS.E [R3+0x30100], desc[UR4][R138.64], P2 ;  /* 0x301000008a037fae */ /* 0x000fe20009121844 */
[----:B------:R-:W-:-:S04]  /*1a890*/  IMAD.WIDE R154, R2, 0x4, R228 ;  /* 0x00000004029a7825 */ /* 0x000fc800078e02e4 */
[----:B------:R-:W-:-:S04]  /*1a8a0*/  IMAD.WIDE R146, R2, 0x4, R236 ;  /* 0x0000000402927825 */ /* 0x000fc800078e02ec */
[----:B---3--:R-:W-:-:S04]  /*1a8b0*/  IMAD.WIDE R130, R2, 0x4, R16 ;  /* 0x0000000402827825 */ /* 0x008fc800078e0210 */
        /* <DEDUP_REMOVED lines=11> */
[----:B------:R-:W-:Y:S04]  /*1a970*/  STL.64 [R1+0x1a70], R68 ;  /* 0x001a704401007387 */ /* 0x000fe80000100a00 */
[----:B------:R-:W-:Y:S04]  /*1a980*/  STL.64 [R1+0x1a78], R76 ;  /* 0x001a784c01007387 */ /* 0x000fe80000100a00 */
[----:B------:R-:W-:Y:S04]  /*1a990*/  STL.64 [R1+0x1a80], R84 ;  /* 0x001a805401007387 */ /* 0x000fe80000100a00 */
[----:B------:R-:W-:Y:S04]  /*1a9a0*/  STL.64 [R1+0x1a88], R92 ;  /* 0x001a885c01007387 */ /* 0x000fe80000100a00 */
[----:B------:R-:W-:Y:S04]  /*1a9b0*/  STL.64 [R1+0x1a90], R100 ;  /* 0x001a906401007387 */ /* 0x000fe80000100a00 */
[----:B------:R-:W-:Y:S04]  /*1a9c0*/  STL.64 [R1+0x1a98], R108 ;  /* 0x001a986c01007387 */ /* 0x000fe80000100a00 */
[----:B------:R-:W-:Y:S04]  /*1a9d0*/  STL.64 [R1+0x1aa0], R114 ;  /* 0x001aa07201007387 */ /* 0x000fe80000100a00 */
[----:B------:R3:W-:Y:S01]  /*1a9e0*/  STL.64 [R1+0x1aa8], R24 ;  /* 0x001aa81801007387 */ /* 0x0007e20000100a00 */
[----:B------:R-:W-:-:S03]  /*1a9f0*/  IMAD.WIDE R8, R2, 0x4, R196 ;  /* 0x0000000402087825 */ /* 0x000fc600078e02c4 */
[----:B------:R3:W-:Y:S04]  /*1aa00*/  STL.64 [R1+0x1ab0], R16 ;  /* 0x001ab01001007387 */ /* 0x0007e80000100a00 */
        /* <DEDUP_REMOVED lines=13> */
[----:B-1----:R-:W3:Y:S04]  /*1aae0*/  LDL.LU.64 R174, [R1+0x1cf0] ;  /* 0x001cf00001ae7983 */ /* 0x002ee80000300a00 */
[----:B------:R-:W3:Y:S04]  /*1aaf0*/  LDL.LU.64 R166, [R1+0x1ce8] ;  /* 0x001ce80001a67983 */ /* 0x000ee80000300a00 */
[----:B------:R-:W3:Y:S04]  /*1ab00*/  LDL.LU.64 R158, [R1+0x1ce0] ;  /* 0x001ce000019e7983 */ /* 0x000ee80000300a00 */
[----:B------:R-:W3:Y:S04]  /*1ab10*/  LDL.LU.64 R150, [R1+0x1cd8] ;  /* 0x001cd80001967983 */ /* 0x000ee80000300a00 */
        /* <DEDUP_REMOVED lines=16> */
[----:B--2---:R-:W2:Y:S04]  /*1ac20*/  LDL.LU.64 R78, [R1+0x1c90] ;  /* 0x001c9000014e7983 */ /* 0x004ea80000300a00 */
[----:B------:R-:W-:Y:S04]  /*1ac30*/  LDGSTS.E [R3+0x32500], desc[UR4][R60.64], P2 ;  /* 0x325000003c037fae */ /* 0x000fe80009121844 */
[----:B----4-:R-:W4:Y:S04]  /*1ac40*/  LDL.LU.64 R70, [R1+0x1c88] ;  /* 0x001c880001467983 */ /* 0x010f280000300a00 */
[----:B------:R-:W-:Y:S04]  /*1ac50*/  LDGSTS.E [R3+0x32900], desc[UR4][R68.64], P2 ;  /* 0x3290000044037fae */ /* 0x000fe80009121844 */
[----:B------:R-:W4:Y:S04]  /*1ac60*/  LDL.LU.64 R62, [R1+0x1c80] ;  /* 0x001c8000013e7983 */ /* 0x000f280000300a00 */
[----:B------:R-:W-:Y:S04]  /*1ac70*/  LDGSTS.E [R3+0x32d00], desc[UR4][R76.64], P2 ;  /* 0x32d000004c037fae */ /* 0x000fe80009121844 */
[----:B------:R-:W4:Y:S04]  /*1ac80*/  LDL.LU.64 R54, [R1+0x1c78] ;  /* 0x001c780001367983 */ /* 0x000f280000300a00 */
[----:B------:R-:W-:Y:S04]  /*1ac90*/  LDGSTS.E [R3+0x33100], desc[UR4][R84.64], P2 ;  /* 0x3310000054037fae */ /* 0x000fe80009121844 */
[----:B------:R-:W2:Y:S04]  /*1aca0*/  LDL.LU.64 R46, [R1+0x1c70] ;  /* 0x001c7000012e7983 */ /* 0x000ea80000300a00 */
        /* <DEDUP_REMOVED lines=9> */
[----:B------:R-:W-:Y:S04]  /*1ad40*/  LDGSTS.E [R3+0x34900], desc[UR4][R16.64], P2 ;  /* 0x3490000010037fae */ /* 0x000fe80009121844 */
[----:B------:R-:W-:Y:S04]  /*1ad50*/  LDGSTS.E [R3+0x34d00], desc[UR4][R106.64], P2 ;  /* 0x34d000006a037fae */ /* 0x000fe80009121844 */
[----:B---3--:R-:W3:Y:S04]  /*1ad60*/  LDL.LU.64 R24, [R1+0x450] ;  /* 0x0004500001187983 */ /* 0x008ee80000300a00 */
[----:B------:R-:W4:Y:S04]  /*1ad70*/  LDL.LU.64 R138, [R1+0x430] ;  /* 0x00043000018a7983 */ /* 0x000f280000300a00 */
[----:B------:R-:W2:Y:S04]  /*1ad80*/  LDL.LU.64 R130, [R1+0x410] ;  /* 0x0004100001827983 */ /* 0x000ea80000300a00 */
[----:B------:R-:W2:Y:S04]  /*1ad90*/  LDL.LU.64 R16, [R1+0x3f0] ;  /* 0x0003f00001107983 */ /* 0x000ea80000300a00 */
[----:B------:R-:W2:Y:S04]  /*1ada0*/  LDL.LU.64 R122, [R1+0x3d0] ;  /* 0x0003d000017a7983 */ /* 0x000ea80000300a00 */
[----:B------:R-:W2:Y:S04]  /*1adb0*/  LDL.LU.64 R114, [R1+0x3b0] ;  /* 0x0003b00001727983 */ /* 0x000ea80000300a00 */
[----:B------:R-:W2:Y:S04]  /*1adc0*/  LDL.LU.64 R106, [R1+0x390] ;  /* 0x00039000016a7983 */ /* 0x000ea80000300a00 */
[----:B------:R-:W-:Y:S04]  /*1add0*/  LDGSTS.E [R3+0x35100], desc[UR4][R98.64], P2 ;  /* 0x3510000062037fae */ /* 0x000fe80009121844 */
[----:B------:R-:W-:Y:S04]  /*1ade0*/  LDGSTS.E [R3+0x35500], desc[UR4][R90.64], P2 ;  /* 0x355000005a037fae */ /* 0x000fe80009121844 */
[----:B------:R-:W-:Y:S04]  /*1adf0*/  LDGSTS.E [R3+0x35900], desc[UR4][R82.64], P2 ;  /* 0x3590000052037fae */ /* 0x000fe80009121844 */
        /* <DEDUP_REMOVED lines=9> */
[----:B------:R1:W-:Y:S04]  /*1ae90*/  LDGSTS.E [R3+0x36900], desc[UR4][R8.64], P2 ;  /* 0x3690000008037fae */ /* 0x0003e80009121844 */
[----:B------:R-:W-:Y:S04]  /*1aea0*/  LDGSTS.E [R3+0x36d00], desc[UR4][R50.64], P2 ;  /* 0x36d0000032037fae */ /* 0x000fe80009121844 */
[----:B------:R-:W-:Y:S04]  /*1aeb0*/  LDGSTS.E [R3+0x37100], desc[UR4][R42.64], P2 ;  /* 0x371000002a037fae */ /* 0x000fe80009121844 */
[----:B------:R-:W1:Y:S04]  /*1aec0*/  LDL.LU.64 R8, [R1+0x2b0] ;  /* 0x0002b00001087983 */ /* 0x000e680000300a00 */
[----:B------:R-:W2:Y:S04]  /*1aed0*/  LDL.LU.64 R50, [R1+0x290] ;  /* 0x0002900001327983 */ /* 0x000ea80000300a00 */
[----:B------:R-:W2:Y:S04]  /*1aee0*/  LDL.LU.64 R42, [R1+0x270] ;  /* 0x00027000012a7983 */ /* 0x000ea80000300a00 */
[----:B------:R-:W-:Y:S04]  /*1aef0*/  LDGSTS.E [R3+0x37500], desc[UR4][R32.64], P2 ;  /* 0x3750000020037fae */ /* 0x000fe80009121844 */
[----:B------:R1:W-:Y:S04]  /*1af00*/  LDGSTS.E [R3+0x37900], desc[UR4][R154.64], P2 ;  /* 0x379000009a037fae */ /* 0x0003e80009121844 */
[----:B------:R1:W-:Y:S04]  /*1af10*/  LDGSTS.E [R3+0x37d00], desc[UR4][R146.64], P2 ;  /* 0x37d0000092037fae */ /* 0x0003e80009121844 */
[----:B------:R-:W2:Y:S01]  /*1af20*/  LDL.LU.64 R32, [R1+0x250] ;  /* 0x0002500001207983 */ /* 0x000ea20000300a00 */
[----:B---3--:R-:W-:-:S03]  /*1af30*/  IMAD.WIDE R170, R2, 0x4, R24 ;  /* 0x0000000402aa7825 */ /* 0x008fc600078e0218 */
[----:B------:R-:W3:Y:S01]  /*1af40*/  LDL.LU.64 R24, [R1+0x230] ;  /* 0x0002300001187983 */ /* 0x000ee20000300a00 */
[----:B----4-:R-:W-:-:S03]  /*1af50*/  IMAD.WIDE R172, R2, 0x4, R138 ;  /* 0x0000000402ac7825 */ /* 0x010fc600078e028a */
[----:B------:R-:W-:Y:S01]  /*1af60*/  LDGSTS.E [R5+0x20200], desc[UR4][R170.64], P2 ;  /* 0x20200000aa057fae */ /* 0x000fe20009121844 */
[----:B--2---:R-:W-:-:S03]  /*1af70*/  IMAD.WIDE R178, R2, 0x4, R130 ;  /* 0x0000000402b27825 */ /* 0x004fc600078e0282 */
[----:B------:R-:W-:Y:S01]  /*1af80*/  LDGSTS.E [R5+0x20600], desc[UR4][R172.64], P2 ;  /* 0x20600000ac057fae */ /* 0x000fe20009121844 */
[----:B------:R-:W-:-:S03]  /*1af90*/  IMAD.WIDE R186, R2, 0x4, R16 ;  /* 0x0000000402ba7825 */ /* 0x000fc600078e0210 */
[----:B------:R-:W2:Y:S01]  /*1afa0*/  LDL.LU.64 R16, [R1+0x210] ;  /* 0x0002100001107983 */ /* 0x000ea20000300a00 */
[----:B------:R-:W-:-:S03]  /*1afb0*/  IMAD.WIDE R188, R2, 0x4, R122 ;  /* 0x0000000402bc7825 */ /* 0x000fc600078e027a */
[----:B------:R-:W4:Y:S01]  /*1afc0*/  LDL.LU.64 R138, [R1+0x1f0] ;  /* 0x0001f000018a7983 */ /* 0x000f220000300a00 */
[----:B------:R-:W-:-:S03]  /*1afd0*/  IMAD.WIDE R194, R2, 0x4, R114 ;  /* 0x0000000402c27825 */ /* 0x000fc600078e0272 */
[----:B------:R-:W4:Y:S01]  /*1afe0*/  LDL.LU.64 R130, [R1+0x1d0] ;  /* 0x0001d00001827983 */ /* 0x000f220000300a00 */
[----:B------:R-:W-:-:S03]  /*1aff0*/  IMAD.WIDE R202, R2, 0x4, R106 ;  /* 0x0000000402ca7825 */ /* 0x000fc600078e026a */
[----:B------:R-:W4:Y:S04]  /*1b000*/  LDL.LU.64 R122, [R1+0x1b0] ;  /* 0x0001b000017a7983 */ /* 0x000f280000300a00 */
[----:B------:R-:W4:Y:S04]  /*1b010*/  LDL.LU.64 R114, [R1+0x190] ;  /* 0x0001900001727983 */ /* 0x000f280000300a00 */
[----:B------:R-:W4:Y:S04]  /*1b020*/  LDL.LU.64 R106, [R1+0x170] ;  /* 0x00017000016a7983 */ /* 0x000f280000300a00 */
[----:B------:R-:W-:Y:S01]  /*1b030*/  LDGSTS.E [R5+0x20a00], desc[UR4][R178.64], P2 ;  /* 0x20a00000b2057fae */ /* 0x000fe20009121844 */
[----:B------:R-:W-:-:S03]  /*1b040*/  IMAD.WIDE R204, R2, 0x4, R98 ;  /* 0x0000000402cc7825 */ /* 0x000fc600078e0262 */
[----:B------:R-:W4:Y:S01]  /*1b050*/  LDL.LU.64 R98, [R1+0x150] ;  /* 0x0001500001627983 */ /* 0x000f220000300a00 */
[----:B------:R-:W-:-:S03]  /*1b060*/  IMAD.WIDE R210, R2, 0x4, R90 ;  /* 0x0000000402d27825 */ /* 0x000fc600078e025a */
[----:B------:R-:W4:Y:S01]  /*1b070*/  LDL.LU.64 R90, [R1+0x130] ;  /* 0x00013000015a7983 */ /* 0x000f220000300a00 */
[----:B------:R-:W-:-:S03]  /*1b080*/  IMAD.WIDE R218, R2, 0x4, R82 ;  /* 0x0000000402da7825 */ /* 0x000fc600078e0252 */
[----:B------:R-:W4:Y:S04]  /*1b090*/  LDL.LU.64 R82, [R1+0x110] ;  /* 0x0001100001527983 */ /* 0x000f280000300a00 */
[----:B------:R-:W-:Y:S01]  /*1b0a0*/  LDGSTS.E [R5+0x20e00], desc[UR4][R186.64], P2 ;  /* 0x20e00000ba057fae */ /* 0x000fe20009121844 */
[----:B------:R-:W-:-:S03]  /*1b0b0*/  IMAD.WIDE R12, R2, 0x4, R12 ;  /* 0x00000004020c7825 */ /* 0x000fc600078e020c */
[----:B------:R-:W-:Y:S01]  /*1b0c0*/  LDGSTS.E [R5+0x21200], desc[UR4][R188.64], P2 ;  /* 0x21200000bc057fae */ /* 0x000fe20009121844 */
[----:B------:R-:W-:-:S03]  /*1b0d0*/  IMAD.WIDE R20, R2, 0x4, R20 ;  /* 0x0000000402147825 */ /* 0x000fc600078e0214 */
[----:B------:R-:W-:Y:S01]  /*1b0e0*/  LDGSTS.E [R5+0x21600], desc[UR4][R194.64], P2 ;  /* 0x21600000c2057fae */ /* 0x000fe20009121844 */
[----:B------:R-:W-:-:S03]  /*1b0f0*/  IMAD.WIDE R220, R2, 0x4, R74 ;  /* 0x0000000402dc7825 */ /* 0x000fc600078e024a */
[----:B------:R-:W4:Y:S01]  /*1b100*/  LDL.LU.64 R74, [R1+0xf0] ;  /* 0x0000f000014a7983 */ /* 0x000f220000300a00 */
[----:B------:R-:W-:-:S03]  /*1b110*/  IMAD.WIDE R228, R2, 0x4, R66 ;  /* 0x0000000402e47825 */ /* 0x000fc600078e0242 */
[----:B------:R-:W4:Y:S01]  /*1b120*/  LDL.LU.64 R66, [R1+0xd0] ;  /* 0x0000d00001427983 */ /* 0x000f220000300a00 */
[----:B------:R-:W-:-:S03]  /*1b130*/  IMAD.WIDE R236, R2, 0x4, R58 ;  /* 0x0000000402ec7825 */ /* 0x000fc600078e023a */
[----:B------:R-:W4:Y:S01]  /*1b140*/  LDL.LU.64 R58, [R1+0xb0] ;  /* 0x0000b000013a7983 */ /* 0x000f220000300a00 */
[----:B------:R-:W-:-:S03]  /*1b150*/  IMAD.WIDE R28, R2, 0x4, R28 ;  /* 0x00000004021c7825 */ /* 0x000fc600078e021c */
[----:B------:R-:W-:Y:S01]  /*1b160*/  LDGSTS.E [R5+0x21a00], desc[UR4][R202.64], P2 ;  /* 0x21a00000ca057fae */ /* 0x000fe20009121844 */
[----:B------:R-:W-:-:S03]  /*1b170*/  IMAD.WIDE R36, R2, 0x4, R36 ;  /* 0x0000000402247825 */ /* 0x000fc600078e0224 */
[----:B------:R-:W-:Y:S01]  /*1b180*/  LDGSTS.E [R5+0x21e00], desc[UR4][R204.64], P2 ;  /* 0x21e00000cc057fae */ /* 0x000fe20009121844 */
[----:B------:R-:W-:-:S03]  /*1b190*/  IMAD.WIDE R46, R2, 0x4, R46 ;  /* 0x00000004022e7825 */ /* 0x000fc600078e022e */
[----:B------:R-:W-:Y:S01]  /*1b1a0*/  LDGSTS.E [R5+0x22200], desc[UR4][R210.64], P2 ;  /* 0x22200000d2057fae */ /* 0x000fe20009121844 */
[----:B-1----:R-:W-:-:S03]  /*1b1b0*/  IMAD.WIDE R8, R2, 0x4, R8 ;  /* 0x0000000402087825 */ /* 0x002fc600078e0208 */
[----:B------:R-:W-:Y:S01]  /*1b1c0*/  LDGSTS.E [R5+0x22600], desc[UR4][R218.64], P2 ;  /* 0x22600000da057fae */ /* 0x000fe20009121844 */
[----:B------:R-:W-:-:S03]  /*1b1d0*/  IMAD.WIDE R212, R2, 0x4, R50 ;  /* 0x0000000402d47825 */ /* 0x000fc600078e0232 */
[----:B------:R-:W4:Y:S01]  /*1b1e0*/  LDL.LU.64 R50, [R1+0x90] ;  /* 0x0000900001327983 */ /* 0x000f220000300a00 */
[----:B------:R-:W-:-:S03]  /*1b1f0*/  IMAD.WIDE R196, R2, 0x4, R42 ;  /* 0x0000000402c47825 */ /* 0x000fc600078e022a */
[----:B------:R1:W-:Y:S04]  /*1b200*/  STL.64 [R1+0x15e8], R8 ;  /* 0x0015e80801007387 */ /* 0x0003e80000100a00 */
[----:B------:R-:W4:Y:S04]  /*1b210*/  LDL.LU.64 R42, [R1+0x70] ;  /* 0x00007000012a7983 */ /* 0x000f280000300a00 */
[----:B------:R-:W-:Y:S01]  /*1b220*/  LDGSTS.E [R5+0x22a00], desc[UR4][R220.64], P2 ;  /* 0x22a00000dc057fae */ /* 0x000fe20009121844 */
[----:B------:R-:W-:-:S03]  /*1b230*/  IMAD.WIDE R78, R2, 0x4, R78 ;  /* 0x00000004024e7825 */ /* 0x000fc600078e024e */
[----:B------:R-:W-:Y:S01]  /*1b240*/  LDGSTS.E [R5+0x22e00], desc[UR4][R228.64], P2 ;  /* 0x22e00000e4057fae */ /* 0x000fe20009121844 */
[----:B------:R-:W-:-:S03]  /*1b250*/  IMAD.WIDE R180, R2, 0x4, R32 ;  /* 0x0000000402b47825 */ /* 0x000fc600078e0220 */
[----:B------:R-:W4:Y:S04]  /*1b260*/  LDL.LU.64 R32, [R1+0x50] ;  /* 0x0000500001207983 */ /* 0x000f280000300a00 */
[----:B------:R-:W-:Y:S01]  /*1b270*/  STL.64 [R1+0x1608], R212 ;  /* 0x001608d401007387 */ /* 0x000fe20000100a00 */
[----:B------:R-:W-:-:S03]  /*1b280*/  IMAD.WIDE R86, R2, 0x4, R86 ;  /* 0x0000000402567825 */ /* 0x000fc600078e0256 */
[----:B------:R-:W-:Y:S01]  /*1b290*/  LDGSTS.E [R5+0x23200], desc[UR4][R236.64], P2 ;  /* 0x23200000ec057fae */ /* 0x000fe20009121844 */
[----:B------:R-:W-:-:S03]  /*1b2a0*/  IMAD.WIDE R94, R2, 0x4, R94 ;  /* 0x00000004025e7825 */ /* 0x000fc600078e025e */
[----:B------:R-:W-:Y:S01]  /*1b2b0*/  LDGSTS.E [R5+0x23600], desc[UR4][R8.64], P2 ;  /* 0x2360000008057fae */ /* 0x000fe20009121844 */
[----:B------:R-:W-:-:S03]  /*1b2c0*/  IMAD.WIDE R92, R2, 0x4, R102 ;  /* 0x00000004025c7825 */ /* 0x000fc600078e0266 */
[----:B------:R-:W-:Y:S04]  /*1b2d0*/  LDGSTS.E [R5+0x23a00], desc[UR4][R212.64], P2 ;  /* 0x23a00000d4057fae */ /* 0x000fe80009121844 */
[----:B------:R-:W-:Y:S01]  /*1b2e0*/  LDGSTS.E [R5+0x23e00], desc[UR4][R196.64], P2 ;  /* 0x23e00000c4057fae */ /* 0x000fe20009121844 */
[----:B------:R-:W-:-:S03]  /*1b2f0*/  IMAD.WIDE R84, R2, 0x4, R118 ;  /* 0x0000000402547825 */ /* 0x000fc600078e0276 */
[----:B------:R-:W-:Y:S01]  /*1b300*/  LDGSTS.E [R5+0x24200], desc[UR4][R180.64], P2 ;  /* 0x24200000b4057fae */ /* 0x000fe20009121844 */
[----:B---3--:R-:W-:-:S03]  /*1b310*/  IMAD.WIDE R164, R2, 0x4, R24 ;  /* 0x0000000402a47825 */ /* 0x008fc600078e0218 */
[----:B------:R-:W3:Y:S04]  /*1b320*/  LDL.LU.64 R24, [R1+0x30] ;  /* 0x0000300001187983 */ /* 0x000ee80000300a00 */
[----:B------:R-:W-:Y:S01]  /*1b330*/  LDGSTS.E [R5+0x24600], desc[UR4][R164.64], P2 ;  /* 0x24600000a4057fae */ /* 0x000fe20009121844 */
[----:B--2---:R-:W-:-:S03]  /*1b340*/  IMAD.WIDE R162, R2, 0x4, R16 ;  /* 0x0000000402a27825 */ /* 0x004fc600078e0210 */
[----:B------:R-:W2:Y:S01]  /*1b350*/  LDL.LU.64 R16, [R1+0x10] ;  /* 0x0000100001107983 */ /* 0x000ea20000300a00 */
[----:B----4-:R-:W-:-:S03]  /*1b360*/  IMAD.WIDE R156, R2, 0x4, R138 ;  /* 0x00000004029c7825 */ /* 0x010fc600078e028a */
[----:B------:R-:W-:Y:S01]  /*1b370*/  STL.64 [R1+0x1628], R196 ;  /* 0x001628c401007387 */ /* 0x000fe20000100a00 */
[----:B------:R-:W-:-:S03]  /*1b380*/  IMAD.WIDE R154, R2, 0x4, R130 ;  /* 0x00000004029a7825 */ /* 0x000fc600078e0282 */
[----:B------:R-:W-:Y:S01]  /*1b390*/  STL.64 [R1+0x1648], R180 ;  /* 0x001648b401007387 */ /* 0x000fe20000100a00 */
[----:B------:R-:W-:-:S03]  /*1b3a0*/  IMAD.WIDE R148, R2, 0x4, R122 ;  /* 0x0000000402947825 */ /* 0x000fc600078e027a */
[----:B------:R-:W-:Y:S01]  /*1b3b0*/  STL.64 [R1+0x1668], R164 ;  /* 0x001668a401007387 */ /* 0x000fe20000100a00 */
[----:B------:R-:W-:-:S03]  /*1b3c0*/  IMAD.WIDE R146, R2, 0x4, R114 ;  /* 0x0000000402927825 */ /* 0x000fc600078e0272 */
[----:B------:R-:W-:Y:S01]  /*1b3d0*/  STL.64 [R1+0x1688], R162 ;  /* 0x001688a201007387 */ /* 0x000fe20000100a00 */
[----:B------:R-:W-:-:S03]  /*1b3e0*/  IMAD.WIDE R140, R2, 0x4, R106 ;  /* 0x00000004028c7825 */ /* 0x000fc600078e026a */
[----:B------:R-:W-:Y:S04]  /*1b3f0*/  STL.64 [R1+0x16a8], R156 ;  /* 0x0016a89c01007387 */ /* 0x000fe80000100a00 */
[----:B------:R-:W-:Y:S01]  /*1b400*/  STL.64 [R1+0x16c8], R154 ;  /* 0x0016c89a01007387 */ /* 0x000fe20000100a00 */
[----:B------:R-:W-:-:S03]  /*1b410*/  IMAD.WIDE R138, R2, 0x4, R98 ;  /* 0x00000004028a7825 */ /* 0x000fc600078e0262 */
[----:B------:R-:W-:Y:S01]  /*1b420*/  STL.64 [R1+0x16e8], R148 ;  /* 0x0016e89401007387 */ /* 0x000fe20000100a00 */
[----:B------:R-:W-:-:S03]  /*1b430*/  IMAD.WIDE R132, R2, 0x4, R90 ;  /* 0x0000000402847825 */ /* 0x000fc600078e025a */
[----:B------:R-:W-:Y:S01]  /*1b440*/  STL.64 [R1+0x1708], R146 ;  /* 0x0017089201007387 */ /* 0x000fe20000100a00 */
[----:B------:R-:W-:-:S03]  /*1b450*/  IMAD.WIDE R130, R2, 0x4, R82 ;  /* 0x0000000402827825 */ /* 0x000fc600078e0252 */
[----:B------:R-:W-:Y:S04]  /*1b460*/  STL.64 [R1+0x1728], R140 ;  /* 0x0017288c01007387 */ /* 0x000fe80000100a00 */
        /* <DEDUP_REMOVED lines=10> */
[----:B------:R-:W-:Y:S01]  /*1b510*/  LDGSTS.E [R5+0x24a00], desc[UR4][R162.64], P2 ;  /* 0x24a00000a2057fae */ /* 0x000fe20009121844 */
[----:B------:R-:W-:-:S03]  /*1b520*/  IMAD.WIDE R114, R2, 0x4, R50 ;  /* 0x0000000402727825 */ /* 0x000fc600078e0232 */
[----:B------:R-:W-:Y:S01]  /*1b530*/  LDGSTS.E [R5+0x24e00], desc[UR4][R156.64], P2 ;  /* 0x24e000009c057fae */ /* 0x000fe20009121844 */
[----:B------:R-:W-:-:S03]  /*1b540*/  IMAD.WIDE R108, R2, 0x4, R42 ;  /* 0x00000004026c7825 */ /* 0x000fc600078e022a */
[----:B------:R-:W-:Y:S04]  /*1b550*/  STL.64 [R1+0x1808], R114 ;  /* 0x0018087201007387 */ /* 0x000fe80000100a00 */
[----:B------:R-:W-:Y:S01]  /*1b560*/  STL.64 [R1+0x1828], R108 ;  /* 0x0018286c01007387 */ /* 0x000fe20000100a00 */
[----:B------:R-:W-:-:S03]  /*1b570*/  IMAD.WIDE R106, R2, 0x4, R32 ;  /* 0x00000004026a7825 */ /* 0x000fc600078e0220 */
[----:B------:R-:W-:Y:S04]  /*1b580*/  LDGSTS.E [R5+0x25200], desc[UR4][R154.64], P2 ;  /* 0x252000009a057fae */ /* 0x000fe80009121844 */
        /* <DEDUP_REMOVED lines=25> */
[----:B------:R-:W-:-:S04]  /*1b720*/  IMAD.WIDE R34, R2, 0x4, R214 ;  /* 0x0000000402227825 */ /* 0x000fc800078e02d6 */
[----:B------:R-:W-:-:S04]  /*1b730*/  IMAD.WIDE R26, R2, 0x4, R222 ;  /* 0x00000004021a7825 */ /* 0x000fc800078e02de */
[----:B------:R-:W-:-:S04]  /*1b740*/  IMAD.WIDE R18, R2, 0x4, R230 ;  /* 0x0000000402127825 */ /* 0x000fc800078e02e6 */
[----:B------:R-:W-:-:S04]  /*1b750*/  IMAD.WIDE R10, R2, 0x4, R238 ;  /* 0x00000004020a7825 */ /* 0x000fc800078e02ee */
[----:B---3--:R-:W-:-:S05]  /*1b760*/  IMAD.WIDE R100, R2, 0x4, R24 ;  /* 0x0000000402647825 */ /* 0x008fca00078e0218 */
[----:B------:R-:W-:Y:S01]  /*1b770*/  STL.64 [R1+0x18f0], R100 ;  /* 0x0018f06401007387 */ /* 0x000fe20000100a00 */
[----:B--2---:R-:W-:-:S03]  /*1b780*/  IMAD.WIDE R98, R2, 0x4, R16 ;  /* 0x0000000402627825 */ /* 0x004fc600078e0210 */
[----:B------:R-:W-:Y:S04]  /*1b790*/  LDGSTS.E [R5+0x30600], desc[UR4][R100.64], P2 ;  /* 0x3060000064057fae */ /* 0x000fe80009121844 */
[----:B------:R-:W-:Y:S01]  /*1b7a0*/  STL.64 [R1+0x18f8], R98 ;  /* 0x0018f86201007387 */ /* 0x000fe20000100a00 */
[----:B------:R-:W-:-:S03]  /*1b7b0*/  IMAD.WIDE R24, R2, 0x4, R62 ;  /* 0x0000000402187825 */ /* 0x000fc600078e023e */
[----:B------:R-:W-:Y:S01]  /*1b7c0*/  STL.64 [R1+0x1900], R12 ;  /* 0x0019000c01007387 */ /* 0x000fe20000100a00 */
[----:B------:R-:W-:-:S03]  /*1b7d0*/  IMAD.WIDE R16, R2, 0x4, R70 ;  /* 0x0000000402107825 */ /* 0x000fc600078e0246 */
[----:B------:R-:W-:Y:S04]  /*1b7e0*/  STL.64 [R1+0x1910], R20 ;  /* 0x0019101401007387 */ /* 0x000fe80000100a00 */
[----:B------:R-:W-:Y:S04]  /*1b7f0*/  STL.64 [R1+0x1920], R28 ;  /* 0x0019201c01007387 */ /* 0x000fe80000100a00 */
[----:B------:R-:W-:Y:S04]  /*1b800*/  STL.64 [R1+0x1930], R36 ;  /* 0x0019302401007387 */ /* 0x000fe80000100a00 */
[----:B------:R-:W-:Y:S04]  /*1b810*/  STL.64 [R1+0x1940], R46 ;  /* 0x0019402e01007387 */ /* 0x000fe80000100a00 */
[----:B------:R2:W-:Y:S04]  /*1b820*/  STL.64 [R1+0x1950], R32 ;  /* 0x0019502001007387 */ /* 0x0005e80000100a00 */
        /* <DEDUP_REMOVED lines=10> */
[----:B------:R4:W-:Y:S04]  /*1b8d0*/  STL.64 [R1+0x19b8], R74 ;  /* 0x0019b84a01007387 */ /* 0x0009e80000100a00 */
[----:B------:R-:W-:Y:S04]  /*1b8e0*/  STL.64 [R1+0x19c0], R68 ;  /* 0x0019c04401007387 */ /* 0x000fe80000100a00 */
[----:B------:R4:W-:Y:S04]  /*1b8f0*/  STL.64 [R1+0x19c8], R66 ;  /* 0x0019c84201007387 */ /* 0x0009e80000100a00 */
[----:B------:R-:W-:Y:S04]  /*1b900*/  STL.64 [R1+0x19d8], R60 ;  /* 0x0019d83c01007387 */ /* 0x000fe80000100a00 */
[----:B------:R4:W-:Y:S04]  /*1b910*/  STL.64 [R1+0x19e8], R58 ;  /* 0x0019e83a01007387 */ /* 0x0009e80000100a00 */
[----:B------:R-:W-:Y:S04]  /*1b920*/  STL.64 [R1+0x19f8], R52 ;  /* 0x0019f83401007387 */ /* 0x000fe80000100a00 */
[----:B------:R4:W-:Y:S04]  /*1b930*/  STL.64 [R1+0x1a08], R50 ;  /* 0x001a083201007387 */ /* 0x0009e80000100a00 */
[----:B------:R-:W-:Y:S04]  /*1b940*/  STL.64 [R1+0x1a18], R44 ;  /* 0x001a182c01007387 */ /* 0x000fe80000100a00 */
[----:B------:R-:W-:Y:S04]  /*1b950*/  LDGSTS.E [R5+0x30a00], desc[UR4][R98.64], P2 ;  /* 0x30a0000062057fae */ /* 0x000fe80009121844 */
[----:B------:R4:W-:Y:S04]  /*1b960*/  STL.64 [R1+0x1a28], R42 ;  /* 0x001a282a01007387 */ /* 0x0009e80000100a00 */
[----:B------:R-:W-:Y:S04]  /*1b970*/  LDGSTS.E [R5+0x30e00], desc[UR4][R12.64], P2 ;  /* 0x30e000000c057fae */ /* 0x000fe80009121844 */
[----:B------:R-:W-:Y:S04]  /*1b980*/  STL.64 [R1+0x1a38], R34 ;  /* 0x001a382201007387 */ /* 0x000fe80000100a00 */
[----:B------:R-:W-:Y:S04]  /*1b990*/  LDGSTS.E [R5+0x31200], desc[UR4][R20.64], P2 ;  /* 0x3120000014057fae */ /* 0x000fe80009121844 */
[----:B------:R-:W-:Y:S04]  /*1b9a0*/  STL.64 [R1+0x1a48], R26 ;  /* 0x001a481a01007387 */ /* 0x000fe80000100a00 */
[----:B------:R-:W-:Y:S04]  /*1b9b0*/  LDGSTS.E [R5+0x31600], desc[UR4][R28.64], P2 ;  /* 0x316000001c057fae */ /* 0x000fe80009121844 */
[----:B------:R-:W-:Y:S04]  /*1b9c0*/  STL.64 [R1+0x1a58], R18 ;  /* 0x001a581201007387 */ /* 0x000fe80000100a00 */
[----:B------:R-:W-:Y:S04]  /*1b9d0*/  LDGSTS.E [R5+0x31a00], desc[UR4][R36.64], P2 ;  /* 0x31a0000024057fae */ /* 0x000fe80009121844 */
[----:B------:R4:W-:Y:S04]  /*1b9e0*/  STL.64 [R1+0x1a68], R10 ;  /* 0x001a680a01007387 */ /* 0x0009e80000100a00 */
[----:B------:R-:W-:Y:S04]  /*1b9f0*/  LDGSTS.E [R5+0x31e00], desc[UR4][R46.64], P2 ;  /* 0x31e000002e057fae */ /* 0x000fe80009121844 */
[----:B-1----:R-:W4:Y:S04]  /*1ba00*/  LDL.LU.64 R8, [R1+0x1c48] ;  /* 0x001c480001087983 */ /* 0x002f280000300a00 */
[----:B------:R-:W-:Y:S04]  /*1ba10*/  LDGSTS.E [R5+0x32200], desc[UR4][R32.64], P2 ;  /* 0x3220000020057fae */ /* 0x000fe80009121844 */
[----:B------:R-:W-:Y:S04]  /*1ba20*/  LDGSTS.E [R5+0x32600], desc[UR4][R24.64], P2 ;  /* 0x3260000018057fae */ /* 0x000fe80009121844 */
[----:B------:R-:W-:Y:S04]  /*1ba30*/  LDGSTS.E [R5+0x32a00], desc[UR4][R16.64], P2 ;  /* 0x32a0000010057fae */ /* 0x000fe80009121844 */
[----:B--2---:R-:W2:Y:S04]  /*1ba40*/  LDL.LU.64 R32, [R1+0x448] ;  /* 0x0004480001207983 */ /* 0x004ea80000300a00 */
[----:B---3--:R-:W3:Y:S04]  /*1ba50*/  LDL.LU.64 R24, [R1+0x428] ;  /* 0x0004280001187983 */ /* 0x008ee80000300a00 */
        /* <DEDUP_REMOVED lines=15> */
[----:B----4-:R-:W4:Y:S04]  /*1bb50*/  LDL.LU.64 R16, [R1+0x408] ;  /* 0x0004080001107983 */ /* 0x010f280000300a00 */
[----:B------:R-:W-:Y:S04]  /*1bb60*/  LDGSTS.E [R5+0x36a00], desc[UR4][R44.64], P2 ;  /* 0x36a000002c057fae */ /* 0x000fe80009121844 */
        /* <DEDUP_REMOVED lines=8> */
[----:B------:R2:W-:Y:S04]  /*1bbf0*/  LDGSTS.E [R5+0x37e00], desc[UR4][R10.64], P2 ;  /* 0x37e000000a057fae */ /* 0x0005e80009121844 */
[----:B------:R-:W4:Y:S01]  /*1bc00*/  LDL.LU.64 R42, [R1+0x368] ;  /* 0x00036800012a7983 */ /* 0x000f220000300a00 */
[----:B--2---:R-:W-:-:S03]  /*1bc10*/  IMAD.WIDE R10, R2, 0x4, R32 ;  /* 0x00000004020a7825 */ /* 0x004fc600078e0220 */
[----:B------:R-:W2:Y:S01]  /*1bc20*/  LDL.LU.64 R32, [R1+0x348] ;  /* 0x0003480001207983 */ /* 0x000ea20000300a00 */
[----:B---3--:R-:W-:-:S03]  /*1bc30*/  IMAD.WIDE R12, R2, 0x4, R24 ;  /* 0x00000004020c7825 */ /* 0x008fc600078e0218 */
[----:B------:R-:W3:Y:S04]  /*1bc40*/  LDL.LU.64 R24, [R1+0x328] ;  /* 0x0003280001187983 */ /* 0x000ee80000300a00 */
        /* <DEDUP_REMOVED lines=16> */
[----:B------:R-:W3:Y:S01]  /*1bd50*/  LDL.LU.64 R82, [R1+0x108] ;  /* 0x0001080001527983 */ /* 0x000ee20000300a00 */
[----:B------:R-:W-:-:S03]  /*1bd60*/  IMAD.WIDE R38, R2, 0x4, R38 ;  /* 0x0000000402267825 */ /* 0x000fc600078e0226 */
[----:B------:R-:W-:Y:S01]  /*1bd70*/  LDGSTS.E [R6+0x20300], desc[UR4][R10.64], P2 ;  /* 0x203000000a067fae */ /* 0x000fe20009121844 */
[----:B----4-:R-:W-:-:S03]  /*1bd80*/  IMAD.WIDE R18, R2, 0x4, R74 ;  /* 0x0000000402127825 */ /* 0x010fc600078e024a */
[----:B------:R-:W4:Y:S01]  /*1bd90*/  LDL.LU.64 R74, [R1+0xe8] ;  /* 0x0000e800014a7983 */ /* 0x000f220000300a00 */
        /* <DEDUP_REMOVED lines=9> */
[----:B------:R-:W4:Y:S01]  /*1be30*/  LDL.LU.64 R42, [R1+0x68] ;  /* 0x00006800012a7983 */ /* 0x000f220000300a00 */
[----:B--2---:R-:W-:-:S03]  /*1be40*/  IMAD.WIDE R162, R2, 0x4, R32 ;  /* 0x0000000402a27825 */ /* 0x004fc600078e0220 */
[----:B------:R-:W2:Y:S01]  /*1be50*/  LDL.LU.64 R32, [R1+0x48] ;  /* 0x0000480001207983 */ /* 0x000ea20000300a00 */
[----:B---3--:R-:W-:-:S03]  /*1be60*/  IMAD.WIDE R164, R2, 0x4, R24 ;  /* 0x0000000402a47825 */ /* 0x008fc600078e0218 */
[----:B------:R-:W3:Y:S01]  /*1be70*/  LDL.LU.64 R24, [R1+0x28] ;  /* 0x0000280001187983 */ /* 0x000ee20000300a00 */
[----:B------:R-:W-:-:S04]  /*1be80*/  IMAD.WIDE R166, R2, 0x4, R84 ;  /* 0x0000000402a67825 */ /* 0x000fc800078e0254 */
        /* <DEDUP_REMOVED lines=9> */
[C---:B------:R-:W-:Y:S01]  /*1bf20*/  IMAD.WIDE R86, R2.reuse, 0x4, R106 ;  /* 0x0000000402567825 */ /* 0x040fe200078e026a */
[----:B------:R-:W-:Y:S03]  /*1bf30*/  STL.64 [R1+0x1730], R90 ;  /* 0x0017305a01007387 */ /* 0x000fe60000100a00 */
[C---:B------:R-:W-:Y:S01]  /*1bf40*/  IMAD.WIDE R84, R2.reuse, 0x4, R98 ;  /* 0x0000000402547825 */ /* 0x040fe200078e0262 */
[----:B------:R-:W-:Y:S03]  /*1bf50*/  STL.64 [R1+0x1750], R86 ;  /* 0x0017505601007387 */ /* 0x000fe60000100a00 */
[C---:B------:R-:W-:Y:S01]  /*1bf60*/  IMAD.WIDE R82, R2.reuse, 0x4, R82 ;  /* 0x0000000402527825 */ /* 0x040fe200078e0252 */
[----:B------:R-:W-:Y:S03]  /*1bf70*/  STL.64 [R1+0x1770], R84 ;  /* 0x0017705401007387 */ /* 0x000fe60000100a00 */
[C---:B----4-:R-:W-:Y:S01]  /*1bf80*/  IMAD.WIDE R78, R2.reuse, 0x4, R74 ;  /* 0x00000004024e7825 */ /* 0x050fe200078e024a */
        /* <DEDUP_REMOVED lines=10> */
[----:B------:R-:W5:Y:S04]  /*1c030*/  LDL.LU.64 R8, [R1+0x1c40] ;  /* 0x001c400001087983 */ /* 0x000f680000300a00 */
[----:B------:R-:W-:Y:S01]  /*1c040*/  STL.64 [R1+0x1830], R68 ;  /* 0x0018304401007387 */ /* 0x000fe20000100a00 */
        /* <DEDUP_REMOVED lines=11> */
[----:B--2---:R-:W-:-:S04]  /*1c100*/  IMAD.WIDE R66, R2, 0x4, R32 ;  /* 0x0000000402427825 */ /* 0x004fc800078e0220 */
[C---:B---3--:R-:W-:Y:S01]  /*1c110*/  IMAD.WIDE R62, R2.reuse, 0x4, R24 ;  /* 0x00000004023e7825 */ /* 0x048fe200078e0218 */
        /* <DEDUP_REMOVED lines=13> */
[----:B------:R2:W-:Y:S01]  /*1c1f0*/  STL.64 [R1+0x18a8], R26 ;  /* 0x0018a81a01007387 */ /* 0x0005e20000100a00 */
[----:B-1----:R-:W-:-:S03]  /*1c200*/  IMAD.WIDE R24, R2, 0x4, R120 ;  /* 0x0000000402187825 */ /* 0x002fc600078e0278 */
[----:B------:R-:W-:Y:S04]  /*1c210*/  STL.64 [R1+0x1898], R42 ;  /* 0x0018982a01007387 */ /* 0x000fe80000100a00 */
[----:B------:R1:W-:Y:S01]  /*1c220*/  STL.64 [R1+0x18b8], R24 ;  /* 0x0018b81801007387 */ /* 0x0003e20000100a00 */
[----:B--2---:R-:W-:-:S03]  /*1c230*/  IMAD.WIDE R26, R2, 0x4, R136 ;  /* 0x00000004021a7825 */ /* 0x004fc600078e0288 */
[----:B------:R2:W-:Y:S04]  /*1c240*/  STL.64 [R1+0x18c8], R28 ;  /* 0x0018c81c01007387 */ /* 0x0005e80000100a00 */
[----:B------:R3:W-:Y:S01]  /*1c250*/  STL.64 [R1+0x18d0], R26 ;  /* 0x0018d01a01007387 */ /* 0x0007e20000100a00 */
[----:B-1----:R-:W-:-:S04]  /*1c260*/  IMAD.WIDE R24, R2, 0x4, R144 ;  /* 0x0000000402187825 */ /* 0x002fc800078e0290 */
[C---:B------:R-:W-:Y:S01]  /*1c270*/  IMAD.WIDE R32, R2.reuse, 0x4, R208 ;  /* 0x0000000402207825 */ /* 0x040fe200078e02d0 */
[----:B------:R1:W-:Y:S04]  /*1c280*/  STL.64 [R1+0x18d8], R24 ;  /* 0x0018d81801007387 */ /* 0x0003e80000100a00 */
[----:B------:R-:W4:Y:S04]  /*1c290*/  LDL.64 R192, [R1+0x18d8] ;  /* 0x0018d80001c07983 */ /* 0x000f280000100a00 */
[----:B------:R-:W4:Y:S01]  /*1c2a0*/  LDL.64 R200, [R1+0x18d0] ;  /* 0x0018d00001c87983 */ /* 0x000f220000100a00 */
[----:B--2---:R-:W-:-:S03]  /*1c2b0*/  IMAD.WIDE R28, R2, 0x4, R224 ;  /* 0x00000004021c7825 */ /* 0x004fc600078e02e0 */
[----:B------:R-:W-:Y:S01]  /*1c2c0*/  STL.64 [R1+0x1908], R36 ;  /* 0x0019082401007387 */ /* 0x000fe20000100a00 */
[----:B---3--:R-:W-:-:S03]  /*1c2d0*/  IMAD.WIDE R26, R2, 0x4, R232 ;  /* 0x00000004021a7825 */ /* 0x008fc600078e02e8 */
[----:B------:R-:W2:Y:S01]  /*1c2e0*/  LDL.64 R208, [R1+0x18c8] ;  /* 0x0018c80001d07983 */ /* 0x000ea20000100a00 */
[----:B-1----:R-:W-:-:S03]  /*1c2f0*/  IMAD.WIDE R24, R2, 0x4, R40 ;  /* 0x0000000402187825 */ /* 0x002fc600078e0228 */
[----:B------:R-:W-:Y:S04]  /*1c300*/  STL.64 [R1+0x1918], R34 ;  /* 0x0019182201007387 */ /* 0x000fe80000100a00 */
[----:B------:R-:W3:Y:S04]  /*1c310*/  LDL.64 R216, [R1+0x18b8] ;  /* 0x0018b80001d87983 */ /* 0x000ee80000100a00 */
[----:B------:R-:W-:Y:S04]  /*1c320*/  STL.64 [R1+0x1928], R32 ;  /* 0x0019282001007387 */ /* 0x000fe80000100a00 */
[----:B------:R-:W4:Y:S04]  /*1c330*/  LDL.64 R224, [R1+0x18a8] ;  /* 0x0018a80001e07983 */ /* 0x000f280000100a00 */
[----:B------:R1:W-:Y:S04]  /*1c340*/  STL.64 [R1+0x1938], R30 ;  /* 0x0019381e01007387 */ /* 0x0003e80000100a00 */
[----:B------:R-:W2:Y:S04]  /*1c350*/  LDL.64 R232, [R1+0x18a0] ;  /* 0x0018a00001e87983 */ /* 0x000ea80000100a00 */
[----:B------:R1:W-:Y:S04]  /*1c360*/  STL.64 [R1+0x1948], R28 ;  /* 0x0019481c01007387 */ /* 0x0003e80000100a00 */
[----:B------:R1:W-:Y:S04]  /*1c370*/  STL.64 [R1+0x1958], R26 ;  /* 0x0019581a01007387 */ /* 0x0003e80000100a00 */
[----:B------:R1:W-:Y:S04]  /*1c380*/  STL.64 [R1+0x1968], R24 ;  /* 0x0019681801007387 */ /* 0x0003e80000100a00 */
[----:B------:R1:W-:Y:S04]  /*1c390*/  STL [R1+0xc08], RZ ;  /* 0x000c08ff01007387 */ /* 0x0003e80000100800 */
        /* <DEDUP_REMOVED lines=765> */
[----:B------:R1:W-:Y:S04]  /*1f370*/  STL [R1], RZ ;  /* 0x000000ff01007387 */ /* 0x0003e80000100800 */
        /* <DEDUP_REMOVED lines=72> */
[----:B------:R1:W-:Y:S01]  /*1f800*/  STL [R1+0x124], RZ ;  /* 0x000124ff01007387 */ /* 0x0003e20000100800 */
[----:B------:R-:W-:-:S03]  /*1f810*/  IMAD.WIDE R16, R2, 0x4, R16 ;  /* 0x0000000402107825 */ /* 0x000fc600078e0210 */
        /* <DEDUP_REMOVED lines=8> */
[----:B------:R-:W-:Y:S04]  /*1f8a0*/  LDGSTS.E [R6+0x20b00], desc[UR4][R16.64], P2 ;  /* 0x20b0000010067fae */ /* 0x000fe80009121844 */
        /* <DEDUP_REMOVED lines=14> */
[----:B------:R1:W-:Y:S01]  /*1f990*/  STL [R1+0x164], RZ ;  /* 0x000164ff01007387 */ /* 0x0003e20000100800 */
[----:B------:R-:W-:-:S03]  /*1f9a0*/  IMAD.WIDE R212, R2, 0x4, R146 ;  /* 0x0000000402d47825 */ /* 0x000fc600078e0292 */
        /* <DEDUP_REMOVED lines=72> */
[----:B------:R-:W-:-:S03]  /*1fe30*/  UISETP.GE.AND UP0, UPT, UR7, 0x40, UPT ;  /* 0x000000400700788c */ /* 0x000fc6000bf06270 */
        /* <DEDUP_REMOVED lines=9> */
[----:B--2---:R-:W-:Y:S04]  /*1fed0*/  LDGSTS.E [R6+0x33b00], desc[UR4][R232.64], P2 ;  /* 0x33b00000e8067fae */ /* 0x004fe80009121844 */
[----:B------:R2:W-:Y:S01]  /*1fee0*/  STL [R1+0x1f8], RZ ;  /* 0x0001f8ff01007387 */ /* 0x0005e20000100800 */
[----:B------:R-:W-:-:S03]  /*1fef0*/  IMAD.WIDE R176, R2, 0x4, R176 ;  /* 0x0000000402b07825 */ /* 0x000fc600078e02b0 */
[----:B----4-:R-:W-:Y:S04]  /*1ff00*/  LDGSTS.E [R6+0x33f00], desc[UR4][R224.64], P2 ;  /* 0x33f00000e0067fae */ /* 0x010fe80009121844 */
[----:B------:R2:W-:Y:S01]  /*1ff10*/  STL [R1+0x1fc], RZ ;  /* 0x0001fcff01007387 */ /* 0x0005e20000100800 */
[----:B------:R-:W-:-:S03]  /*1ff20*/  IMAD.WIDE R184, R2, 0x4, R184 ;  /* 0x0000000402b87825 */ /* 0x000fc600078e02b8 */
[----:B---3--:R-:W-:Y:S01]  /*1ff30*/  LDGSTS.E [R6+0x34300], desc[UR4][R216.64], P2 ;  /* 0x34300000d8067fae */ /* 0x008fe20009121844 */
[----:B------:R-:W-:-:S03]  /*1ff40*/  PLOP3.LUT P0, PT, PT, PT, UP0, 0x40, 0x0 ;  /* 0x000000000000781c */ /* 0x000fc60003f0e808 */
        /* <DEDUP_REMOVED lines=12> */
[----:B------:R3:W-:Y:S04]  /*20010*/  LDGSTS.E [R6+0x37700], desc[UR4][R28.64], P2 ;  /* 0x377000001c067fae */ /* 0x0007e80009121844 */
[----:B------:R4:W-:Y:S04]  /*20020*/  LDGSTS.E [R6+0x37b00], desc[UR4][R26.64], P2 ;  /* 0x37b000001a067fae */ /* 0x0009e80009121844 */
[----:B------:R2:W-:Y:S01]  /*20030*/  LDGSTS.E [R6+0x37f00], desc[UR4][R24.64], P2 ;  /* 0x37f0000018067fae */ /* 0x0005e20009121844 */
[----:B-1----:R-:W-:-:S03]  /*20040*/  CS2R R30, SRZ ;  /* 0x00000000001e7805 */ /* 0x002fc6000001ff00 */
[----:B------:R-:W0:Y:S01]  /*20050*/  LDGDEPBAR ;  /* 0x00000000000079af */ /* 0x000e220000000000 */
[----:B---3--:R-:W-:Y:S02]  /*20060*/  CS2R R28, SRZ ;  /* 0x00000000001c7805 */ /* 0x008fe4000001ff00 */
[----:B------:R-:W-:Y:S02]  /*20070*/  CS2R R32, SRZ ;  /* 0x0000000000207805 */ /* 0x000fe4000001ff00 */
[----:B------:R-:W-:Y:S02]  /*20080*/  CS2R R34, SRZ ;  /* 0x0000000000227805 */ /* 0x000fe4000001ff00 */
[----:B----4-:R-:W-:Y:S02]  /*20090*/  CS2R R26, SRZ ;  /* 0x00000000001a7805 */ /* 0x010fe4000001ff00 */
[----:B------:R-:W-:Y:S02]  /*200a0*/  CS2R R36, SRZ ;  /* 0x0000000000247805 */ /* 0x000fe4000001ff00 */
[----:B------:R-:W-:-:S02]  /*200b0*/  CS2R R38, SRZ ;  /* 0x0000000000267805 */ /* 0x000fc4000001ff00 */
[----:B------:R-:W-:Y:S02]  /*200c0*/  CS2R R40, SRZ ;  /* 0x0000000000287805 */ /* 0x000fe4000001ff00 */
[----:B--2---:R-:W-:Y:S02]  /*200d0*/  CS2R R24, SRZ ;  /* 0x0000000000187805 */ /* 0x004fe4000001ff00 */
[----:B------:R-:W-:Y:S02]  /*200e0*/  CS2R R42, SRZ ;  /* 0x00000000002a7805 */ /* 0x000fe4000001ff00 */
[----:B------:R-:W-:Y:S02]  /*200f0*/  CS2R R44, SRZ ;  /* 0x00000000002c7805 */ /* 0x000fe4000001ff00 */
[----:B------:R-:W-:Y:S02]  /*20100*/  CS2R R46, SRZ ;  /* 0x00000000002e7805 */ /* 0x000fe4000001ff00 */
[----:B------:R-:W-:-:S02]  /*20110*/  CS2R R48, SRZ ;  /* 0x0000000000307805 */ /* 0x000fc4000001ff00 */
[----:B------:R-:W-:Y:S02]  /*20120*/  CS2R R50, SRZ ;  /* 0x0000000000327805 */ /* 0x000fe4000001ff00 */
[----:B------:R-:W-:Y:S02]  /*20130*/  CS2R R52, SRZ ;  /* 0x0000000000347805 */ /* 0x000fe4000001ff00 */
        /* <DEDUP_REMOVED lines=48> */
[----:B------:R-:W-:Y:S01]  /*20440*/  CS2R R150, SRZ ;  /* 0x0000000000967805 */ /* 0x000fe2000001ff00 */
[----:B------:R-:W-:Y:S06]  /*20450*/  @P0 BRA `(.L_x_0) ;  /* 0x000001c400dc0947 */ /* 0x000fec0003800000 */
[----:B------:R-:W2:Y:S04]  /*20460*/  LDL.LU.64 R136, [R1+0x1038] ;  /* 0x0010380001887983 */ /* 0x000ea80000300a00 */
[----:B------:R-:W3:Y:S04]  /*20470*/  LDL.LU.64 R130, [R1+0x1040] ;  /* 0x0010400001827983 */ /* 0x000ee80000300a00 */
[----:B------:R-:W4:Y:S04]  /*20480*/  LDL.LU.64 R144, [R1+0xf78] ;  /* 0x000f780001907983 */ /* 0x000f280000300a00 */
        /* <DEDUP_REMOVED lines=8> */
[----:B--2---:R1:W-:Y:S01]  /*20510*/  STL [R1+0x1034], R136 ;  /* 0x0010348801007387 */ /* 0x0043e20000100800 */
[----:B------:R-:W-:-:S03]  /*20520*/  IMAD.MOV.U32 R0, RZ, RZ, R137 ;  /* 0x000000ffff007224 */ /* 0x000fc600078e0089 */
[----:B-1----:R-:W2:Y:S04]  /*20530*/  LDL.LU.64 R136, [R1+0xf70] ;  /* 0x000f700001887983 */ /* 0x002ea80000300a00 */
[----:B------:R1:W-:Y:S04]  /*20540*/  STL [R1+0x1030], R0 ;  /* 0x0010300001007387 */ /* 0x0003e80000100800 */
[----:B---3--:R3:W-:Y:S01]  /*20550*/  STL [R1+0x103c], R130 ;  /* 0x00103c8201007387 */ /* 0x0087e20000100800 */
[----:B-1----:R-:W-:-:S03]  /*20560*/  IMAD.MOV.U32 R0, RZ, RZ, R131 ;  /* 0x000000ffff007224 */ /* 0x002fc600078e0083 */
[----:B---3--:R-:W3:Y:S04]  /*20570*/  LDL.LU.64 R130, [R1+0xf88] ;  /* 0x000f880001827983 */ /* 0x008ee80000300a00 */
[----:B------:R1:W-:Y:S04]  /*20580*/  STL [R1+0x1038], R0 ;  /* 0x0010380001007387 */ /* 0x0003e80000100800 */
[----:B----4-:R4:W-:Y:S01]  /*20590*/  STL [R1+0x1044], R144 ;  /* 0x0010449001007387 */ /* 0x0109e20000100800 */
[----:B-1----:R-:W-:-:S03]  /*205a0*/  IMAD.MOV.U32 R0, RZ, RZ, R145 ;  /* 0x000000ffff007224 */ /* 0x002fc600078e0091 */
[----:B----4-:R-:W4:Y:S04]  /*205b0*/  LDL.LU.64 R144, [R1+0xee8] ;  /* 0x000ee80001907983 */ /* 0x010f280000300a00 */
[----:B------:R1:W-:Y:S04]  /*205c0*/  STL [R1+0x1040], R0 ;  /* 0x0010400001007387 */ /* 0x0003e80000100800 */
[----:B------:R1:W-:Y:S02]  /*205d0*/  STL [R1+0x104c], R138 ;  /* 0x00104c8a01007387 */ /* 0x0003e40000100800 */
[----:B-1----:R-:W-:-:S02]  /*205e0*/  IMAD.MOV.U32 R0, RZ, RZ, R139 ;  /* 0x000000ffff007224 */ /* 0x002fc400078e008b */
[----:B------:R-:W4:Y:S04]  /*205f0*/  LDL.LU.64 R138, [R1+0xfb8] ;  /* 0x000fb800018a7983 */ /* 0x000f280000300a00 */
        /* <DEDUP_REMOVED lines=29> */
[----:B--2---:R2:W-:Y:S01]  /*207d0*/  STL [R1+0x108c], R136 ;  /* 0x00108c8801007387 */ /* 0x0045e20000100800 */
[----:B-1----:R-:W-:-:S03]  /*207e0*/  IMAD.MOV.U32 R0, RZ, RZ, R137 ;  /* 0x000000ffff007224 */ /* 0x002fc600078e0089 */
[----:B--2---:R-:W2:Y:S04]  /*207f0*/  LDL.LU.64 R136, [R1+0xfb0] ;  /* 0x000fb00001887983 */ /* 0x004ea80000300a00 */
[----:B------:R1:W-:Y:S04]  /*20800*/  STL [R1+0x1088], R0 ;  /* 0x0010880001007387 */ /* 0x0003e80000100800 */
[----:B---3--:R-:W-:Y:S04]  /*20810*/  STL [R1+0x1094], R130 ;  /* 0x0010948201007387 */ /* 0x008fe80000100800 */
[----:B------:R-:W3:Y:S01]  /*20820*/  LDL.LU.64 R128, [R1+0xf40] ;  /* 0x000f400001807983 */ /* 0x000ee20000300a00 */
[----:B-1----:R-:W-:-:S05]  /*20830*/  IMAD.MOV.U32 R0, RZ, RZ, R131 ;  /* 0x000000ffff007224 */ /* 0x002fca00078e0083 */
        /* <DEDUP_REMOVED lines=9> */
[----:B------:R1:W-:Y:S04]  /*208d0*/  STL [R1+0x10ac], R140 ;  /* 0x0010ac8c01007387 */ /* 0x0003e80000100800 */
[----:B------:R-:W4:Y:S01]  /*208e0*/  LDL.LU.64 R130, [R1+0xed8] ;  /* 0x000ed80001827983 */ /* 0x000f220000300a00 */
[----:B-1----:R-:W-:-:S03]  /*208f0*/  IMAD.MOV.U32 R0, RZ, RZ, R141 ;  /* 0x000000ffff007224 */ /* 0x002fc600078e008d */
[----:B------:R-:W-:Y:S04]  /*20900*/  STL [R1+0x10b4], R142 ;  /* 0x0010b48e01007387 */ /* 0x000fe80000100800 */
        /* <DEDUP_REMOVED lines=23> */
[----:B--2---:R-:W-:Y:S04]  /*20a80*/  STL [R1+0x10e4], R136 ;  /* 0x0010e48801007387 */ /* 0x004fe80000100800 */
[----:B------:R1:W-:Y:S04]  /*20a90*/  STL [R1+0x10d8], R0 ;  /* 0x0010d80001007387 */ /* 0x0003e80000100800 */
[----:B------:R-:W2:Y:S01]  /*20aa0*/  LDL.LU.64 R134, [R1+0xe68] ;  /* 0x000e680001867983 */ /* 0x000ea20000300a00 */
[----:B-1----:R-:W-:-:S03]  /*20ab0*/  IMAD.MOV.U32 R0, RZ, RZ, R137 ;  /* 0x000000ffff007224 */ /* 0x002fc600078e0089 */
[----:B---3--:R-:W-:Y:S04]  /*20ac0*/  STL [R1+0x10ec], R128 ;  /* 0x0010ec8001007387 */ /* 0x008fe80000100800 */
[----:B------:R1:W-:Y:S04]  /*20ad0*/  STL [R1+0x10e0], R0 ;  /* 0x0010e00001007387 */ /* 0x0003e80000100800 */
[----:B------:R-:W3:Y:S01]  /*20ae0*/  LDL.LU.64 R136, [R1+0xe98] ;  /* 0x000e980001887983 */ /* 0x000ee20000300a00 */
[----:B-1----:R-:W-:-:S03]  /*20af0*/  IMAD.MOV.U32 R0, RZ, RZ, R129 ;  /* 0x000000ffff007224 */ /* 0x002fc600078e0081 */
[----:B----4-:R-:W-:Y:S04]  /*20b00*/  STL [R1+0x10f4], R144 ;  /* 0x0010f49001007387 */ /* 0x010fe80000100800 */
[----:B------:R1:W-:Y:S02]  /*20b10*/  STL [R1+0x10e8], R0 ;  /* 0x0010e80001007387 */ /* 0x0003e40000100800 */
[----:B-1----:R-:W-:Y:S02]  /*20b20*/  IMAD.MOV.U32 R0, RZ, RZ, R145 ;  /* 0x000000ffff007224 */ /* 0x002fe400078e0091 */
[----:B------:R-:W4:Y:S04]  /*20b30*/  LDL.LU.64 R144, [R1+0xed0] ;  /* 0x000ed00001907983 */ /* 0x000f280000300a00 */
[----:B------:R1:W-:Y:S04]  /*20b40*/  STL [R1+0x10f0], R0 ;  /* 0x0010f00001007387 */ /* 0x0003e80000100800 */
[----:B------:R1:W-:Y:S02]  /*20b50*/  STL [R1+0x10fc], R138 ;  /* 0x0010fc8a01007387 */ /* 0x0003e40000100800 */
[----:B-1----:R-:W-:-:S02]  /*20b60*/  IMAD.MOV.U32 R0, RZ, RZ, R139 ;  /* 0x000000ffff007224 */ /* 0x002fc400078e008b */
[----:B------:R-:W-:Y:S04]  /*20b70*/  STL [R1+0x1104], R130 ;  /* 0x0011048201007387 */ /* 0x000fe80000100800 */
[----:B------:R1:W-:Y:S04]  /*20b80*/  STL [R1+0x10f8], R0 ;  /* 0x0010f80001007387 */ /* 0x0003e80000100800 */
[----:B------:R-:W4:Y:S01]  /*20b90*/  LDL.LU.64 R138, [R1+0xf08] ;  /* 0x000f0800018a7983 */ /* 0x000f220000300a00 */
[----:B-1----:R-:W-:-:S03]  /*20ba0*/  IMAD.MOV.U32 R0, RZ, RZ, R131 ;  /* 0x000000ffff007224 */ /* 0x002fc600078e0083 */
[----:B------:R-:W-:Y:S04]  /*20bb0*/  STL [R1+0x110c], R140 ;  /* 0x00110c8c01007387 */ /* 0x000fe80000100800 */
[----:B------:R1:W-:Y:S02]  /*20bc0*/  STL [R1+0x1100], R0 ;  /* 0x0011000001007387 */ /* 0x0003e40000100800 */
[----:B-1----:R-:W-:Y:S02]  /*20bd0*/  IMAD.MOV.U32 R0, RZ, RZ, R141 ;  /* 0x000000ffff007224 */ /* 0x002fe400078e008d */
        /* <DEDUP_REMOVED lines=18> */
[----:B------:R-:W-:Y:S04]  /*20d00*/  STL [R1+0x1134], R132 ;  /* 0x0011348401007387 */ /* 0x000fe80000100800 */
[----:B------:R-:W4:Y:S01]  /*20d10*/  LDL.LU.64 R124, [R1+0xe60] ;  /* 0x000e6000017c7983 */ /* 0x000f220000300a00 */
[----:B-1----:R-:W-:-:S05]  /*20d20*/  IMAD.MOV.U32 R0, RZ, RZ, R133 ;  /* 0x000000ffff007224 */ /* 0x002fca00078e0085 */
[----:B------:R1:W-:Y:S04]  /*20d30*/  STL [R1+0x1130], R0 ;  /* 0x0011300001007387 */ /* 0x0003e80000100800 */
[----:B--2---:R-:W-:Y:S01]  /*20d40*/  STL [R1+0x113c], R134 ;  /* 0x00113c8601007387 */ /* 0x004fe20000100800 */
[----:B-1----:R-:W-:-:S03]  /*20d50*/  IMAD.MOV.U32 R0, RZ, RZ, R135 ;  /* 0x000000ffff007224 */ /* 0x002fc600078e0087 */
[----:B------:R-:W2:Y:S04]  /*20d60*/  LDL.LU.64 R126, [R1+0xe90] ;  /* 0x000e9000017e7983 */ /* 0x000ea80000300a00 */
[----:B------:R1:W-:Y:S04]  /*20d70*/  STL [R1+0x1138], R0 ;  /* 0x0011380001007387 */ /* 0x0003e80000100800 */
[----:B---3--:R-:W-:Y:S04]  /*20d80*/  STL [R1+0x1144], R136 ;  /* 0x0011448801007387 */ /* 0x008fe80000100800 */
[----:B------:R-:W3:Y:S01]  /*20d90*/  LDL.LU.64 R128, [R1+0xec0] ;  /* 0x000ec00001807983 */ /* 0x000ee20000300a00 */
[----:B-1----:R-:W-:-:S03]  /*20da0*/  IMAD.MOV.U32 R0, RZ, RZ, R137 ;  /* 0x000000ffff007224 */ /* 0x002fc600078e0089 */
[----:B------:R-:W3:Y:S04]  /*20db0*/  LDL.LU.64 R130, [R1+0xe18] ;  /* 0x000e180001827983 */ /* 0x000ee80000300a00 */
[----:B------:R1:W-:Y:S04]  /*20dc0*/  STL [R1+0x1140], R0 ;  /* 0x0011400001007387 */ /* 0x0003e80000100800 */
[----:B----4-:R4:W-:Y:S04]  /*20dd0*/  STL [R1+0x114c], R144 ;  /* 0x00114c9001007387 */ /* 0x0109e80000100800 */
[----:B------:R-:W3:Y:S01]  /*20de0*/  LDL.LU.64 R132, [R1+0xf58] ;  /* 0x000f580001847983 */ /* 0x000ee20000300a00 */
[----:B-1----:R-:W-:-:S03]  /*20df0*/  IMAD.MOV.U32 R0, RZ, RZ, R145 ;  /* 0x000000ffff007224 */ /* 0x002fc600078e0091 */
[----:B------:R-:W3:Y:S04]  /*20e00*/  LDL.LU.64 R134, [R1+0xe88] ;  /* 0x000e880001867983 */ /* 0x000ee80000300a00 */
[----:B------:R1:W-:Y:S04]  /*20e10*/  STL [R1+0x1148], R0 ;  /* 0x0011480001007387 */ /* 0x0003e80000100800 */
[----:B------:R-:W-:Y:S04]  /*20e20*/  STL [R1+0x1154], R138 ;  /* 0x0011548a01007387 */ /* 0x000fe80000100800 */
[----:B----4-:R-:W4:Y:S04]  /*20e30*/  LDL.LU.64 R144, [R1+0xe00] ;  /* 0x000e000001907983 */ /* 0x010f280000300a00 */
[----:B------:R-:W4:Y:S01]  /*20e40*/  LDL.LU.64 R136, [R1+0xe10] ;  /* 0x000e100001887983 */ /* 0x000f220000300a00 */
[----:B-1----:R-:W-:-:S05]  /*20e50*/  IMAD.MOV.U32 R0, RZ, RZ, R139 ;  /* 0x000000ffff007224 */ /* 0x002fca00078e008b */
[----:B------:R1:W-:Y:S04]  /*20e60*/  STL [R1+0x1150], R0 ;  /* 0x0011500001007387 */ /* 0x0003e80000100800 */
[----:B------:R-:W-:Y:S01]  /*20e70*/  STL [R1+0x115c], R140 ;  /* 0x00115c8c01007387 */ /* 0x000fe20000100800 */
[----:B-1----:R-:W-:-:S03]  /*20e80*/  IMAD.MOV.U32 R0, RZ, RZ, R141 ;  /* 0x000000ffff007224 */ /* 0x002fc600078e008d */
[----:B------:R-:W4:Y:S04]  /*20e90*/  LDL.LU.64 R138, [R1+0xe28] ;  /* 0x000e2800018a7983 */ /* 0x000f280000300a00 */
[----:B------:R1:W-:Y:S04]  /*20ea0*/  STL [R1+0x1158], R0 ;  /* 0x0011580001007387 */ /* 0x0003e80000100800 */
[----:B------:R1:W-:Y:S02]  /*20eb0*/  STL [R1+0x1164], R142 ;  /* 0x0011648e01007387 */ /* 0x0003e40000100800 */
[----:B-1----:R-:W-:-:S02]  /*20ec0*/  IMAD.MOV.U32 R0, RZ, RZ, R143 ;  /* 0x000000ffff007224 */ /* 0x002fc400078e008f */
[----:B------:R-:W4:Y:S04]  /*20ed0*/  LDL.LU.64 R140, [R1+0xe58] ;  /* 0x000e5800018c7983 */ /* 0x000f280000300a00 */
        /* <DEDUP_REMOVED lines=17> */
[----:B------:R1:W-:Y:S02]  /*20ff0*/  STL [R1+0x1180], R0 ;  /* 0x0011800001007387 */ /* 0x0003e40000100800 */
[----:B-1----:R-:W-:Y:S02]  /*21000*/  IMAD.MOV.U32 R0, RZ, RZ, R127 ;  /* 0x000000ffff007224 */ /* 0x002fe400078e007f */
[----:B---3--:R-:W-:Y:S04]  /*21010*/  STL [R1+0x1194], R128 ;  /* 0x0011948001007387 */ /* 0x008fe80000100800 */
[----:B------:R1:W-:Y:S04]  /*21020*/  STL [R1+0x1188], R0 ;  /* 0x0011880001007387 */ /* 0x0003e80000100800 */
[----:B------:R-:W-:Y:S01]  /*21030*/  STL [R1+0x119c], R130 ;  /* 0x00119c8201007387 */ /* 0x000fe20000100800 */
[----:B-1----:R-:W-:-:S05]  /*21040*/  IMAD.MOV.U32 R0, RZ, RZ, R129 ;  /* 0x000000ffff007224 */ /* 0x002fca00078e0081 */
[----:B------:R1:W-:Y:S02]  /*21050*/  STL [R1+0x1190], R0 ;  /* 0x0011900001007387 */ /* 0x0003e40000100800 */
[----:B-1----:R-:W-:Y:S02]  /*21060*/  IMAD.MOV.U32 R0, RZ, RZ, R131 ;  /* 0x000000ffff007224 */ /* 0x002fe400078e0083 */
[----:B------:R-:W-:Y:S04]  /*21070*/  STL [R1+0x11a4], R132 ;  /* 0x0011a48401007387 */ /* 0x000fe80000100800 */
[----:B------:R1:W-:Y:S04]  /*21080*/  STL [R1+0x1198], R0 ;  /* 0x0011980001007387 */ /* 0x0003e80000100800 */
[----:B------:R-:W-:Y:S01]  /*21090*/  STL [R1+0x11ac], R134 ;  /* 0x0011ac8601007387 */ /* 0x000fe20000100800 */
[----:B-1----:R-:W-:-:S05]  /*210a0*/  IMAD.MOV.U32 R0, RZ, RZ, R133 ;  /* 0x000000ffff007224 */ /* 0x002fca00078e0085 */
[----:B------:R1:W-:Y:S04]  /*210b0*/  STL [R1+0x11a0], R0 ;  /* 0x0011a00001007387 */ /* 0x0003e80000100800 */
[----:B----4-:R-:W-:Y:S01]  /*210c0*/  STL [R1+0x11b4], R144 ;  /* 0x0011b49001007387 */ /* 0x010fe20000100800 */
[----:B-1----:R-:W-:-:S05]  /*210d0*/  MOV R0, R135 ;  /* 0x0000008700007202 */ /* 0x002fca0000000f00 */
[----:B------:R1:W-:Y:S04]  /*210e0*/  STL [R1+0x11a8], R0 ;  /* 0x0011a80001007387 */ /* 0x0003e80000100800 */
[----:B------:R-:W-:Y:S01]  /*210f0*/  STL [R1+0x11bc], R136 ;  /* 0x0011bc8801007387 */ /* 0x000fe20000100800 */
[----:B-1----:R-:W-:-:S05]  /*21100*/  IMAD.MOV.U32 R0, RZ, RZ, R145 ;  /* 0x000000ffff007224 */ /* 0x002fca00078e0091 */
[----:B------:R1:W-:Y:S04]  /*21110*/  STL [R1+0x11b0], R0 ;  /* 0x0011b00001007387 */ /* 0x0003e80000100800 */
[----:B------:R-:W2:Y:S01]  /*21120*/  LDL.LU.64 R144, [R1+0xe48] ;  /* 0x000e480001907983 */ /* 0x000ea20000300a00 */
[----:B-1----:R-:W-:-:S03]  /*21130*/  IMAD.MOV.U32 R0, RZ, RZ, R137 ;  /* 0x000000ffff007224 */ /* 0x002fc600078e0089 */
[----:B------:R-:W-:Y:S04]  /*21140*/  STL [R1+0x11c4], R138 ;  /* 0x0011c48a01007387 */ /* 0x000fe80000100800 */
[----:B------:R1:W-:Y:S02]  /*21150*/  STL [R1+0x11b8], R0 ;  /* 0x0011b80001007387 */ /* 0x0003e40000100800 */
[----:B-1----:R-:W-:Y:S02]  /*21160*/  IMAD.MOV.U32 R0, RZ, RZ, R139 ;  /* 0x000000ffff007224 */ /* 0x002fe400078e008b */
[----:B------:R-:W-:Y:S04]  /*21170*/  STL [R1+0x11cc], R140 ;  /* 0x0011cc8c01007387 */ /* 0x000fe80000100800 */
[----:B------:R1:W-:Y:S04]  /*21180*/  STL [R1+0x11c0], R0 ;  /* 0x0011c00001007387 */ /* 0x0003e80000100800 */
[----:B------:R-:W3:Y:S01]  /*21190*/  LDL.LU.64 R130, [R1+0xef8] ;  /* 0x000ef80001827983 */ /* 0x000ee20000300a00 */
[----:B-1----:R-:W-:-:S05]  /*211a0*/  IMAD.MOV.U32 R0, RZ, RZ, R141 ;  /* 0x000000ffff007224 */ /* 0x002fca00078e008d */
[----:B------:R1:W-:Y:S04]  /*211b0*/  STL [R1+0x11c8], R0 ;  /* 0x0011c80001007387 */ /* 0x0003e80000100800 */
[----:B------:R-:W-:Y:S04]  /*211c0*/  STL [R1+0x11d4], R142 ;  /* 0x0011d48e01007387 */ /* 0x000fe80000100800 */
[----:B------:R-:W4:Y:S01]  /*211d0*/  LDL.LU.64 R132, [R1+0xe08] ;  /* 0x000e080001847983 */ /* 0x000f220000300a00 */
[----:B-1----:R-:W-:-:S05]  /*211e0*/  IMAD.MOV.U32 R0, RZ, RZ, R143 ;  /* 0x000000ffff007224 */ /* 0x002fca00078e008f */
[----:B------:R1:W-:Y:S04]  /*211f0*/  STL [R1+0x11d0], R0 ;  /* 0x0011d00001007387 */ /* 0x0003e80000100800 */
[----:B------:R-:W-:Y:S01]  /*21200*/  STL [R1+0x11dc], R146 ;  /* 0x0011dc9201007387 */ /* 0x000fe20000100800 */
[----:B-1----:R-:W-:-:S03]  /*21210*/  IMAD.MOV.U32 R0, RZ, RZ, R147 ;  /* 0x000000ffff007224 */ /* 0x002fc600078e0093 */
[----:B------:R-:W4:Y:S04]  /*21220*/  LDL.LU.64 R138, [R1+0x1238] ;  /* 0x00123800018a7983 */ /* 0x000f280000300a00 */
[----:B------:R1:W-:Y:S02]  /*21230*/  STL [R1+0x11d8], R0 ;  /* 0x0011d80001007387 */ /* 0x0003e40000100800 */
[----:B-1----:R-:W-:Y:S02]  /*21240*/  IMAD.MOV.U32 R0, RZ, RZ, R149 ;  /* 0x000000ffff007224 */ /* 0x002fe400078e0095 */
[----:B------:R-:W-:Y:S04]  /*21250*/  STL [R1+0x11e4], R148 ;  /* 0x0011e49401007387 */ /* 0x000fe80000100800 */
[----:B------:R-:W4:Y:S04]  /*21260*/  LDL.LU.64 R146, [R1+0x1240] ;  /* 0x0012400001927983 */ /* 0x000f280000300a00 */
[----:B------:R1:W-:Y:S04]  /*21270*/  STL [R1+0x11e0], R0 ;  /* 0x0011e00001007387 */ /* 0x0003e80000100800 */
[----:B------:R1:W-:Y:S02]  /*21280*/  STL [R1+0x11ec], R150 ;  /* 0x0011ec9601007387 */ /* 0x0003e40000100800 */
[----:B-1----:R-:W-:-:S02]  /*21290*/  IMAD.MOV.U32 R0, RZ, RZ, R151 ;  /* 0x000000ffff007224 */ /* 0x002fc400078e0097 */
[----:B------:R-:W4:Y:S04]  /*212a0*/  LDL.LU.64 R140, [R1+0x1248] ;  /* 0x00124800018c7983 */ /* 0x000f280000300a00 */
[----:B------:R2:W-:Y:S04]  /*212b0*/  STL [R1+0x11e8], R0 ;  /* 0x0011e80001007387 */ /* 0x0005e80000100800 */
[----:B------:R-:W-:Y:S04]  /*212c0*/  STL [R1+0x11f4], R246 ;  /* 0x0011f4f601007387 */ /* 0x000fe80000100800 */
[----:B------:R-:W-:Y:S04]  /*212d0*/  STL [R1+0x11f0], R247 ;  /* 0x0011f0f701007387 */ /* 0x000fe80000100800 */
[----:B------:R-:W4:Y:S04]  /*212e0*/  LDL.LU.64 R142, [R1+0x1250] ;  /* 0x00125000018e7983 */ /* 0x000f280000300a00 */
        /* <DEDUP_REMOVED lines=8> */
[----:B------:R-:W4:Y:S01]  /*21370*/  LDL.LU.64 R134, [R1+0x1268] ;  /* 0x0012680001867983 */ /* 0x000f220000300a00 */
[----:B--2---:R-:W-:-:S03]  /*21380*/  IMAD.MOV.U32 R0, RZ, RZ, R145 ;  /* 0x000000ffff007224 */ /* 0x004fc600078e0091 */
[----:B------:R1:W-:Y:S04]  /*21390*/  STL [R1+0x1214], R144 ;  /* 0x0012149001007387 */ /* 0x0003e80000100800 */
[----:B------:R-:W2:Y:S04]  /*213a0*/  LDL.LU.64 R136, [R1+0x1270] ;  /* 0x0012700001887983 */ /* 0x000ea80000300a00 */
[----:B------:R3:W-:Y:S04]  /*213b0*/  STL [R1+0x1210], R0 ;  /* 0x0012100001007387 */ /* 0x0007e80000100800 */
[----:B------:R-:W-:Y:S04]  /*213c0*/  STL [R1+0x121c], R242 ;  /* 0x00121cf201007387 */ /* 0x000fe80000100800 */
[----:B------:R-:W-:Y:S04]  /*213d0*/  STL [R1+0x1218], R243 ;  /* 0x001218f301007387 */ /* 0x000fe80000100800 */
[----:B-1----:R-:W2:Y:S04]  /*213e0*/  LDL.LU.64 R144, [R1+0x1278] ;  /* 0x0012780001907983 */ /* 0x002ea80000300a00 */
[----:B---3--:R1:W-:Y:S01]  /*213f0*/  STL [R1+0x1224], R130 ;  /* 0x0012248201007387 */ /* 0x0083e20000100800 */
[----:B------:R-:W-:-:S03]  /*21400*/  IMAD.MOV.U32 R0, RZ, RZ, R131 ;  /* 0x000000ffff007224 */ /* 0x000fc600078e0083 */
[----:B-1----:R-:W3:Y:S04]  /*21410*/  LDL.LU.64 R130, [R1+0x1280] ;  /* 0x0012800001827983 */ /* 0x002ee80000300a00 */
[----:B------:R1:W-:Y:S04]  /*21420*/  STL [R1+0x1220], R0 ;  /* 0x0012200001007387 */ /* 0x0003e80000100800 */
[----:B----4-:R-:W-:Y:S04]  /*21430*/  STL [R1+0x122c], R132 ;  /* 0x00122c8401007387 */ /* 0x010fe80000100800 */
[----:B------:R-:W4:Y:S01]  /*21440*/  LDL.LU.64 R128, [R1+0x1288] ;  /* 0x0012880001807983 */ /* 0x000f220000300a00 */
[----:B-1----:R-:W-:-:S05]  /*21450*/  IMAD.MOV.U32 R0, RZ, RZ, R133 ;  /* 0x000000ffff007224 */ /* 0x002fca00078e0085 */
[----:B------:R1:W-:Y:S04]  /*21460*/  STL [R1+0x1228], R0 ;  /* 0x0012280001007387 */ /* 0x0003e80000100800 */
        /* <DEDUP_REMOVED lines=27> */
[----:B------:R2:W-:Y:S02]  /*21620*/  STL [R1+0x1260], R0 ;  /* 0x0012600001007387 */ /* 0x0005e40000100800 */
[----:B--2---:R-:W-:Y:S02]  /*21630*/  IMAD.MOV.U32 R0, RZ, RZ, R137 ;  /* 0x000000ffff007224 */ /* 0x004fe400078e0089 */
[----:B------:R1:W-:Y:S04]  /*21640*/  STL [R1+0x126c], R136 ;  /* 0x00126c8801007387 */ /* 0x0003e80000100800 */
[----:B------:R-:W2:Y:S04]  /*21650*/  LDL.LU.64 R134, [R1+0x12c8] ;  /* 0x0012c80001867983 */ /* 0x000ea80000300a00 */
[----:B------:R1:W-:Y:S04]  /*21660*/  STL [R1+0x1268], R0 ;  /* 0x0012680001007387 */ /* 0x0003e80000100800 */
[----:B------:R3:W-:Y:S04]  /*21670*/  STL [R1+0x1274], R144 ;  /* 0x0012749001007387 */ /* 0x0007e80000100800 */
[----:B-1----:R-:W2:Y:S01]  /*21680*/  LDL.LU.64 R136, [R1+0x12d0] ;  /* 0x0012d00001887983 */ /* 0x002ea20000300a00 */
[----:B------:R-:W-:-:S03]  /*21690*/  IMAD.MOV.U32 R0, RZ, RZ, R145 ;  /* 0x000000ffff007224 */ /* 0x000fc600078e0091 */
[----:B---3--:R-:W-:Y:S04]  /*216a0*/  STL [R1+0x127c], R130 ;  /* 0x00127c8201007387 */ /* 0x008fe80000100800 */
[----:B------:R1:W-:Y:S04]  /*216b0*/  STL [R1+0x1270], R0 ;  /* 0x0012700001007387 */ /* 0x0003e80000100800 */
[----:B------:R-:W3:Y:S01]  /*216c0*/  LDL.LU.64 R144, [R1+0x12d8] ;  /* 0x0012d80001907983 */ /* 0x000ee20000300a00 */
[----:B-1----:R-:W-:-:S03]  /*216d0*/  IMAD.MOV.U32 R0, RZ, RZ, R131 ;  /* 0x000000ffff007224 */ /* 0x002fc600078e0083 */
[----:B----4-:R-:W-:Y:S04]  /*216e0*/  STL [R1+0x1284], R128 ;  /* 0x0012848001007387 */ /* 0x010fe80000100800 */
        /* <DEDUP_REMOVED lines=31> */
[----:B------:R2:W-:Y:S02]  /*218e0*/  STL [R1+0x12b8], R0 ;  /* 0x0012b80001007387 */ /* 0x0005e40000100800 */
[----:B--2---:R-:W-:Y:S02]  /*218f0*/  IMAD.MOV.U32 R0, RZ, RZ, R135 ;  /* 0x000000ffff007224 */ /* 0x004fe400078e0087 */
[----:B------:R1:W-:Y:S04]  /*21900*/  STL [R1+0x12c4], R134 ;  /* 0x0012c48601007387 */ /* 0x0003e80000100800 */
[----:B------:R-:W-:Y:S04]  /*21910*/  STL [R1+0x12cc], R136 ;  /* 0x0012cc8801007387 */ /* 0x000fe80000100800 */
[----:B------:R2:W-:Y:S04]  /*21920*/  STL [R1+0x12c0], R0 ;  /* 0x0012c00001007387 */ /* 0x0005e80000100800 */
[----:B-1----:R-:W4:Y:S01]  /*21930*/  LDL.LU.64 R134, [R1+0x1320] ;  /* 0x0013200001867983 */ /* 0x002f220000300a00 */
[----:B--2---:R-:W-:-:S03]  /*21940*/  IMAD.MOV.U32 R0, RZ, RZ, R137 ;  /* 0x000000ffff007224 */ /* 0x004fc600078e0089 */
[----:B---3--:R-:W-:Y:S04]  /*21950*/  STL [R1+0x12d4], R144 ;  /* 0x0012d49001007387 */ /* 0x008fe80000100800 */
[----:B------:R1:W-:Y:S04]  /*21960*/  STL [R1+0x12c8], R0 ;  /* 0x0012c80001007387 */ /* 0x0003e80000100800 */
[----:B------:R-:W2:Y:S01]  /*21970*/  LDL.LU.64 R136, [R1+0x1328] ;  /* 0x0013280001887983 */ /* 0x000ea20000300a00 */
[----:B-1----:R-:W-:-:S03]  /*21980*/  IMAD.MOV.U32 R0, RZ, RZ, R145 ;  /* 0x000000ffff007224 */ /* 0x002fc600078e0091 */
[----:B----4-:R-:W-:Y:S04]  /*21990*/  STL [R1+0x12dc], R130 ;  /* 0x0012dc8201007387 */ /* 0x010fe80000100800 */
[----:B------:R1:W-:Y:S04]  /*219a0*/  STL [R1+0x12d0], R0 ;  /* 0x0012d00001007387 */ /* 0x0003e80000100800 */
[----:B------:R-:W3:Y:S04]  /*219b0*/  LDL.LU.64 R144, [R1+0x1330] ;  /* 0x0013300001907983 */ /* 0x000ee80000300a00 */
        /* <DEDUP_REMOVED lines=40> */
[----:B---3--:R3:W-:Y:S01]  /*21c40*/  STL [R1+0x132c], R144 ;  /* 0x00132c9001007387 */ /* 0x0087e20000100800 */
[----:B-1----:R-:W-:-:S03]  /*21c50*/  IMAD.MOV.U32 R0, RZ, RZ, R145 ;  /* 0x000000ffff007224 */ /* 0x002fc600078e0091 */
[----:B----4-:R-:W-:Y:S04]  /*21c60*/  STL [R1+0x1334], R128 ;  /* 0x0013348001007387 */ /* 0x010fe80000100800 */
[----:B------:R1:W-:Y:S04]  /*21c70*/  STL [R1+0x1328], R0 ;  /* 0x0013280001007387 */ /* 0x0003e80000100800 */
[----:B---3--:R-:W3:Y:S01]  /*21c80*/  LDL.LU.64 R144, [R1+0x1018] ;  /* 0x0010180001907983 */ /* 0x008ee20000300a00 */
        /* <DEDUP_REMOVED lines=37> */
[----:B------:R-:W2:Y:S04]  /*21ee0*/  LDL.LU.64 R124, [R1+0xff8] ;  /* 0x000ff800017c7983 */ /* 0x000ea80000300a00 */
[----:B------:R-:W2:Y:S01]  /*21ef0*/  LDL.LU.64 R126, [R1+0x13d8] ;  /* 0x0013d800017e7983 */ /* 0x000ea20000300a00 */
[----:B-1----:R-:W-:-:S05]  /*21f00*/  IMAD.MOV.U32 R0, RZ, RZ, R137 ;  /* 0x000000ffff007224 */ /* 0x002fca00078e0089 */
[----:B------:R1:W-:Y:S04]  /*21f10*/  STL [R1+0x1380], R0 ;  /* 0x0013800001007387 */ /* 0x0003e80000100800 */
[----:B---3--:R3:W-:Y:S04]  /*21f20*/  STL [R1+0x138c], R144 ;  /* 0x00138c9001007387 */ /* 0x0087e80000100800 */
[----:B------:R-:W2:Y:S01]  /*21f30*/  LDL.LU.64 R128, [R1+0x13e0] ;  /* 0x0013e00001807983 */ /* 0x000ea20000300a00 */
[----:B-1----:R-:W-:-:S03]  /*21f40*/  IMAD.MOV.U32 R0, RZ, RZ, R145 ;  /* 0x000000ffff007224 */ /* 0x002fc600078e0091 */
[----:B---3--:R-:W3:Y:S04]  /*21f50*/  LDL.LU.64 R144, [R1+0x13e8] ;  /* 0x0013e80001907983 */ /* 0x008ee80000300a00 */
[----:B------:R4:W-:Y:S02]  /*21f60*/  STL [R1+0x1388], R0 ;  /* 0x0013880001007387 */ /* 0x0009e40000100800 */
[----:B----4-:R-:W-:Y:S02]  /*21f70*/  IMAD.MOV.U32 R0, RZ, RZ, R139 ;  /* 0x000000ffff007224 */ /* 0x010fe400078e008b */
[----:B------:R-:W-:Y:S04]  /*21f80*/  STL [R1+0x1394], R138 ;  /* 0x0013948a01007387 */ /* 0x000fe80000100800 */
[----:B------:R-:W4:Y:S04]  /*21f90*/  LDL.LU.64 R130, [R1+0x13f0] ;  /* 0x0013f00001827983 */ /* 0x000f280000300a00 */
[----:B------:R1:W-:Y:S04]  /*21fa0*/  STL [R1+0x1390], R0 ;  /* 0x0013900001007387 */ /* 0x0003e80000100800 */
[----:B------:R1:W-:Y:S04]  /*21fb0*/  STL [R1+0x139c], R146 ;  /* 0x00139c9201007387 */ /* 0x0003e80000100800 */
[----:B------:R-:W4:Y:S01]  /*21fc0*/  LDL.LU.64 R132, [R1+0xff0] ;  /* 0x000ff00001847983 */ /* 0x000f220000300a00 */
[----:B-1----:R-:W-:-:S03]  /*21fd0*/  IMAD.MOV.U32 R0, RZ, RZ, R147 ;  /* 0x000000ffff007224 */ /* 0x002fc600078e0093 */
[----:B------:R-:W4:Y:S04]  /*21fe0*/  LDL.LU.64 R134, [R1+0xfc8] ;  /* 0x000fc80001867983 */ /* 0x000f280000300a00 */
[----:B------:R1:W-:Y:S04]  /*21ff0*/  STL [R1+0x1398], R0 ;  /* 0x0013980001007387 */ /* 0x0003e80000100800 */
[----:B------:R-:W-:Y:S04]  /*22000*/  STL [R1+0x13a4], R140 ;  /* 0x0013a48c01007387 */ /* 0x000fe80000100800 */
[----:B------:R-:W4:Y:S01]  /*22010*/  LDL.LU.64 R146, [R1+0x1408] ;  /* 0x0014080001927983 */ /* 0x000f220000300a00 */
[----:B-1----:R-:W-:-:S03]  /*22020*/  IMAD.MOV.U32 R0, RZ, RZ, R141 ;  /* 0x000000ffff007224 */ /* 0x002fc600078e008d */
[----:B------:R-:W4:Y:S04]  /*22030*/  LDL.LU.64 R136, [R1+0xfd8] ;  /* 0x000fd80001887983 */ /* 0x000f280000300a00 */
[----:B------:R1:W-:Y:S04]  /*22040*/  STL [R1+0x13a0], R0 ;  /* 0x0013a00001007387 */ /* 0x0003e80000100800 */
[----:B------:R-:W-:Y:S01]  /*22050*/  STL [R1+0x13ac], R142 ;  /* 0x0013ac8e01007387 */ /* 0x000fe20000100800 */
        /* <DEDUP_REMOVED lines=15> */
[----:B--2---:R-:W-:Y:S04]  /*22150*/  STL [R1+0x13cc], R124 ;  /* 0x0013cc7c01007387 */ /* 0x004fe80000100800 */
[----:B------:R1:W-:Y:S04]  /*22160*/  STL [R1+0x13c0], R0 ;  /* 0x0013c00001007387 */ /* 0x0003e80000100800 */
[----:B------:R-:W-:Y:S01]  /*22170*/  STL [R1+0x13d4], R126 ;  /* 0x0013d47e01007387 */ /* 0x000fe20000100800 */
[----:B-1----:R-:W-:-:S05]  /*22180*/  IMAD.MOV.U32 R0, RZ, RZ, R125 ;  /* 0x000000ffff007224 */ /* 0x002fca00078e007d */
[----:B------:R1:W-:Y:S04]  /*22190*/  STL [R1+0x13c8], R0 ;  /* 0x0013c80001007387 */ /* 0x0003e80000100800 */
[----:B------:R-:W-:Y:S01]  /*221a0*/  STL [R1+0x13dc], R128 ;  /* 0x0013dc8001007387 */ /* 0x000fe20000100800 */
[----:B-1----:R-:W-:-:S05]  /*221b0*/  IMAD.MOV.U32 R0, RZ, RZ, R127 ;  /* 0x000000ffff007224 */ /* 0x002fca00078e007f */
[----:B------:R1:W-:Y:S04]  /*221c0*/  STL [R1+0x13d0], R0 ;  /* 0x0013d00001007387 */ /* 0x0003e80000100800 */
[----:B---3--:R-:W-:Y:S01]  /*221d0*/  STL [R1+0x13e4], R144 ;  /* 0x0013e49001007387 */ /* 0x008fe20000100800 */
[----:B-1----:R-:W-:-:S05]  /*221e0*/  IMAD.MOV.U32 R0, RZ, RZ, R129 ;  /* 0x000000ffff007224 */ /* 0x002fca00078e0081 */
[----:B------:R1:W-:Y:S02]  /*221f0*/  STL [R1+0x13d8], R0 ;  /* 0x0013d80001007387 */ /* 0x0003e40000100800 */
[----:B-1----:R-:W-:Y:S02]  /*22200*/  IMAD.MOV.U32 R0, RZ, RZ, R145 ;  /* 0x000000ffff007224 */ /* 0x002fe400078e0091 */
[----:B------:R-:W2:Y:S04]  /*22210*/  LDL.LU.64 R144, [R1+0x1458] ;  /* 0x0014580001907983 */ /* 0x000ea80000300a00 */
[----:B------:R1:W-:Y:S04]  /*22220*/  STL [R1+0x13e0], R0 ;  /* 0x0013e00001007387 */ /* 0x0003e80000100800 */
[----:B----4-:R-:W-:Y:S01]  /*22230*/  STL [R1+0x13ec], R130 ;  /* 0x0013ec8201007387 */ /* 0x010fe20000100800 */
[----:B-1----:R-:W-:-:S03]  /*22240*/  IMAD.MOV.U32 R0, RZ, RZ, R131 ;  /* 0x000000ffff007224 */ /* 0x002fc600078e0083 */
[----:B------:R-:W-:Y:S04]  /*22250*/  STL [R1+0x13f4], R132 ;  /* 0x0013f48401007387 */ /* 0x000fe80000100800 */
[----:B------:R1:W-:Y:S04]  /*22260*/  STL [R1+0x13e8], R0 ;  /* 0x0013e80001007387 */ /* 0x0003e80000100800 */
[----:B------:R-:W-:Y:S01]  /*22270*/  STL [R1+0x13fc], R134 ;  /* 0x0013fc8601007387 */ /* 0x000fe20000100800 */
[----:B-1----:R-:W-:-:S05]  /*22280*/  IMAD.MOV.U32 R0, RZ, RZ, R133 ;  /* 0x000000ffff007224 */ /* 0x002fca00078e0085 */
[----:B------:R1:W-:Y:S04]  /*22290*/  STL [R1+0x13f0], R0 ;  /* 0x0013f00001007387 */ /* 0x0003e80000100800 */
[----:B------:R-:W-:Y:S01]  /*222a0*/  STL [R1+0x1404], R146 ;  /* 0x0014049201007387 */ /* 0x000fe20000100800 */
[----:B-1----:R-:W-:-:S05]  /*222b0*/  IMAD.MOV.U32 R0, RZ, RZ, R135 ;  /* 0x000000ffff007224 */ /* 0x002fca00078e0087 */
[----:B------:R1:W-:Y:S04]  /*222c0*/  STL [R1+0x13f8], R0 ;  /* 0x0013f80001007387 */ /* 0x0003e80000100800 */
[----:B------:R-:W-:Y:S01]  /*222d0*/  STL [R1+0x140c], R136 ;  /* 0x00140c8801007387 */ /* 0x000fe20000100800 */
[----:B-1----:R-:W-:-:S05]  /*222e0*/  IMAD.MOV.U32 R0, RZ, RZ, R147 ;  /* 0x000000ffff007224 */ /* 0x002fca00078e0093 */
[----:B------:R1:W-:Y:S04]  /*222f0*/  STL [R1+0x1400], R0 ;  /* 0x0014000001007387 */ /* 0x0003e80000100800 */
[----:B------:R-:W3:Y:S01]  /*22300*/  LDL.LU.64 R146, [R1+0x1478] ;  /* 0x0014780001927983 */ /* 0x000ee20000300a00 */
[----:B-1----:R-:W-:-:S03]  /*22310*/  IMAD.MOV.U32 R0, RZ, RZ, R137 ;  /* 0x000000ffff007224 */ /* 0x002fc600078e0089 */
[----:B------:R-:W-:Y:S04]  /*22320*/  STL [R1+0x1414], R138 ;  /* 0x0014148a01007387 */ /* 0x000fe80000100800 */
[----:B------:R1:W-:Y:S02]  /*22330*/  STL [R1+0x1408], R0 ;  /* 0x0014080001007387 */ /* 0x0003e40000100800 */
[----:B-1----:R-:W-:Y:S02]  /*22340*/  IMAD.MOV.U32 R0, RZ, RZ, R139 ;  /* 0x000000ffff007224 */ /* 0x002fe400078e008b */
[----:B------:R-:W-:Y:S04]  /*22350*/  STL [R1+0x141c], R140 ;  /* 0x00141c8c01007387 */ /* 0x000fe80000100800 */
[----:B------:R1:W-:Y:S04]  /*22360*/  STL [R1+0x1410], R0 ;  /* 0x0014100001007387 */ /* 0x0003e80000100800 */
[----:B------:R-:W-:Y:S01]  /*22370*/  STL [R1+0x1424], R142 ;  /* 0x0014248e01007387 */ /* 0x000fe20000100800 */
[----:B-1----:R-:W-:-:S05]  /*22380*/  IMAD.MOV.U32 R0, RZ, RZ, R141 ;  /* 0x000000ffff007224 */ /* 0x002fca00078e008d */
[----:B------:R1:W-:Y:S04]  /*22390*/  STL [R1+0x1418], R0 ;  /* 0x0014180001007387 */ /* 0x0003e80000100800 */
[----:B------:R-:W-:Y:S01]  /*223a0*/  STL [R1+0x142c], R148 ;  /* 0x00142c9401007387 */ /* 0x000fe20000100800 */
[----:B-1----:R-:W-:-:S05]  /*223b0*/  IMAD.MOV.U32 R0, RZ, RZ, R143 ;  /* 0x000000ffff007224 */ /* 0x002fca00078e008f */
[----:B------:R1:W-:Y:S02]  /*223c0*/  STL [R1+0x1420], R0 ;  /* 0x0014200001007387 */ /* 0x0003e40000100800 */
[----:B-1----:R-:W-:Y:S02]  /*223d0*/  IMAD.MOV.U32 R0, RZ, RZ, R149 ;  /* 0x000000ffff007224 */ /* 0x002fe400078e0095 */
[----:B------:R-:W4:Y:S04]  /*223e0*/  LDL.LU.64 R148, [R1+0x1498] ;  /* 0x0014980001947983 */ /* 0x000f280000300a00 */
[----:B------:R1:W-:Y:S04]  /*223f0*/  STL [R1+0x1428], R0 ;  /* 0x0014280001007387 */ /* 0x0003e80000100800 */
[----:B------:R1:W-:Y:S04]  /*22400*/  STL [R1+0x1434], R150 ;  /* 0x0014349601007387 */ /* 0x0003e80000100800 */
[----:B------:R-:W4:Y:S01]  /*22410*/  LDL.LU.64 R138, [R1+0x14a0] ;  /* 0x0014a000018a7983 */ /* 0x000f220000300a00 */
[----:B-1----:R-:W-:-:S05]  /*22420*/  IMAD.MOV.U32 R0, RZ, RZ, R151 ;  /* 0x000000ffff007224 */ /* 0x002fca00078e0097 */
[----:B------:R1:W-:Y:S04]  /*22430*/  STL [R1+0x1430], R0 ;  /* 0x0014300001007387 */ /* 0x0003e80000100800 */
[----:B------:R-:W-:Y:S04]  /*22440*/  STL [R1+0x143c], R226 ;  /* 0x00143ce201007387 */ /* 0x000fe80000100800 */
[----:B------:R-:W-:Y:S04]  /*22450*/  STL [R1+0x1438], R227 ;  /* 0x001438e301007387 */ /* 0x000fe80000100800 */
[----:B------:R-:W-:Y:S04]  /*22460*/  STL [R1+0x1444], R170 ;  /* 0x001444aa01007387 */ /* 0x000fe80000100800 */
[----:B------:R-:W-:Y:S04]  /*22470*/  STL [R1+0x1440], R171 ;  /* 0x001440ab01007387 */ /* 0x000fe80000100800 */
[----:B------:R-:W-:Y:S04]  /*22480*/  STL [R1+0x144c], R10 ;  /* 0x00144c0a01007387 */ /* 0x000fe80000100800 */
[----:B------:R-:W-:Y:S04]  /*22490*/  STL [R1+0x1448], R11 ;  /* 0x0014480b01007387 */ /* 0x000fe80000100800 */
[----:B------:R-:W4:Y:S04]  /*224a0*/  LDL.LU.64 R150, [R1+0x14b8] ;  /* 0x0014b80001967983 */ /* 0x000f280000300a00 */
[----:B--2---:R-:W-:Y:S04]  /*224b0*/  STL [R1+0x1454], R144 ;  /* 0x0014549001007387 */ /* 0x004fe80000100800 */
[----:B------:R-:W2:Y:S01]  /*224c0*/  LDL.LU.64 R140, [R1+0x14c0] ;  /* 0x0014c000018c7983 */ /* 0x000ea20000300a00 */
        /* <DEDUP_REMOVED lines=8> */
[----:B------:R-:W2:Y:S04]  /*22550*/  LDL.LU.64 R142, [R1+0x14d8] ;  /* 0x0014d800018e7983 */ /* 0x000ea80000300a00 */
[----:B---3--:R3:W-:Y:S01]  /*22560*/  STL [R1+0x1474], R146 ;  /* 0x0014749201007387 */ /* 0x0087e20000100800 */
[----:B-1----:R-:W-:-:S03]  /*22570*/  IMAD.MOV.U32 R0, RZ, RZ, R147 ;  /* 0x000000ffff007224 */ /* 0x002fc600078e0093 */
[----:B------:R-:W2:Y:S04]  /*22580*/  LDL.LU.64 R144, [R1+0x14e0] ;  /* 0x0014e00001907983 */ /* 0x000ea80000300a00 */
[----:B------:R1:W-:Y:S04]  /*22590*/  STL [R1+0x1470], R0 ;  /* 0x0014700001007387 */ /* 0x0003e80000100800 */
[----:B------:R-:W-:Y:S04]  /*225a0*/  STL [R1+0x147c], R244 ;  /* 0x00147cf401007387 */ /* 0x000fe80000100800 */
[----:B------:R-:W-:Y:S04]  /*225b0*/  STL [R1+0x1478], R245 ;  /* 0x001478f501007387 */ /* 0x000fe80000100800 */
[----:B------:R-:W-:Y:S04]  /*225c0*/  STL [R1+0x1484], R178 ;  /* 0x001484b201007387 */ /* 0x000fe80000100800 */
[----:B------:R-:W-:Y:S04]  /*225d0*/  STL [R1+0x1480], R179 ;  /* 0x001480b301007387 */ /* 0x000fe80000100800 */
[----:B------:R-:W-:Y:S04]  /*225e0*/  STL [R1+0x148c], R16 ;  /* 0x00148c1001007387 */ /* 0x000fe80000100800 */
[----:B------:R-:W-:Y:S04]  /*225f0*/  STL [R1+0x1488], R17 ;  /* 0x0014881101007387 */ /* 0x000fe80000100800 */
[----:B---3--:R-:W3:Y:S04]  /*22600*/  LDL.LU.64 R146, [R1+0x14f8] ;  /* 0x0014f80001927983 */ /* 0x008ee80000300a00 */
[----:B----4-:R4:W-:Y:S01]  /*22610*/  STL [R1+0x1494], R148 ;  /* 0x0014949401007387 */ /* 0x0109e20000100800 */
[----:B-1----:R-:W-:-:S03]  /*22620*/  IMAD.MOV.U32 R0, RZ, RZ, R149 ;  /* 0x000000ffff007224 */ /* 0x002fc600078e0095 */
[----:B----4-:R-:W4:Y:S04]  /*22630*/  LDL.LU.64 R148, [R1+0x1500] ;  /* 0x0015000001947983 */ /* 0x010f280000300a00 */
[----:B------:R1:W-:Y:S02]  /*22640*/  STL [R1+0x1490], R0 ;  /* 0x0014900001007387 */ /* 0x0003e40000100800 */
[----:B-1----:R-:W-:Y:S02]  /*22650*/  IMAD.MOV.U32 R0, RZ, RZ, R139 ;  /* 0x000000ffff007224 */ /* 0x002fe400078e008b */
[----:B------:R-:W-:Y:S04]  /*22660*/  STL [R1+0x149c], R138 ;  /* 0x00149c8a01007387 */ /* 0x000fe80000100800 */
[----:B------:R-:W-:Y:S04]  /*22670*/  STL [R1+0x14a4], R186 ;  /* 0x0014a4ba01007387 */ /* 0x000fe80000100800 */
[----:B------:R1:W-:Y:S04]  /*22680*/  STL [R1+0x1498], R0 ;  /* 0x0014980001007387 */ /* 0x0003e80000100800 */
[----:B------:R-:W-:Y:S04]  /*22690*/  STL [R1+0x14a0], R187 ;  /* 0x0014a0bb01007387 */ /* 0x000fe80000100800 */
[----:B------:R-:W-:Y:S04]  /*226a0*/  STL [R1+0x14ac], R18 ;  /* 0x0014ac1201007387 */ /* 0x000fe80000100800 */
[----:B------:R-:W-:Y:S04]  /*226b0*/  STL [R1+0x14a8], R19 ;  /* 0x0014a81301007387 */ /* 0x000fe80000100800 */
[----:B------:R-:W4:Y:S04]  /*226c0*/  LDL.LU.64 R136, [R1+0x1518] ;  /* 0x0015180001887983 */ /* 0x000f280000300a00 */
        /* <DEDUP_REMOVED lines=8> */
[----:B------:R-:W-:Y:S04]  /*22750*/  STL [R1+0x14c0], R189 ;  /* 0x0014c0bd01007387 */ /* 0x000fe80000100800 */
[----:B------:R-:W-:Y:S04]  /*22760*/  STL [R1+0x14cc], R20 ;  /* 0x0014cc1401007387 */ /* 0x000fe80000100800 */
[----:B------:R-:W-:Y:S04]  /*22770*/  STL [R1+0x14c8], R21 ;  /* 0x0014c81501007387 */ /* 0x000fe80000100800 */
[----:B-1----:R-:W4:Y:S01]  /*22780*/  LDL.LU.64 R140, [R1+0x1538] ;  /* 0x00153800018c7983 */ /* 0x002f220000300a00 */
[----:B--2---:R-:W-:-:S03]  /*22790*/  IMAD.MOV.U32 R0, RZ, RZ, R143 ;  /* 0x000000ffff007224 */ /* 0x004fc600078e008f */
[----:B------:R1:W-:Y:S04]  /*227a0*/  STL [R1+0x14d4], R142 ;  /* 0x0014d48e01007387 */ /* 0x0003e80000100800 */
[----:B-1----:R-:W2:Y:S04]  /*227b0*/  LDL.LU.64 R142, [R1+0x1540] ;  /* 0x00154000018e7983 */ /* 0x002ea80000300a00 */
[----:B------:R1:W-:Y:S02]  /*227c0*/  STL [R1+0x14d0], R0 ;  /* 0x0014d00001007387 */ /* 0x0003e40000100800 */
[----:B-1----:R-:W-:-:S02]  /*227d0*/  IMAD.MOV.U32 R0, RZ, RZ, R145 ;  /* 0x000000ffff007224 */ /* 0x002fc400078e0091 */
[----:B------:R1:W-:Y:S04]  /*227e0*/  STL [R1+0x14dc], R144 ;  /* 0x0014dc9001007387 */ /* 0x0003e80000100800 */
[----:B------:R-:W-:Y:S04]  /*227f0*/  STL [R1+0x14e4], R194 ;  /* 0x0014e4c201007387 */ /* 0x000fe80000100800 */
[----:B------:R3:W-:Y:S04]  /*22800*/  STL [R1+0x14d8], R0 ;  /* 0x0014d80001007387 */ /* 0x0007e80000100800 */
[----:B------:R-:W-:Y:S04]  /*22810*/  STL [R1+0x14e0], R195 ;  /* 0x0014e0c301007387 */ /* 0x000fe80000100800 */
[----:B------:R-:W-:Y:S04]  /*22820*/  STL [R1+0x14ec], R154 ;  /* 0x0014ec9a01007387 */ /* 0x000fe80000100800 */
[----:B-1----:R-:W2:Y:S04]  /*22830*/  LDL.LU.64 R144, [R1+0x1558] ;  /* 0x0015580001907983 */ /* 0x002ea80000300a00 */
[----:B------:R-:W-:Y:S04]  /*22840*/  STL [R1+0x14e8], R155 ;  /* 0x0014e89b01007387 */ /* 0x000fe80000100800 */
[----:B---3--:R-:W-:Y:S04]  /*22850*/  STL [R1+0x14f4], R146 ;  /* 0x0014f49201007387 */ /* 0x008fe80000100800 */
[----:B------:R-:W3:Y:S01]  /*22860*/  LDL.LU.64 R138, [R1+0x1560] ;  /* 0x00156000018a7983 */ /* 0x000ee20000300a00 */
[----:B------:R-:W-:-:S03]  /*22870*/  IMAD.MOV.U32 R0, RZ, RZ, R147 ;  /* 0x000000ffff007224 */ /* 0x000fc600078e0093 */
[----:B----4-:R-:W-:Y:S04]  /*22880*/  STL [R1+0x14fc], R148 ;  /* 0x0014fc9401007387 */ /* 0x010fe80000100800 */
[----:B------:R1:W-:Y:S04]  /*22890*/  STL [R1+0x14f0], R0 ;  /* 0x0014f00001007387 */ /* 0x0003e80000100800 */
[----:B------:R-:W-:Y:S01]  /*228a0*/  STL [R1+0x1504], R202 ;  /* 0x001504ca01007387 */ /* 0x000fe20000100800 */
[----:B-1----:R-:W-:-:S05]  /*228b0*/  IMAD.MOV.U32 R0, RZ, RZ, R149 ;  /* 0x000000ffff007224 */ /* 0x002fca00078e0095 */
[----:B------:R1:W-:Y:S04]  /*228c0*/  STL [R1+0x14f8], R0 ;  /* 0x0014f80001007387 */ /* 0x0003e80000100800 */
[----:B------:R-:W-:Y:S04]  /*228d0*/  STL [R1+0x1500], R203 ;  /* 0x001500cb01007387 */ /* 0x000fe80000100800 */
[----:B------:R-:W-:Y:S04]  /*228e0*/  STL [R1+0x150c], R156 ;  /* 0x00150c9c01007387 */ /* 0x000fe80000100800 */
[----:B------:R-:W4:Y:S04]  /*228f0*/  LDL.LU.64 R146, [R1+0x1578] ;  /* 0x0015780001927983 */ /* 0x000f280000300a00 */
[----:B------:R-:W-:Y:S04]  /*22900*/  STL [R1+0x1508], R157 ;  /* 0x0015089d01007387 */ /* 0x000fe80000100800 */
[----:B------:R-:W-:Y:S04]  /*22910*/  STL [R1+0x1514], R136 ;  /* 0x0015148801007387 */ /* 0x000fe80000100800 */
[----:B------:R-:W4:Y:S01]  /*22920*/  LDL.LU.64 R148, [R1+0x1580] ;  /* 0x0015800001947983 */ /* 0x000f220000300a00 */
[----:B-1----:R-:W-:-:S03]  /*22930*/  IMAD.MOV.U32 R0, RZ, RZ, R137 ;  /* 0x000000ffff007224 */ /* 0x002fc600078e0089 */
[----:B------:R-:W-:Y:S04]  /*22940*/  STL [R1+0x151c], R150 ;  /* 0x00151c9601007387 */ /* 0x000fe80000100800 */
[----:B------:R1:W-:Y:S04]  /*22950*/  STL [R1+0x1510], R0 ;  /* 0x0015100001007387 */ /* 0x0003e80000100800 */
[----:B------:R-:W-:Y:S01]  /*22960*/  STL [R1+0x1524], R204 ;  /* 0x001524cc01007387 */ /* 0x000fe20000100800 */
[----:B-1----:R-:W-:-:S05]  /*22970*/  IMAD.MOV.U32 R0, RZ, RZ, R151 ;  /* 0x000000ffff007224 */ /* 0x002fca00078e0097 */
        /* <DEDUP_REMOVED lines=8> */
[----:B------:R1:W-:Y:S04]  /*22a00*/  STL [R1+0x1530], R0 ;  /* 0x0015300001007387 */ /* 0x0003e80000100800 */
[----:B--2---:R-:W-:Y:S01]  /*22a10*/  STL [R1+0x153c], R142 ;  /* 0x00153c8e01007387 */ /* 0x004fe20000100800 */
[----:B-1----:R-:W-:-:S03]  /*22a20*/  IMAD.MOV.U32 R0, RZ, RZ, R143 ;  /* 0x000000ffff007224 */ /* 0x002fc600078e008f */
[----:B------:R-:W-:Y:S04]  /*22a30*/  STL [R1+0x1544], R210 ;  /* 0x001544d201007387 */ /* 0x000fe80000100800 */
[----:B------:R1:W-:Y:S04]  /*22a40*/  STL [R1+0x1538], R0 ;  /* 0x0015380001007387 */ /* 0x0003e80000100800 */
[----:B------:R-:W-:Y:S04]  /*22a50*/  STL [R1+0x1540], R211 ;  /* 0x001540d301007387 */ /* 0x000fe80000100800 */
[----:B------:R-:W-:Y:S04]  /*22a60*/  STL [R1+0x154c], R162 ;  /* 0x00154ca201007387 */ /* 0x000fe80000100800 */
[----:B------:R-:W-:Y:S04]  /*22a70*/  STL [R1+0x1548], R163 ;  /* 0x001548a301007387 */ /* 0x000fe80000100800 */
[----:B------:R2:W-:Y:S01]  /*22a80*/  STL [R1+0x1554], R144 ;  /* 0x0015549001007387 */ /* 0x0005e20000100800 */
[----:B-1----:R-:W-:-:S03]  /*22a90*/  IMAD.MOV.U32 R0, RZ, RZ, R145 ;  /* 0x000000ffff007224 */ /* 0x002fc600078e0091 */
[----:B------:R-:W4:Y:S04]  /*22aa0*/  LDL.LU.64 R142, [R1+0x15b8] ;  /* 0x0015b800018e7983 */ /* 0x000f280000300a00 */
[----:B---3--:R-:W-:Y:S04]  /*22ab0*/  STL [R1+0x155c], R138 ;  /* 0x00155c8a01007387 */ /* 0x008fe80000100800 */
[----:B------:R1:W-:Y:S04]  /*22ac0*/  STL [R1+0x1550], R0 ;  /* 0x0015500001007387 */ /* 0x0003e80000100800 */
[----:B--2---:R-:W2:Y:S01]  /*22ad0*/  LDL.LU.64 R144, [R1+0x15c0] ;  /* 0x0015c00001907983 */ /* 0x004ea20000300a00 */
[----:B-1----:R-:W-:-:S03]  /*22ae0*/  IMAD.MOV.U32 R0, RZ, RZ, R139 ;  /* 0x000000ffff007224 */ /* 0x002fc600078e008b */
[----:B------:R-:W-:Y:S04]  /*22af0*/  STL [R1+0x1564], R218 ;  /* 0x001564da01007387 */ /* 0x000fe80000100800 */
[----:B------:R4:W-:Y:S04]  /*22b00*/  STL [R1+0x1558], R0 ;  /* 0x0015580001007387 */ /* 0x0009e80000100800 */
[----:B------:R-:W-:Y:S04]  /*22b10*/  STL [R1+0x1560], R219 ;  /* 0x001560db01007387 */ /* 0x000fe80000100800 */
[----:B------:R-:W-:Y:S04]  /*22b20*/  STL [R1+0x156c], R164 ;  /* 0x00156ca401007387 */ /* 0x000fe80000100800 */
[----:B------:R-:W-:Y:S01]  /*22b30*/  STL [R1+0x1568], R165 ;  /* 0x001568a501007387 */ /* 0x000fe20000100800 */
[----:B----4-:R-:W-:-:S03]  /*22b40*/  IMAD.MOV.U32 R0, RZ, RZ, R147 ;  /* 0x000000ffff007224 */ /* 0x010fc600078e0093 */
[----:B------:R1:W-:Y:S04]  /*22b50*/  STL [R1+0x1574], R146 ;  /* 0x0015749201007387 */ /* 0x0003e80000100800 */
[----:B-1----:R-:W3:Y:S04]  /*22b60*/  LDL.LU.64 R146, [R1+0x15d8] ;  /* 0x0015d80001927983 */ /* 0x002ee80000300a00 */
[----:B------:R1:W-:Y:S02]  /*22b70*/  STL [R1+0x1570], R0 ;  /* 0x0015700001007387 */ /* 0x0003e40000100800 */
[----:B-1----:R-:W-:-:S02]  /*22b80*/  IMAD.MOV.U32 R0, RZ, RZ, R149 ;  /* 0x000000ffff007224 */ /* 0x002fc400078e0095 */
[----:B------:R1:W-:Y:S04]  /*22b90*/  STL [R1+0x157c], R148 ;  /* 0x00157c9401007387 */ /* 0x0003e80000100800 */
[----:B-1----:R-:W4:Y:S04]  /*22ba0*/  LDL.LU.64 R148, [R1+0x15e0] ;  /* 0x0015e00001947983 */ /* 0x002f280000300a00 */
[----:B------:R1:W-:Y:S04]  /*22bb0*/  STL [R1+0x1578], R0 ;  /* 0x0015780001007387 */ /* 0x0003e80000100800 */
[----:B------:R-:W-:Y:S04]  /*22bc0*/  STL [R1+0x1584], R220 ;  /* 0x001584dc01007387 */ /* 0x000fe80000100800 */
[----:B------:R-:W-:Y:S04]  /*22bd0*/  STL [R1+0x1580], R221 ;  /* 0x001580dd01007387 */ /* 0x000fe80000100800 */
[----:B------:R-:W4:Y:S04]  /*22be0*/  LDL.LU.64 R134, [R1+0x15e8] ;  /* 0x0015e80001867983 */ /* 0x000f280000300a00 */
[----:B------:R-:W-:Y:S04]  /*22bf0*/  STL [R1+0x158c], R166 ;  /* 0x00158ca601007387 */ /* 0x000fe80000100800 */
[----:B------:R-:W-:Y:S04]  /*22c00*/  STL [R1+0x1588], R167 ;  /* 0x001588a701007387 */ /* 0x000fe80000100800 */
        /* <DEDUP_REMOVED lines=8> */
[----:B------:R-:W-:Y:S04]  /*22c90*/  STL [R1+0x15a4], R228 ;  /* 0x0015a4e401007387 */ /* 0x000fe80000100800 */
[----:B------:R-:W-:Y:S04]  /*22ca0*/  STL [R1+0x15a0], R229 ;  /* 0x0015a0e501007387 */ /* 0x000fe80000100800 */
[----:B------:R-:W4:Y:S04]  /*22cb0*/  LDL.LU.64 R138, [R1+0x1608] ;  /* 0x00160800018a7983 */ /* 0x000f280000300a00 */
[----:B------:R-:W-:Y:S04]  /*22cc0*/  STL [R1+0x15ac], R174 ;  /* 0x0015acae01007387 */ /* 0x000fe80000100800 */
[----:B------:R-:W-:Y:S04]  /*22cd0*/  STL [R1+0x15a8], R175 ;  /* 0x0015a8af01007387 */ /* 0x000fe80000100800 */
[----:B------:R-:W-:Y:S01]  /*22ce0*/  STL [R1+0x15b4], R142 ;  /* 0x0015b48e01007387 */ /* 0x000fe20000100800 */
[----:B-1----:R-:W-:-:S03]  /*22cf0*/  IMAD.MOV.U32 R0, RZ, RZ, R143 ;  /* 0x000000ffff007224 */ /* 0x002fc600078e008f */
[----:B------:R-:W4:Y:S04]  /*22d00*/  LDL.LU.64 R140, [R1+0x1618] ;  /* 0x00161800018c7983 */ /* 0x000f280000300a00 */
[----:B------:R1:W-:Y:S04]  /*22d10*/  STL [R1+0x15b0], R0 ;  /* 0x0015b00001007387 */ /* 0x0003e80000100800 */
[----:B--2---:R2:W-:Y:S01]  /*22d20*/  STL [R1+0x15bc], R144 ;  /* 0x0015bc9001007387 */ /* 0x0045e20000100800 */
[----:B-1----:R-:W-:-:S03]  /*22d30*/  IMAD.MOV.U32 R0, RZ, RZ, R145 ;  /* 0x000000ffff007224 */ /* 0x002fc600078e0091 */
[----:B------:R-:W4:Y:S04]  /*22d40*/  LDL.LU.64 R142, [R1+0x1620] ;  /* 0x00162000018e7983 */ /* 0x000f280000300a00 */
[----:B------:R3:W-:Y:S04]  /*22d50*/  STL [R1+0x15b8], R0 ;  /* 0x0015b80001007387 */ /* 0x0007e80000100800 */
[----:B------:R-:W-:Y:S04]  /*22d60*/  STL [R1+0x15c4], R236 ;  /* 0x0015c4ec01007387 */ /* 0x000fe80000100800 */
[----:B------:R-:W-:Y:S04]  /*22d70*/  STL [R1+0x15c0], R237 ;  /* 0x0015c0ed01007387 */ /* 0x000fe80000100800 */
[----:B--2---:R-:W2:Y:S04]  /*22d80*/  LDL.LU.64 R144, [R1+0x1628] ;  /* 0x0016280001907983 */ /* 0x004ea80000300a00 */
[----:B------:R-:W-:Y:S04]  /*22d90*/  STL [R1+0x15cc], R180 ;  /* 0x0015ccb401007387 */ /* 0x000fe80000100800 */
[----:B------:R-:W-:Y:S01]  /*22da0*/  STL [R1+0x15c8], R181 ;  /* 0x0015c8b501007387 */ /* 0x000fe20000100800 */
[----:B---3--:R-:W-:-:S03]  /*22db0*/  IMAD.MOV.U32 R0, RZ, RZ, R147 ;  /* 0x000000ffff007224 */ /* 0x008fc600078e0093 */
[----:B------:R1:W-:Y:S04]  /*22dc0*/  STL [R1+0x15d4], R146 ;  /* 0x0015d49201007387 */ /* 0x0003e80000100800 */
[----:B-1----:R-:W3:Y:S04]  /*22dd0*/  LDL.LU.64 R146, [R1+0x1638] ;  /* 0x0016380001927983 */ /* 0x002ee80000300a00 */
[----:B------:R4:W-:Y:S02]  /*22de0*/  STL [R1+0x15d0], R0 ;  /* 0x0015d00001007387 */ /* 0x0009e40000100800 */
[----:B----4-:R-:W-:-:S02]  /*22df0*/  IMAD.MOV.U32 R0, RZ, RZ, R149 ;  /* 0x000000ffff007224 */ /* 0x010fc400078e0095 */
[----:B------:R1:W-:Y:S04]  /*22e00*/  STL [R1+0x15dc], R148 ;  /* 0x0015dc9401007387 */ /* 0x0003e80000100800 */
[----:B-1----:R-:W4:Y:S04]  /*22e10*/  LDL.LU.64 R148, [R1+0x1640] ;  /* 0x0016400001947983 */ /* 0x002f280000300a00 */
[----:B------:R1:W-:Y:S04]  /*22e20*/  STL [R1+0x15d8], R0 ;  /* 0x0015d80001007387 */ /* 0x0003e80000100800 */
[----:B------:R1:W-:Y:S02]  /*22e30*/  STL [R1+0x15e4], R134 ;  /* 0x0015e48601007387 */ /* 0x0003e40000100800 */
[----:B-1----:R-:W-:-:S02]  /*22e40*/  IMAD.MOV.U32 R0, RZ, RZ, R135 ;  /* 0x000000ffff007224 */ /* 0x002fc400078e0087 */
[----:B------:R-:W4:Y:S04]  /*22e50*/  LDL.LU.64 R134, [R1+0x1648] ;  /* 0x0016480001867983 */ /* 0x000f280000300a00 */
[----:B------:R1:W-:Y:S04]  /*22e60*/  STL [R1+0x15e0], R0 ;  /* 0x0015e00001007387 */ /* 0x0003e80000100800 */
[----:B------:R-:W-:Y:S04]  /*22e70*/  STL [R1+0x15ec], R182 ;  /* 0x0015ecb601007387 */ /* 0x000fe80000100800 */
[----:B------:R-:W-:Y:S04]  /*22e80*/  STL [R1+0x15e8], R183 ;  /* 0x0015e8b701007387 */ /* 0x000fe80000100800 */
        /* <DEDUP_REMOVED lines=12> */
[----:B------:R-:W4:Y:S04]  /*22f50*/  LDL.LU.64 R138, [R1+0x1668] ;  /* 0x00166800018a7983 */ /* 0x000f280000300a00 */
        /* <DEDUP_REMOVED lines=9> */
[----:B--2---:R-:W-:Y:S04]  /*22ff0*/  STL [R1+0x1624], R144 ;  /* 0x0016249001007387 */ /* 0x004fe80000100800 */
[----:B------:R-:W2:Y:S01]  /*23000*/  LDL.LU.64 R132, [R1+0x1688] ;  /* 0x0016880001847983 */ /* 0x000ea20000300a00 */
[----:B-1----:R-:W-:-:S05]  /*23010*/  IMAD.MOV.U32 R0, RZ, RZ, R145 ;  /* 0x000000ffff007224 */ /* 0x002fca00078e0091 */
[----:B------:R3:W-:Y:S04]  /*23020*/  STL [R1+0x1620], R0 ;  /* 0x0016200001007387 */ /* 0x0007e80000100800 */
[----:B------:R-:W-:Y:S04]  /*23030*/  STL [R1+0x162c], R196 ;  /* 0x00162cc401007387 */ /* 0x000fe80000100800 */
[----:B------:R-:W-:Y:S01]  /*23040*/  STL [R1+0x1628], R197 ;  /* 0x001628c501007387 */ /* 0x000fe20000100800 */
[----:B---3--:R-:W-:-:S03]  /*23050*/  MOV R0, R147 ;  /* 0x0000009300007202 */ /* 0x008fc60000000f00 */
[----:B------:R-:W-:Y:S04]  /*23060*/  STL [R1+0x1634], R146 ;  /* 0x0016349201007387 */ /* 0x000fe80000100800 */
[----:B------:R-:W3:Y:S04]  /*23070*/  LDL.LU.64 R144, [R1+0x1698] ;  /* 0x0016980001907983 */ /* 0x000ee80000300a00 */
[----:B------:R1:W-:Y:S04]  /*23080*/  STL [R1+0x1630], R0 ;  /* 0x0016300001007387 */ /* 0x0003e80000100800 */
[----:B----4-:R4:W-:Y:S01]  /*23090*/  STL [R1+0x163c], R148 ;  /* 0x00163c9401007387 */ /* 0x0109e20000100800 */
[----:B-1----:R-:W-:-:S03]  /*230a0*/  IMAD.MOV.U32 R0, RZ, RZ, R149 ;  /* 0x000000ffff007224 */ /* 0x002fc600078e0095 */
[----:B------:R-:W3:Y:S04]  /*230b0*/  LDL.LU.64 R146, [R1+0x16a0] ;  /* 0x0016a00001927983 */ /* 0x000ee80000300a00 */
[----:B------:R-:W-:Y:S04]  /*230c0*/  STL [R1+0x1644], R134 ;  /* 0x0016448601007387 */ /* 0x000fe80000100800 */
[----:B------:R1:W-:Y:S04]  /*230d0*/  STL [R1+0x1638], R0 ;  /* 0x0016380001007387 */ /* 0x0003e80000100800 */
[----:B----4-:R-:W4:Y:S01]  /*230e0*/  LDL.LU.64 R148, [R1+0x16a8] ;  /* 0x0016a80001947983 */ /* 0x010f220000300a00 */
[----:B-1----:R-:W-:-:S03]  /*230f0*/  IMAD.MOV.U32 R0, RZ, RZ, R135 ;  /* 0x000000ffff007224 */ /* 0x002fc600078e0087 */
[----:B------:R-:W-:Y:S04]  /*23100*/  STL [R1+0x164c], R198 ;  /* 0x00164cc601007387 */ /* 0x000fe80000100800 */
[----:B------:R1:W-:Y:S04]  /*23110*/  STL [R1+0x1640], R0 ;  /* 0x0016400001007387 */ /* 0x0003e80000100800 */
[----:B------:R-:W-:Y:S01]  /*23120*/  STL [R1+0x1648], R199 ;  /* 0x001648c701007387 */ /* 0x000fe20000100800 */
[----:B-1----:R-:W-:-:S03]  /*23130*/  IMAD.MOV.U32 R0, RZ, RZ, R151 ;  /* 0x000000ffff007224 */ /* 0x002fc600078e0097 */
[----:B------:R1:W-:Y:S04]  /*23140*/  STL [R1+0x1654], R150 ;  /* 0x0016549601007387 */ /* 0x0003e80000100800 */
[----:B------:R-:W4:Y:S04]  /*23150*/  LDL.LU.64 R134, [R1+0x16b8] ;  /* 0x0016b80001867983 */ /* 0x000f280000300a00 */
[----:B------:R1:W-:Y:S04]  /*23160*/  STL [R1+0x1650], R0 ;  /* 0x0016500001007387 */ /* 0x0003e80000100800 */
[----:B------:R1:W-:Y:S04]  /*23170*/  STL [R1+0x165c], R136 ;  /* 0x00165c8801007387 */ /* 0x0003e80000100800 */
[----:B-1----:R-:W4:Y:S01]  /*23180*/  LDL.LU.64 R150, [R1+0x16c0] ;  /* 0x0016c00001967983 */ /* 0x002f220000300a00 */
[----:B------:R-:W-:-:S03]  /*23190*/  IMAD.MOV.U32 R0, RZ, RZ, R137 ;  /* 0x000000ffff007224 */ /* 0x000fc600078e0089 */
[----:B------:R-:W4:Y:S04]  /*231a0*/  LDL.LU.64 R136, [R1+0x16c8] ;  /* 0x0016c80001887983 */ /* 0x000f280000300a00 */
[----:B------:R1:W-:Y:S04]  /*231b0*/  STL [R1+0x1658], R0 ;  /* 0x0016580001007387 */ /* 0x0003e80000100800 */
[----:B------:R-:W-:Y:S01]  /*231c0*/  STL [R1+0x1664], R138 ;  /* 0x0016648a01007387 */ /* 0x000fe20000100800 */
[----:B-1----:R-:W-:-:S03]  /*231d0*/  IMAD.MOV.U32 R0, RZ, RZ, R139 ;  /* 0x000000ffff007224 */ /* 0x002fc600078e008b */
[----:B------:R-:W-:Y:S04]  /*231e0*/  STL [R1+0x166c], R206 ;  /* 0x00166cce01007387 */ /* 0x000fe80000100800 */
[----:B------:R1:W-:Y:S04]  /*231f0*/  STL [R1+0x1660], R0 ;  /* 0x0016600001007387 */ /* 0x0003e80000100800 */
[----:B------:R-:W-:Y:S04]  /*23200*/  STL [R1+0x1668], R207 ;  /* 0x001668cf01007387 */ /* 0x000fe80000100800 */
[----:B------:R2:W-:Y:S01]  /*23210*/  STL [R1+0x1674], R140 ;  /* 0x0016748c01007387 */ /* 0x0005e20000100800 */
[----:B-1----:R-:W-:-:S03]  /*23220*/  IMAD.MOV.U32 R0, RZ, RZ, R141 ;  /* 0x000000ffff007224 */ /* 0x002fc600078e008d */
[----:B------:R-:W4:Y:S04]  /*23230*/  LDL.LU.64 R138, [R1+0x16d8] ;  /* 0x0016d800018a7983 */ /* 0x000f280000300a00 */
[----:B------:R-:W-:Y:S04]  /*23240*/  STL [R1+0x167c], R142 ;  /* 0x00167c8e01007387 */ /* 0x000fe80000100800 */
[----:B------:R1:W-:Y:S04]  /*23250*/  STL [R1+0x1670], R0 ;  /* 0x0016700001007387 */ /* 0x0003e80000100800 */
[----:B--2---:R-:W2:Y:S01]  /*23260*/  LDL.LU.64 R140, [R1+0x16e0] ;  /* 0x0016e000018c7983 */ /* 0x004ea20000300a00 */
[----:B-1----:R-:W-:-:S03]  /*23270*/  IMAD.MOV.U32 R0, RZ, RZ, R143 ;  /* 0x000000ffff007224 */ /* 0x002fc600078e008f */
[----:B------:R-:W-:Y:S04]  /*23280*/  STL [R1+0x1684], R132 ;  /* 0x0016848401007387 */ /* 0x000fe80000100800 */
[----:B------:R1:W-:Y:S04]  /*23290*/  STL [R1+0x1678], R0 ;  /* 0x0016780001007387 */ /* 0x0003e80000100800 */
[----:B------:R-:W2:Y:S01]  /*232a0*/  LDL.LU.64 R142, [R1+0x16e8] ;  /* 0x0016e800018e7983 */ /* 0x000ea20000300a00 */
[----:B-1----:R-:W-:-:S03]  /*232b0*/  IMAD.MOV.U32 R0, RZ, RZ, R133 ;  /* 0x000000ffff007224 */ /* 0x002fc600078e0085 */
[----:B------:R-:W-:Y:S04]  /*232c0*/  STL [R1+0x168c], R212 ;  /* 0x00168cd401007387 */ /* 0x000fe80000100800 */
[----:B------:R3:W-:Y:S04]  /*232d0*/  STL [R1+0x1680], R0 ;  /* 0x0016800001007387 */ /* 0x0007e80000100800 */
[----:B------:R-:W-:Y:S01]  /*232e0*/  STL [R1+0x1688], R213 ;  /* 0x001688d501007387 */ /* 0x000fe20000100800 */
[----:B---3--:R-:W-:-:S03]  /*232f0*/  IMAD.MOV.U32 R0, RZ, RZ, R145 ;  /* 0x000000ffff007224 */ /* 0x008fc600078e0091 */
[----:B------:R1:W-:Y:S04]  /*23300*/  STL [R1+0x1694], R144 ;  /* 0x0016949001007387 */ /* 0x0003e80000100800 */
[----:B------:R-:W-:Y:S04]  /*23310*/  STL [R1+0x169c], R146 ;  /* 0x00169c9201007387 */ /* 0x000fe80000100800 */
[----:B------:R3:W-:Y:S04]  /*23320*/  STL [R1+0x1690], R0 ;  /* 0x0016900001007387 */ /* 0x0007e80000100800 */
[----:B-1----:R-:W2:Y:S01]  /*23330*/  LDL.LU.64 R144, [R1+0x16f8] ;  /* 0x0016f80001907983 */ /* 0x002ea20000300a00 */
[----:B---3--:R-:W-:-:S03]  /*23340*/  IMAD.MOV.U32 R0, RZ, RZ, R147 ;  /* 0x000000ffff007224 */ /* 0x008fc600078e0093 */
[----:B----4-:R-:W-:Y:S04]  /*23350*/  STL [R1+0x16a4], R148 ;  /* 0x0016a49401007387 */ /* 0x010fe80000100800 */
[----:B------:R1:W-:Y:S04]  /*23360*/  STL [R1+0x1698], R0 ;  /* 0x0016980001007387 */ /* 0x0003e80000100800 */
[----:B------:R-:W3:Y:S01]  /*23370*/  LDL.LU.64 R146, [R1+0x1700] ;  /* 0x0017000001927983 */ /* 0x000ee20000300a00 */
[----:B-1----:R-:W-:-:S03]  /*23380*/  IMAD.MOV.U32 R0, RZ, RZ, R149 ;  /* 0x000000ffff007224 */ /* 0x002fc600078e0095 */
[----:B------:R-:W-:Y:S04]  /*23390*/  STL [R1+0x16ac], R214 ;  /* 0x0016acd601007387 */ /* 0x000fe80000100800 */
[----:B------:R1:W-:Y:S04]  /*233a0*/  STL [R1+0x16a0], R0 ;  /* 0x0016a00001007387 */ /* 0x0003e80000100800 */
[----:B------:R-:W4:Y:S04]  /*233b0*/  LDL.LU.64 R148, [R1+0x1708] ;  /* 0x0017080001947983 */ /* 0x000f280000300a00 */
[----:B------:R-:W-:Y:S01]  /*233c0*/  STL [R1+0x16a8], R215 ;  /* 0x0016a8d701007387 */ /* 0x000fe20000100800 */
[----:B-1----:R-:W-:-:S03]  /*233d0*/  IMAD.MOV.U32 R0, RZ, RZ, R135 ;  /* 0x000000ffff007224 */ /* 0x002fc600078e0087 */
[----:B------:R-:W-:Y:S04]  /*233e0*/  STL [R1+0x16b4], R134 ;  /* 0x0016b48601007387 */ /* 0x000fe80000100800 */
[----:B------:R-:W-:Y:S04]  /*233f0*/  STL [R1+0x16bc], R150 ;  /* 0x0016bc9601007387 */ /* 0x000fe80000100800 */
[----:B------:R1:W-:Y:S04]  /*23400*/  STL [R1+0x16b0], R0 ;  /* 0x0016b00001007387 */ /* 0x0003e80000100800 */
[----:B------:R-:W-:Y:S01]  /*23410*/  STL [R1+0x16c4], R136 ;  /* 0x0016c48801007387 */ /* 0x000fe20000100800 */
[----:B-1----:R-:W-:-:S05]  /*23420*/  IMAD.MOV.U32 R0, RZ, RZ, R151 ;  /* 0x000000ffff007224 */ /* 0x002fca00078e0097 */
[----:B------:R1:W-:Y:S04]  /*23430*/  STL [R1+0x16b8], R0 ;  /* 0x0016b80001007387 */ /* 0x0003e80000100800 */
[----:B------:R-:W4:Y:S01]  /*23440*/  LDL.LU.64 R150, [R1+0x1718] ;  /* 0x0017180001967983 */ /* 0x000f220000300a00 */
[----:B-1----:R-:W-:-:S03]  /*23450*/  IMAD.MOV.U32 R0, RZ, RZ, R137 ;  /* 0x000000ffff007224 */ /* 0x002fc600078e0089 */
[----:B------:R-:W-:Y:S04]  /*23460*/  STL [R1+0x16cc], R222 ;  /* 0x0016ccde01007387 */ /* 0x000fe80000100800 */
[----:B------:R1:W-:Y:S04]  /*23470*/  STL [R1+0x16c0], R0 ;  /* 0x0016c00001007387 */ /* 0x0003e80000100800 */
[----:B------:R-:W4:Y:S04]  /*23480*/  LDL.LU.64 R136, [R1+0x1720] ;  /* 0x0017200001887983 */ /* 0x000f280000300a00 */
[----:B------:R-:W-:Y:S04]  /*23490*/  STL [R1+0x16c8], R223 ;  /* 0x0016c8df01007387 */ /* 0x000fe80000100800 */
[----:B------:R2:W-:Y:S01]  /*234a0*/  STL [R1+0x16d4], R138 ;  /* 0x0016d48a01007387 */ /* 0x0005e20000100800 */
[----:B-1----:R-:W-:-:S03]  /*234b0*/  IMAD.MOV.U32 R0, RZ, RZ, R139 ;  /* 0x000000ffff007224 */ /* 0x002fc600078e008b */
[----:B------:R-:W4:Y:S04]  /*234c0*/  LDL.LU.64 R126, [R1+0x1728] ;  /* 0x00172800017e7983 */ /* 0x000f280000300a00 */
[----:B--2---:R-:W-:Y:S04]  /*234d0*/  STL [R1+0x16dc], R140 ;  /* 0x0016dc8c01007387 */ /* 0x004fe80000100800 */
[----:B------:R1:W-:Y:S04]  /*234e0*/  STL [R1+0x16d0], R0 ;  /* 0x0016d00001007387 */ /* 0x0003e80000100800 */
[----:B------:R-:W2:Y:S01]  /*234f0*/  LDL.LU.64 R138, [R1+0x1730] ;  /* 0x00173000018a7983 */ /* 0x000ea20000300a00 */
[----:B-1----:R-:W-:-:S03]  /*23500*/  IMAD.MOV.U32 R0, RZ, RZ, R141 ;  /* 0x000000ffff007224 */ /* 0x002fc600078e008d */
[----:B------:R-:W-:Y:S04]  /*23510*/  STL [R1+0x16e4], R142 ;  /* 0x0016e48e01007387 */ /* 0x000fe80000100800 */
[----:B------:R1:W-:Y:S04]  /*23520*/  STL [R1+0x16d8], R0 ;  /* 0x0016d80001007387 */ /* 0x0003e80000100800 */
[----:B------:R-:W2:Y:S04]  /*23530*/  LDL.LU.64 R140, [R1+0x1738] ;  /* 0x00173800018c7983 */ /* 0x000ea80000300a00 */
[----:B------:R-:W2:Y:S01]  /*23540*/  LDL.LU.64 R128, [R1+0x1740] ;  /* 0x0017400001807983 */ /* 0x000ea20000300a00 */
[----:B-1----:R-:W-:-:S05]  /*23550*/  IMAD.MOV.U32 R0, RZ, RZ, R143 ;  /* 0x000000ffff007224 */ /* 0x002fca00078e008f */
[----:B------:R1:W-:Y:S04]  /*23560*/  STL [R1+0x16e0], R0 ;  /* 0x0016e00001007387 */ /* 0x0003e80000100800 */
[----:B------:R-:W-:Y:S04]  /*23570*/  STL [R1+0x16ec], R230 ;  /* 0x0016ece601007387 */ /* 0x000fe80000100800 */
[----:B------:R-:W-:Y:S04]  /*23580*/  STL [R1+0x16e8], R231 ;  /* 0x0016e8e701007387 */ /* 0x000fe80000100800 */
[----:B------:R-:W2:Y:S01]  /*23590*/  LDL.LU.64 R142, [R1+0x1748] ;  /* 0x00174800018e7983 */ /* 0x000ea20000300a00 */
[----:B-1----:R-:W-:-:S03]  /*235a0*/  IMAD.MOV.U32 R0, RZ, RZ, R145 ;  /* 0x000000ffff007224 */ /* 0x002fc600078e0091 */
[----:B------:R1:W-:Y:S04]  /*235b0*/  STL [R1+0x16f4], R144 ;  /* 0x0016f49001007387 */ /* 0x0003e80000100800 */
[----:B-1----:R-:W2:Y:S04]  /*235c0*/  LDL.LU.64 R144, [R1+0x1750] ;  /* 0x0017500001907983 */ /* 0x002ea80000300a00 */
[----:B------:R1:W-:Y:S04]  /*235d0*/  STL [R1+0x16f0], R0 ;  /* 0x0016f00001007387 */ /* 0x0003e80000100800 */
[----:B---3--:R3:W-:Y:S04]  /*235e0*/  STL [R1+0x16fc], R146 ;  /* 0x0016fc9201007387 */ /* 0x0087e80000100800 */
[----:B------:R-:W2:Y:S01]  /*235f0*/  LDL.LU.64 R130, [R1+0x1758] ;  /* 0x0017580001827983 */ /* 0x000ea20000300a00 */
[----:B-1----:R-:W-:-:S03]  /*23600*/  IMAD.MOV.U32 R0, RZ, RZ, R147 ;  /* 0x000000ffff007224 */ /* 0x002fc600078e0093 */
[----:B----4-:R-:W-:Y:S04]  /*23610*/  STL [R1+0x1704], R148 ;  /* 0x0017049401007387 */ /* 0x010fe80000100800 */
[----:B------:R1:W-:Y:S04]  /*23620*/  STL [R1+0x16f8], R0 ;  /* 0x0016f80001007387 */ /* 0x0003e80000100800 */
[----:B---3--:R-:W3:Y:S01]  /*23630*/  LDL.LU.64 R146, [R1+0x1760] ;  /* 0x0017600001927983 */ /* 0x008ee20000300a00 */
[----:B-1----:R-:W-:-:S03]  /*23640*/  IMAD.MOV.U32 R0, RZ, RZ, R149 ;  /* 0x000000ffff007224 */ /* 0x002fc600078e0095 */
[----:B------:R-:W-:Y:S04]  /*23650*/  STL [R1+0x170c], R238 ;  /* 0x00170cee01007387 */ /* 0x000fe80000100800 */
[----:B------:R1:W-:Y:S04]  /*23660*/  STL [R1+0x1700], R0 ;  /* 0x0017000001007387 */ /* 0x0003e80000100800 */
[----:B------:R-:W4:Y:S04]  /*23670*/  LDL.LU.64 R148, [R1+0x1768] ;  /* 0x0017680001947983 */ /* 0x000f280000300a00 */
[----:B------:R-:W-:Y:S04]  /*23680*/  STL [R1+0x1708], R239 ;  /* 0x001708ef01007387 */ /* 0x000fe80000100800 */
[----:B------:R-:W4:Y:S04]  /*23690*/  LDL.LU.64 R132, [R1+0x1770] ;  /* 0x0017700001847983 */ /* 0x000f280000300a00 */
[----:B------:R1:W-:Y:S02]  /*236a0*/  STL [R1+0x1714], R150 ;  /* 0x0017149601007387 */ /* 0x0003e40000100800 */
[----:B-1----:R-:W-:-:S02]  /*236b0*/  IMAD.MOV.U32 R0, RZ, RZ, R151 ;  /* 0x000000ffff007224 */ /* 0x002fc400078e0097 */
[----:B------:R-:W4:Y:S04]  /*236c0*/  LDL.LU.64 R150, [R1+0x1778] ;  /* 0x0017780001967983 */ /* 0x000f280000300a00 */
[----:B------:R1:W-:Y:S04]  /*236d0*/  STL [R1+0x1710], R0 ;  /* 0x0017100001007387 */ /* 0x0003e80000100800 */
[----:B------:R1:W-:Y:S04]  /*236e0*/  STL [R1+0x171c], R136 ;  /* 0x00171c8801007387 */ /* 0x0003e80000100800 */
[----:B------:R-:W4:Y:S01]  /*236f0*/  LDL.LU.64 R134, [R1+0x1780] ;  /* 0x0017800001867983 */ /* 0x000f220000300a00 */
[----:B-1----:R-:W-:-:S05]  /*23700*/  IMAD.MOV.U32 R0, RZ, RZ, R137 ;  /* 0x000000ffff007224 */ /* 0x002fca00078e0089 */
[----:B------:R1:W-:Y:S04]  /*23710*/  STL [R1+0x1718], R0 ;  /* 0x0017180001007387 */ /* 0x0003e80000100800 */
[----:B------:R-:W-:Y:S04]  /*23720*/  STL [R1+0x1724], R126 ;  /* 0x0017247e01007387 */ /* 0x000fe80000100800 */
[----:B------:R-:W4:Y:S01]  /*23730*/  LDL.LU.64 R136, [R1+0x1788] ;  /* 0x0017880001887983 */ /* 0x000f220000300a00 */
[----:B-1----:R-:W-:-:S03]  /*23740*/  IMAD.MOV.U32 R0, RZ, RZ, R127 ;  /* 0x000000ffff007224 */ /* 0x002fc600078e007f */
[----:B--2---:R-:W-:Y:S04]  /*23750*/  STL [R1+0x172c], R138 ;  /* 0x00172c8a01007387 */ /* 0x004fe80000100800 */
[----:B------:R1:W-:Y:S02]  /*23760*/  STL [R1+0x1720], R0 ;  /* 0x0017200001007387 */ /* 0x0003e40000100800 */
[----:B-1----:R-:W-:Y:S02]  /*23770*/  IMAD.MOV.U32 R0, RZ, RZ, R139 ;  /* 0x000000ffff007224 */ /* 0x002fe400078e008b */
[----:B------:R-:W2:Y:S04]  /*23780*/  LDL.LU.64 R138, [R1+0x1790] ;  /* 0x00179000018a7983 */ /* 0x000ea80000300a00 */
[----:B------:R1:W-:Y:S04]  /*23790*/  STL [R1+0x1728], R0 ;  /* 0x0017280001007387 */ /* 0x0003e80000100800 */
[----:B------:R1:W-:Y:S02]  /*237a0*/  STL [R1+0x1734], R140 ;  /* 0x0017348c01007387 */ /* 0x0003e40000100800 */
[----:B-1----:R-:W-:-:S02]  /*237b0*/  IMAD.MOV.U32 R0, RZ, RZ, R141 ;  /* 0x000000ffff007224 */ /* 0x002fc400078e008d */
[----:B------:R-:W-:Y:S04]  /*237c0*/  STL [R1+0x173c], R128 ;  /* 0x00173c8001007387 */ /* 0x000fe80000100800 */
[----:B------:R1:W-:Y:S04]  /*237d0*/  STL [R1+0x1730], R0 ;  /* 0x0017300001007387 */ /* 0x0003e80000100800 */
[----:B------:R-:W2:Y:S01]  /*237e0*/  LDL.LU.64 R140, [R1+0x1798] ;  /* 0x00179800018c7983 */ /* 0x000ea20000300a00 */
[----:B-1----:R-:W-:-:S03]  /*237f0*/  IMAD.MOV.U32 R0, RZ, RZ, R129 ;  /* 0x000000ffff007224 */ /* 0x002fc600078e0081 */
[----:B------:R-:W-:Y:S04]  /*23800*/  STL [R1+0x1744], R142 ;  /* 0x0017448e01007387 */ /* 0x000fe80000100800 */
[----:B------:R1:W-:Y:S02]  /*23810*/  STL [R1+0x1738], R0 ;  /* 0x0017380001007387 */ /* 0x0003e40000100800 */
[----:B-1----:R-:W-:Y:S02]  /*23820*/  IMAD.MOV.U32 R0, RZ, RZ, R143 ;  /* 0x000000ffff007224 */ /* 0x002fe400078e008f */
[----:B------:R-:W2:Y:S04]  /*23830*/  LDL.LU.64 R142, [R1+0x17a0] ;  /* 0x0017a000018e7983 */ /* 0x000ea80000300a00 */
[----:B------:R1:W-:Y:S02]  /*23840*/  STL [R1+0x1740], R0 ;  /* 0x0017400001007387 */ /* 0x0003e40000100800 */
[----:B-1----:R-:W-:-:S02]  /*23850*/  IMAD.MOV.U32 R0, RZ, RZ, R145 ;  /* 0x000000ffff007224 */ /* 0x002fc400078e0091 */
[----:B------:R1:W-:Y:S04]  /*23860*/  STL [R1+0x174c], R144 ;  /* 0x00174c9001007387 */ /* 0x0003e80000100800 */
[----:B------:R-:W-:Y:S04]  /*23870*/  STL [R1+0x1754], R130 ;  /* 0x0017548201007387 */ /* 0x000fe80000100800 */
[----:B------:R1:W-:Y:S04]  /*23880*/  STL [R1+0x1748], R0 ;  /* 0x0017480001007387 */ /* 0x0003e80000100800 */
[----:B-1----:R-:W2:Y:S01]  /*23890*/  LDL.LU.64 R144, [R1+0x17a8] ;  /* 0x0017a80001907983 */ /* 0x002ea20000300a00 */
[----:B------:R-:W-:-:S03]  /*238a0*/  IMAD.MOV.U32 R0, RZ, RZ, R131 ;  /* 0x000000ffff007224 */ /* 0x000fc600078e0083 */
[----:B---3--:R-:W-:Y:S04]  /*238b0*/  STL [R1+0x175c], R146 ;  /* 0x00175c9201007387 */ /* 0x008fe80000100800 */
[----:B------:R1:W-:Y:S02]  /*238c0*/  STL [R1+0x1750], R0 ;  /* 0x0017500001007387 */ /* 0x0003e40000100800 */
[----:B-1----:R-:W-:Y:S02]  /*238d0*/  IMAD.MOV.U32 R0, RZ, RZ, R147 ;  /* 0x000000ffff007224 */ /* 0x002fe400078e0093 */
[----:B------:R-:W3:Y:S04]  /*238e0*/  LDL.LU.64 R146, [R1+0x17b0] ;  /* 0x0017b00001927983 */ /* 0x000ee80000300a00 */
[----:B------:R1:W-:Y:S04]  /*238f0*/  STL [R1+0x1758], R0 ;  /* 0x0017580001007387 */ /* 0x0003e80000100800 */
[----:B----4-:R4:W-:Y:S01]  /*23900*/  STL [R1+0x1764], R148 ;  /* 0x0017649401007387 */ /* 0x0109e20000100800 */
[----:B-1----:R-:W-:-:S03]  /*23910*/  IMAD.MOV.U32 R0, RZ, RZ, R149 ;  /* 0x000000ffff007224 */ /* 0x002fc600078e0095 */
[----:B------:R-:W-:Y:S04]  /*23920*/  STL [R1+0x176c], R132 ;  /* 0x00176c8401007387 */ /* 0x000fe80000100800 */
[----:B------:R1:W-:Y:S04]  /*23930*/  STL [R1+0x1760], R0 ;  /* 0x0017600001007387 */ /* 0x0003e80000100800 */
[----:B----4-:R-:W4:Y:S01]  /*23940*/  LDL.LU.64 R148, [R1+0x17b8] ;  /* 0x0017b80001947983 */ /* 0x010f220000300a00 */
[----:B-1----:R-:W-:-:S03]  /*23950*/  IMAD.MOV.U32 R0, RZ, RZ, R133 ;  /* 0x000000ffff007224 */ /* 0x002fc600078e0085 */
[----:B------:R-:W-:Y:S04]  /*23960*/  STL [R1+0x1774], R150 ;  /* 0x0017749601007387 */ /* 0x000fe80000100800 */
[----:B------:R1:W-:Y:S02]  /*23970*/  STL [R1+0x1768], R0 ;  /* 0x0017680001007387 */ /* 0x0003e40000100800 */
[----:B-1----:R-:W-:Y:S02]  /*23980*/  IMAD.MOV.U32 R0, RZ, RZ, R151 ;  /* 0x000000ffff007224 */ /* 0x002fe400078e0097 */
[----:B------:R-:W4:Y:S04]  /*23990*/  LDL.LU.64 R150, [R1+0x17c0] ;  /* 0x0017c00001967983 */ /* 0x000f280000300a00 */
[----:B------:R1:W-:Y:S04]  /*239a0*/  STL [R1+0x1770], R0 ;  /* 0x0017700001007387 */ /* 0x0003e80000100800 */
[----:B------:R-:W-:Y:S01]  /*239b0*/  STL [R1+0x177c], R134 ;  /* 0x00177c8601007387 */ /* 0x000fe20000100800 */
[----:B-1----:R-:W-:-:S03]  /*239c0*/  IMAD.MOV.U32 R0, RZ, RZ, R135 ;  /* 0x000000ffff007224 */ /* 0x002fc600078e0087 */
[----:B------:R-:W-:Y:S04]  /*239d0*/  STL [R1+0x1784], R136 ;  /* 0x0017848801007387 */ /* 0x000fe80000100800 */
[----:B------:R1:W-:Y:S04]  /*239e0*/  STL [R1+0x1778], R0 ;  /* 0x0017780001007387 */ /* 0x0003e80000100800 */
[----:B------:R-:W4:Y:S04]  /*239f0*/  LDL.LU.64 R120, [R1+0x17c8] ;  /* 0x0017c80001787983 */ /* 0x000f280000300a00 */
[----:B------:R-:W4:Y:S01]  /*23a00*/  LDL.LU.64 R122, [R1+0x17d0] ;  /* 0x0017d000017a7983 */ /* 0x000f220000300a00 */
[----:B-1----:R-:W-:-:S05]  /*23a10*/  IMAD.MOV.U32 R0, RZ, RZ, R137 ;  /* 0x000000ffff007224 */ /* 0x002fca00078e0089 */
[----:B------:R1:W-:Y:S04]  /*23a20*/  STL [R1+0x1780], R0 ;  /* 0x0017800001007387 */ /* 0x0003e80000100800 */
[----:B--2---:R-:W-:Y:S04]  /*23a30*/  STL [R1+0x178c], R138 ;  /* 0x00178c8a01007387 */ /* 0x004fe80000100800 */
[----:B------:R-:W2:Y:S01]  /*23a40*/  LDL.LU.64 R124, [R1+0x17d8] ;  /* 0x0017d800017c7983 */ /* 0x000ea20000300a00 */
[----:B-1----:R-:W-:-:S03]  /*23a50*/  IMAD.MOV.U32 R0, RZ, RZ, R139 ;  /* 0x000000ffff007224 */ /* 0x002fc600078e008b */
[----:B------:R-:W2:Y:S04]  /*23a60*/  LDL.LU.64 R126, [R1+0x17e0] ;  /* 0x0017e000017e7983 */ /* 0x000ea80000300a00 */
[----:B------:R1:W-:Y:S04]  /*23a70*/  STL [R1+0x1788], R0 ;  /* 0x0017880001007387 */ /* 0x0003e80000100800 */
[----:B------:R-:W-:Y:S04]  /*23a80*/  STL [R1+0x1794], R140 ;  /* 0x0017948c01007387 */ /* 0x000fe80000100800 */
        /* <DEDUP_REMOVED lines=24> */
[----:B------:R1:W-:Y:S04]  /*23c10*/  STL [R1+0x17bc], R150 ;  /* 0x0017bc9601007387 */ /* 0x0003e80000100800 */
[----:B----4-:R-:W4:Y:S01]  /*23c20*/  LDL.LU.64 R148, [R1+0x1838] ;  /* 0x0018380001947983 */ /* 0x010f220000300a00 */
[----:B-1----:R-:W-:-:S03]  /*23c30*/  IMAD.MOV.U32 R0, RZ, RZ, R151 ;  /* 0x000000ffff007224 */ /* 0x002fc600078e0097 */
[----:B------:R-:W4:Y:S04]  /*23c40*/  LDL.LU.64 R150, [R1+0x19d0] ;  /* 0x0019d00001967983 */ /* 0x000f280000300a00 */
[----:B------:R1:W-:Y:S04]  /*23c50*/  STL [R1+0x17b8], R0 ;  /* 0x0017b80001007387 */ /* 0x0003e80000100800 */
[----:B------:R-:W-:Y:S01]  /*23c60*/  STL [R1+0x17c4], R120 ;  /* 0x0017c47801007387 */ /* 0x000fe20000100800 */
[----:B-1----:R-:W-:-:S03]  /*23c70*/  IMAD.MOV.U32 R0, RZ, RZ, R121 ;  /* 0x000000ffff007224 */ /* 0x002fc600078e0079 */
[----:B------:R-:W-:Y:S04]  /*23c80*/  STL [R1+0x17cc], R122 ;  /* 0x0017cc7a01007387 */ /* 0x000fe80000100800 */
[----:B------:R1:W-:Y:S02]  /*23c90*/  STL [R1+0x17c0], R0 ;  /* 0x0017c00001007387 */ /* 0x0003e40000100800 */
[----:B-1----:R-:W-:Y:S02]  /*23ca0*/  IMAD.MOV.U32 R0, RZ, RZ, R123 ;  /* 0x000000ffff007224 */ /* 0x002fe400078e007b */
        /* <DEDUP_REMOVED lines=22> */
[----:B------:R1:W-:Y:S02]  /*23e10*/  STL [R1+0x1800], R0 ;  /* 0x0018000001007387 */ /* 0x0003e40000100800 */
[----:B-1----:R-:W-:Y:S02]  /*23e20*/  IMAD.MOV.U32 R0, RZ, RZ, R139 ;  /* 0x000000ffff007224 */ /* 0x002fe400078e008b */
[----:B---3--:R-:W-:Y:S04]  /*23e30*/  STL [R1+0x1814], R140 ;  /* 0x0018148c01007387 */ /* 0x008fe80000100800 */
        /* <DEDUP_REMOVED lines=10> */
[----:B----4-:R-:W-:Y:S01]  /*23ee0*/  STL [R1+0x1834], R148 ;  /* 0x0018349401007387 */ /* 0x010fe20000100800 */
[----:B-1----:R-:W-:-:S05]  /*23ef0*/  IMAD.MOV.U32 R0, RZ, RZ, R147 ;  /* 0x000000ffff007224 */ /* 0x002fca00078e0093 */
[----:B------:R1:W-:Y:S04]  /*23f00*/  STL [R1+0x1828], R0 ;  /* 0x0018280001007387 */ /* 0x0003e80000100800 */
[----:B------:R-:W-:Y:S01]  /*23f10*/  STL [R1+0x183c], R150 ;  /* 0x00183c9601007387 */ /* 0x000fe20000100800 */
[----:B-1----:R-:W-:-:S05]  /*23f20*/  IMAD.MOV.U32 R0, RZ, RZ, R149 ;  /* 0x000000ffff007224 */ /* 0x002fca00078e0095 */
[----:B------:R1:W-:Y:S04]  /*23f30*/  STL [R1+0x1830], R0 ;  /* 0x0018300001007387 */ /* 0x0003e80000100800 */
[----:B------:R-:W2:Y:S01]  /*23f40*/  LDL.LU.64 R10, [R1+0x18e0] ;  /* 0x0018e000010a7983 */ /* 0x000ea20000300a00 */
[----:B-1----:R-:W-:-:S05]  /*23f50*/  IMAD.MOV.U32 R0, RZ, RZ, R151 ;  /* 0x000000ffff007224 */ /* 0x002fca00078e0097 */
[----:B------:R-:W-:Y:S04]  /*23f60*/  STL [R1+0x1838], R0 ;  /* 0x0018380001007387 */ /* 0x000fe80000100800 */
[----:B------:R-:W3:Y:S04]  /*23f70*/  LDL.LU.64 R12, [R1+0x1840] ;  /* 0x00184000010c7983 */ /* 0x000ee80000300a00 */
[----:B--2---:R1:W-:Y:S04]  /*23f80*/  STL.64 [R1+0x1020], R10 ;  /* 0x0010200a01007387 */ /* 0x0043e80000100a00 */
[----:B-1----:R-:W2:Y:S04]  /*23f90*/  LDL.LU.64 R10, [R1+0x1ad8] ;  /* 0x001ad800010a7983 */ /* 0x002ea80000300a00 */
[----:B---3--:R1:W-:Y:S04]  /*23fa0*/  STL.64 [R1+0x1018], R12 ;  /* 0x0010180c01007387 */ /* 0x0083e80000100a00 */
[----:B-1----:R-:W3:Y:S04]  /*23fb0*/  LDL.LU.64 R12, [R1+0x19e0] ;  /* 0x0019e000010c7983 */ /* 0x002ee80000300a00 */
        /* <DEDUP_REMOVED lines=18> */
[----:B---3--:R-:W-:Y:S04]  /*240e0*/  STL.64 [R1+0xfc8], R12 ;  /* 0x000fc80c01007387 */ /* 0x008fe80000100a00 */
[----:B------:R-:W-:Y:S04]  /*240f0*/  STL.64 [R1+0xfb8], R14 ;  /* 0x000fb80e01007387 */ /* 0x000fe80000100a00 */
[----:B--2---:R1:W-:Y:S04]  /*24100*/  STL.64 [R1+0xfc0], R10 ;  /* 0x000fc00a01007387 */ /* 0x0043e80000100a00 */
[----:B-1----:R-:W2:Y:S04]  /*24110*/  LDL.LU.64 R10, [R1+0x1b08] ;  /* 0x001b0800010a7983 */ /* 0x002ea80000300a00 */
[----:B------:R-:W3:Y:S04]  /*24120*/  LDL.LU.64 R12, [R1+0x1a10] ;  /* 0x001a1000010c7983 */ /* 0x000ee80000300a00 */
[----:B--2---:R1:W-:Y:S04]  /*24130*/  STL.64 [R1+0xfb0], R10 ;  /* 0x000fb00a01007387 */ /* 0x0043e80000100a00 */
[----:B-1----:R-:W2:Y:S04]  /*24140*/  LDL.LU.64 R10, [R1+0x1910] ;  /* 0x00191000010a7983 */ /* 0x002ea80000300a00 */
[----:B---3--:R1:W-:Y:S04]  /*24150*/  STL.64 [R1+0xfa8], R12 ;  /* 0x000fa80c01007387 */ /* 0x0083e80000100a00 */
[----:B------:R-:W-:Y:S04]  /*24160*/  STL.64 [R1+0xf98], R22 ;  /* 0x000f981601007387 */ /* 0x000fe80000100a00 */
[----:B--2---:R2:W-:Y:S04]  /*24170*/  STL.64 [R1+0xfa0], R10 ;  /* 0x000fa00a01007387 */ /* 0x0045e80000100a00 */
[----:B-1----:R-:W3:Y:S04]  /*24180*/  LDL.LU.64 R12, [R1+0x1b18] ;  /* 0x001b1800010c7983 */ /* 0x002ee80000300a00 */
[----:B--2---:R-:W2:Y:S04]  /*24190*/  LDL.LU.64 R10, [R1+0x1a20] ;  /* 0x001a2000010a7983 */ /* 0x004ea80000300a00 */
        /* <DEDUP_REMOVED lines=73> */
[----:B------:R-:W3:Y:S04]  /*24630*/  LDL.LU.64 R14, [R1+0x1990] ;  /* 0x00199000010e7983 */ /* 0x000ee80000300a00 */
[----:B--2---:R2:W-:Y:S04]  /*24640*/  STL.64 [R1+0xe68], R10 ;  /* 0x000e680a01007387 */ /* 0x0045e80000100a00 */
[----:B-1----:R-:W4:Y:S01]  /*24650*/  LDL.LU.64 R12, [R1+0x1b90] ;  /* 0x001b9000010c7983 */ /* 0x002f220000300a00 */
[----:B--2---:R-:W-:-:S02]  /*24660*/  IMAD.MOV.U32 R10, RZ, RZ, R232 ;  /* 0x000000ffff0a7224 */ /* 0x004fc400078e00e8 */
[----:B------:R-:W-:Y:S01]  /*24670*/  IMAD.MOV.U32 R11, RZ, RZ, R233 ;  /* 0x000000ffff0b7224 */ /* 0x000fe200078e00e9 */
[----:B---3--:R-:W-:Y:S04]  /*24680*/  STL.64 [R1+0xe60], R14 ;  /* 0x000e600e01007387 */ /* 0x008fe80000100a00 */
[----:B------:R1:W-:Y:S04]  /*24690*/  STL.64 [R1+0xe58], R10 ;  /* 0x000e580a01007387 */ /* 0x0003e80000100a00 */
[----:B-1----:R-:W2:Y:S04]  /*246a0*/  LDL.LU.64 R10, [R1+0x1a98] ;  /* 0x001a9800010a7983 */ /* 0x002ea80000300a00 */
[----:B----4-:R1:W-:Y:S04]  /*246b0*/  STL.64 [R1+0xe50], R12 ;  /* 0x000e500c01007387 */ /* 0x0103e80000100a00 */
[----:B------:R-:W3:Y:S04]  /*246c0*/  LDL.LU.64 R14, [R1+0x1998] ;  /* 0x00199800010e7983 */ /* 0x000ee80000300a00 */
[----:B--2---:R2:W-:Y:S04]  /*246d0*/  STL.64 [R1+0xe48], R10 ;  /* 0x000e480a01007387 */ /* 0x0045e80000100a00 */
[----:B-1----:R-:W4:Y:S04]  /*246e0*/  LDL.LU.64 R12, [R1+0x1b98] ;  /* 0x001b9800010c7983 */ /* 0x002f280000300a00 */
[----:B---3--:R-:W-:Y:S01]  /*246f0*/  STL.64 [R1+0xe40], R14 ;  /* 0x000e400e01007387 */ /* 0x008fe20000100a00 */
[----:B--2---:R-:W-:-:S02]  /*24700*/  IMAD.MOV.U32 R10, RZ, RZ, R224 ;  /* 0x000000ffff0a7224 */ /* 0x004fc400078e00e0 */
[----:B------:R-:W-:-:S05]  /*24710*/  IMAD.MOV.U32 R11, RZ, RZ, R225 ;  /* 0x000000ffff0b7224 */ /* 0x000fca00078e00e1 */
[----:B------:R1:W-:Y:S04]  /*24720*/  STL.64 [R1+0xe38], R10 ;  /* 0x000e380a01007387 */ /* 0x0003e80000100a00 */
[----:B-1----:R-:W2:Y:S04]  /*24730*/  LDL.LU.64 R10, [R1+0x1aa0] ;  /* 0x001aa000010a7983 */ /* 0x002ea80000300a00 */
[----:B----4-:R-:W-:Y:S04]  /*24740*/  STL.64 [R1+0xe30], R12 ;  /* 0x000e300c01007387 */ /* 0x010fe80000100a00 */
[----:B------:R-:W3:Y:S04]  /*24750*/  LDL.LU.64 R14, [R1+0x19a0] ;  /* 0x0019a000010e7983 */ /* 0x000ee80000300a00 */
[----:B--2---:R1:W-:Y:S04]  /*24760*/  STL.64 [R1+0xe28], R10 ;  /* 0x000e280a01007387 */ /* 0x0043e80000100a00 */
[----:B-1----:R-:W2:Y:S01]  /*24770*/  LDL.LU.64 R10, [R1+0x1ba0] ;  /* 0x001ba000010a7983 */ /* 0x002ea20000300a00 */
[----:B------:R-:W-:-:S02]  /*24780*/  IMAD.MOV.U32 R12, RZ, RZ, R216 ;  /* 0x000000ffff0c7224 */ /* 0x000fc400078e00d8 */
[----:B------:R-:W-:Y:S01]  /*24790*/  IMAD.MOV.U32 R13, RZ, RZ, R217 ;  /* 0x000000ffff0d7224 */ /* 0x000fe200078e00d9 */
[----:B---3--:R-:W-:Y:S04]  /*247a0*/  STL.64 [R1+0xe20], R14 ;  /* 0x000e200e01007387 */ /* 0x008fe80000100a00 */
[----:B------:R1:W-:Y:S04]  /*247b0*/  STL.64 [R1+0xe18], R12 ;  /* 0x000e180c01007387 */ /* 0x0003e80000100a00 */
[----:B-1----:R-:W3:Y:S04]  /*247c0*/  LDL.LU.64 R12, [R1+0x1aa8] ;  /* 0x001aa800010c7983 */ /* 0x002ee80000300a00 */
[----:B--2---:R1:W-:Y:S04]  /*247d0*/  STL.64 [R1+0xe10], R10 ;  /* 0x000e100a01007387 */ /* 0x0043e80000100a00 */
[----:B-1----:R-:W2:Y:S01]  /*247e0*/  LDL.LU.64 R10, [R1+0x19a8] ;  /* 0x0019a800010a7983 */ /* 0x002ea20000300a00 */
[----:B------:R-:W-:-:S02]  /*247f0*/  IMAD.MOV.U32 R250, RZ, RZ, R208 ;  /* 0x000000fffffa7224 */ /* 0x000fc400078e00d0 */
[----:B------:R-:W-:Y:S02]  /*24800*/  IMAD.MOV.U32 R251, RZ, RZ, R209 ;  /* 0x000000fffffb7224 */ /* 0x000fe400078e00d1 */
[----:B------:R-:W-:Y:S02]  /*24810*/  IMAD.MOV.U32 R242, RZ, RZ, R200 ;  /* 0x000000fffff27224 */ /* 0x000fe400078e00c8 */
[----:B------:R-:W-:Y:S02]  /*24820*/  IMAD.MOV.U32 R243, RZ, RZ, R201 ;  /* 0x000000fffff37224 */ /* 0x000fe400078e00c9 */
[----:B------:R-:W-:Y:S02]  /*24830*/  IMAD.MOV.U32 R234, RZ, RZ, R192 ;  /* 0x000000ffffea7224 */ /* 0x000fe400078e00c0 */
[----:B------:R-:W-:Y:S02]  /*24840*/  IMAD.MOV.U32 R235, RZ, RZ, R193 ;  /* 0x000000ffffeb7224 */ /* 0x000fe400078e00c1 */
        /* <DEDUP_REMOVED lines=9> */
[----:B------:R-:W-:Y:S01]  /*248e0*/  IMAD.MOV.U32 R227, RZ, RZ, R153 ;  /* 0x000000ffffe37224 */ /* 0x000fe200078e0099 */
[----:B---3--:R1:W-:Y:S04]  /*248f0*/  STL.64 [R1+0xe08], R12 ;  /* 0x000e080c01007387 */ /* 0x0083e80000100a00 */
[----:B------:R3:W5:Y:S04]  /*24900*/  LDL.LU.64 R248, [R1+0x1ba8] ;  /* 0x001ba80001f87983 */ /* 0x0007680000300a00 */
[----:B--2---:R2:W-:Y:S04]  /*24910*/  STL.64 [R1+0xe00], R10 ;  /* 0x000e000a01007387 */ /* 0x0045e80000100a00 */
[----:B------:R3:W5:Y:S04]  /*24920*/  LDL.LU.64 R246, [R1+0x1ab0] ;  /* 0x001ab00001f67983 */ /* 0x0007680000300a00 */
        /* <DEDUP_REMOVED lines=45> */
[----:B-1----:R3:W5:Y:S04]  /*24c00*/  LDL.LU.64 R12, [R1+0x1a68] ;  /* 0x001a6800010c7983 */ /* 0x0027680000300a00 */
[----:B--2---:R3:W5:Y:S04]  /*24c10*/  LDL.LU.64 R10, [R1+0x1968] ;  /* 0x00196800010a7983 */ /* 0x0047680000300a00 */
[----:B------:R-:W-:Y:S04]  /*24c20*/  STL [R1+0xc00], RZ ;  /* 0x000c00ff01007387 */ /* 0x000fe80000100800 */
        /* <DEDUP_REMOVED lines=767> */
[----:B------:R-:W-:Y:S04]  /*27c20*/  STL [R1], RZ ;  /* 0x000000ff01007387 */ /* 0x000fe80000100800 */
        /* <DEDUP_REMOVED lines=104> */
[----:B------:R-:W-:Y:S01]  /*282b0*/  STL [R1+0x1a4], RZ ;  /* 0x0001a4ff01007387 */ /* 0x000fe20000100800 */
[----:B------:R-:W-:-:S03]  /*282c0*/  USHF.R.S32.HI UR8, URZ, 0x1f, UR7 ;  /* 0x0000001f3f087899 */ /* 0x000fc60008011407 */
[----:B------:R-:W-:Y:S04]  /*282d0*/  STL [R1+0x1a8], RZ ;  /* 0x0001a8ff01007387 */ /* 0x000fe80000100800 */
[----:B------:R-:W-:Y:S04]  /*282e0*/  STL [R1+0x1ac], RZ ;  /* 0x0001acff01007387 */ /* 0x000fe80000100800 */
[----:B------:R-:W-:Y:S04]  /*282f0*/  STL [R1+0x1b0], RZ ;  /* 0x0001b0ff01007387 */ /* 0x000fe80000100800 */
[----:B------:R-:W-:Y:S01]  /*28300*/  STL [R1+0x1b4], RZ ;  /* 0x0001b4ff01007387 */ /* 0x000fe20000100800 */
[----:B------:R-:W-:-:S03]  /*28310*/  ULEA.HI UR8, UR8, UR7, URZ, 0x6 ;  /* 0x0000000708087291 */ /* 0x000fc6000f8f303f */
        /* <DEDUP_REMOVED lines=8> */
[----:B------:R-:W-:Y:S04]  /*283a0*/  STL [R1+0x1d4], RZ ;  /* 0x0001d4ff01007387 */ /* 0x000fe80000100800 */
[----:B------:R-:W-:Y:S04]  /*283b0*/  STL [R1+0x1d8], RZ ;  /* 0x0001d8ff01007387 */ /* 0x000fe80000100800 */
[----:B------:R-:W-:Y:S01]  /*283c0*/  STL [R1+0x1dc], RZ ;  /* 0x0001dcff01007387 */ /* 0x000fe20000100800 */
[----:B------:R-:W-:-:S03]  /*283d0*/  IMAD.U32 R5, RZ, RZ, UR9 ;  /* 0x00000009ff057e24 */ /* 0x000fc6000f8e00ff */
[----:B------:R-:W-:Y:S01]  /*283e0*/  STL [R1+0x1e0], RZ ;  /* 0x0001e0ff01007387 */ /* 0x000fe20000100800 */
[----:B------:R-:W-:-:S03]  /*283f0*/  UIADD3 UR7, UR9, -0x2, URZ ;  /* 0xfffffffe09077890 */ /* 0x000fc6000fffe03f */
[----:B------:R-:W-:Y:S04]  /*28400*/  STL [R1+0x1e4], RZ ;  /* 0x0001e4ff01007387 */ /* 0x000fe80000100800 */
[----:B------:R-:W-:Y:S04]  /*28410*/  STL [R1+0x1e8], RZ ;  /* 0x0001e8ff01007387 */ /* 0x000fe80000100800 */
[----:B------:R-:W-:Y:S04]  /*28420*/  STL [R1+0x1ec], RZ ;  /* 0x0001ecff01007387 */ /* 0x000fe80000100800 */
[----:B------:R-:W-:Y:S04]  /*28430*/  STL [R1+0x1f0], RZ ;  /* 0x0001f0ff01007387 */ /* 0x000fe80000100800 */
[----:B------:R-:W-:Y:S04]  /*28440*/  STL [R1+0x1f4], RZ ;  /* 0x0001f4ff01007387 */ /* 0x000fe80000100800 */
[----:B------:R-:W-:Y:S04]  /*28450*/  STL [R1+0x1f8], RZ ;  /* 0x0001f8ff01007387 */ /* 0x000fe80000100800 */
[----:B------:R-:W-:Y:S04]  /*28460*/  STL [R1+0x1fc], RZ ;  /* 0x0001fcff01007387 */ /* 0x000fe80000100800 */
[----:B------:R1:W-:Y:S02]  /*28470*/  STL [R1+0x18bc], R5 ;  /* 0x0018bc0501007387 */ /* 0x0003e40000100800 */
[----:B-1----:R-:W-:-:S05]  /*28480*/  IMAD.U32 R5, RZ, RZ, UR7 ;  /* 0x00000007ff057e24 */ /* 0x002fca000f8e00ff */
[----:B------:R3:W-:Y:S01]  /*28490*/  STL [R1+0x18b8], R5 ;  /* 0x0018b80501007387 */ /* 0x0007e20000100800 */
[----:B------:R-:W-:Y:S02]  /*284a0*/  SHF.R.S32.HI R3, RZ, 0x1f, R4 ;  /* 0x0000001fff037819 */ /* 0x000fe40000011404 */
[----:B------:R-:W-:Y:S02]  /*284b0*/  SHF.R.S32.HI R0, RZ, 0x1f, R2 ;  /* 0x0000001fff007819 */ /* 0x000fe40000011402 */
[----:B------:R-:W-:Y:S02]  /*284c0*/  CS2R R24, SRZ ;  /* 0x0000000000187805 */ /* 0x000fe4000001ff00 */
[C---:B------:R-:W-:Y:S01]  /*284d0*/  SHF.L.U64.HI R3, R4.reuse, 0x2, R3 ;  /* 0x0000000204037819 */ /* 0x040fe20000010203 */
[----:B------:R-:W-:Y:S01]  /*284e0*/  IMAD.SHL.U32 R4, R4, 0x4, RZ ;  /* 0x0000000404047824 */ /* 0x000fe200078e00ff */
[C---:B------:R-:W-:Y:S01]  /*284f0*/  SHF.L.U64.HI R0, R2.reuse, 0x2, R0 ;  /* 0x0000000202007819 */ /* 0x040fe20000010200 */
[----:B------:R-:W-:Y:S01]  /*28500*/  IMAD.SHL.U32 R2, R2, 0x4, RZ ;  /* 0x0000000402027824 */ /* 0x000fe200078e00ff */
        /* <DEDUP_REMOVED lines=62> */
[----:B------:R-:W-:Y:S01]  /*288f0*/  CS2R R150, SRZ ;  /* 0x0000000000967805 */ /* 0x000fe2000001ff00 */
[----:B------:R-:W-:Y:S01]  /*28900*/  UMOV UR6, 0x1 ;  /* 0x0000000100067882 */ /* 0x000fe20000000000 */
[----:B------:R-:W-:Y:S01]  /*28910*/  UMOV UR61, 0xffffffff ;  /* 0xffffffff003d7882 */ /* 0x000fe20000000000 */
[----:B---3--:R-:W-:-:S05]  /*28920*/  UMOV UR7, URZ ;  /* 0x0000003f00077c82 */ /* 0x008fca0008000000 */
.L_x_1:
[----:B------:R-:W-:Y:S01]  /*28930*/  STL.64 [R1+0x1f00], R250 ;  /* 0x001f00fa01007387 */ /* 0x000fe20000100a00 */
[----:B------:R-:W-:Y:S01]  /*28940*/  UIADD3 UR61, UR61, 0x1, URZ ;  /* 0x000000013d3d7890 */ /* 0x000fe2000fffe03f */
[----:B------:R-:W-:-:S04]  /*28950*/  DEPBAR.LE SB0, 0x2 ;  /* 0x000080800000791a */ /* 0x000fc80000000000 */
[----:B-----5:R-:W-:Y:S04]  /*28960*/  STL.64 [R1+0x1ef8], R248 ;  /* 0x001ef8f801007387 */ /* 0x020fe80000100a00 */
        /* <DEDUP_REMOVED lines=62> */
[----:B-1----:R-:W2:Y:S04]  /*28d50*/  LDL.LU.64 R124, [R1+0xc00] ;  /* 0x000c0000017c7983 */ /* 0x002ea80000300a00 */
        /* <DEDUP_REMOVED lines=62> */
[----:B------:R-:W2:Y:S01]  /*29140*/  LDL.LU.64 R250, [R1+0xdf8] ;  /* 0x000df80001fa7983 */ /* 0x000ea20000300a00 */
[----:B------:R-:W-:Y:S01]  /*29150*/  UISETP.GT.AND UP0, UPT, UR61, 0x2, UPT ;  /* 0x000000023d00788c */ /* 0x000fe2000bf04270 */
[----:B------:R-:W-:Y:S01]  /*29160*/  MOV R6, UR5 ;  /* 0x0000000500067c02 */ /* 0x000fe20008000f00 */
[----:B------:R-:W-:Y:S01]  /*29170*/  UMOV UR11, 0x40000040 ;  /* 0x40000040000b7882 */ /* 0x000fe20000000000 */
[----:B------:R-:W-:Y:S01]  /*29180*/  BAR.SYNC.DEFER_BLOCKING 0x0 ;  /* 0x0000000000007b1d */ /* 0x000fe20000010000 */
[----:B------:R-:W-:Y:S01]  /*29190*/  USEL UR61, UR61, URZ, !UP0 ;  /* 0x0000003f3d3d7287 */ /* 0x000fe2000c000000 */
[----:B------:R-:W-:-:S03]  /*291a0*/  MOV R5, UR4 ;  /* 0x0000000400057c02 */ /* 0x000fc60008000f00 */
[----:B------:R-:W-:Y:S02]  /*291b0*/  ULEA UR8, UR61, UR60, 0x10 ;  /* 0x0000003c3d087291 */ /* 0x000fe4000f8e803f */
[----:B------:R-:W-:Y:S01]  /*291c0*/  ULEA UR9, UR61, UR60, 0x11 ;  /* 0x0000003c3d097291 */ /* 0x000fe2000f8e883f */
[----:B------:R-:W-:Y:S01]  /*291d0*/  STL [R1+0x1d04], R11 ;  /* 0x001d040b01007387 */ /* 0x000fe20000100800 */
[----:B------:R-:W-:Y:S02]  /*291e0*/  UIADD3 UR8, UR8, 0x60000, URZ ;  /* 0x0006000008087890 */ /* 0x000fe4000fffe03f */
[----:B------:R-:W-:Y:S01]  /*291f0*/  USHF.R.U32.HI UR9, URZ, 0x4, UR9 ;  /* 0x000000043f097899 */ /* 0x000fe20008011609 */
[----:B------:R1:W-:Y:S01]  /*29200*/  STL [R1+0x1cc8], R7 ;  /* 0x001cc80701007387 */ /* 0x0003e20000100800 */
[----:B------:R-:W-:Y:S02]  /*29210*/  USHF.R.U32.HI UR8, URZ, 0x4, UR8 ;  /* 0x000000043f087899 */ /* 0x000fe40008011608 */
[----:B------:R-:W-:Y:S01]  /*29220*/  USGXT.U32 UR10, UR9, 0xe ;  /* 0x0000000e090a789a */ /* 0x000fe20008000000 */
[----:B------:R3:W-:Y:S01]  /*29230*/  STL.64 [R1+0x1c40], R8 ;  /* 0x001c400801007387 */ /* 0x0007e20000100a00 */
[----:B------:R-:W-:Y:S01]  /*29240*/  USGXT.U32 UR8, UR8, 0xe ;  /* 0x0000000e0808789a */ /* 0x000fe20008000000 */
[----:B------:R-:W-:Y:S01]  /*29250*/  UMOV UR9, 0x40000040 ;  /* 0x4000004000097882 */ /* 0x000fe20000000000 */
[----:B------:R-:W-:-:S02]  /*29260*/  UIADD3 UR14, UP1, UR10, 0x2, URZ ;  /* 0x000000020a0e7890 */ /* 0x000fc4000ff3e03f */
[----:B------:R-:W-:Y:S01]  /*29270*/  UIADD3 UR16, UP0, UR8, 0x2, URZ ;  /* 0x0000000208107890 */ /* 0x000fe2000ff1e03f */
[----:B-1----:R-:W4:Y:S01]  /*29280*/  LDL R7, [R1+0x18b8] ;  /* 0x0018b80001077983 */ /* 0x002f220000100800 */
[----:B------:R-:W-:Y:S01]  /*29290*/  UMOV UR13, URZ ;  /* 0x0000003f000d7c82 */ /* 0x000fe20008000000 */
[----:B------:R-:W-:Y:S01]  /*292a0*/  UMOV UR12, URZ ;  /* 0x0000003f000c7c82 */ /* 0x000fe20008000000 */
[----:B------:R-:W-:Y:S02]  /*292b0*/  UIADD3.X UR15, UR13, 0x40000040, URZ, UP1, !UPT ;  /* 0x400000400d0f7890 */ /* 0x000fe40008ffe43f */
[----:B------:R-:W-:Y:S01]  /*292c0*/  UIADD3.X UR13, UR12, 0x40000040, URZ, UP0, !UPT ;  /* 0x400000400c0d7890 */ /* 0x000fe200087fe43f */
[----:B---3--:R-:W3:Y:S01]  /*292d0*/  LDL R8, [R1+0x18c0] ;  /* 0x0018c00001087983 */ /* 0x008ee20000100800 */
[----:B------:R-:W-:Y:S01]  /*292e0*/  UIADD3.64 UR38, UR14, 0x2, URZ ;  /* 0x000000020e267897 */ /* 0x000fe2000fffe03f */
[----:B------:R-:W-:Y:S01]  /*292f0*/  UMOV UR12, UR16 ;  /* 0x00000010000c7c82 */ /* 0x000fe20008000000 */
[----:B------:R-:W-:-:S02]  /*29300*/  UIADD3.64 UR34, UR14, 0x4, URZ ;  /* 0x000000040e227897 */ /* 0x000fc4000fffe03f */
[----:B------:R-:W-:Y:S02]  /*29310*/  UIADD3.64 UR36, UR12, 0x2, URZ ;  /* 0x000000020c247897 */ /* 0x000fe4000fffe03f */
[----:B------:R-:W-:Y:S02]  /*29320*/  UIADD3.64 UR32, UR12, 0x4, URZ ;  /* 0x000000040c207897 */ /* 0x000fe4000fffe03f */
[----:B------:R-:W-:Y:S02]  /*29330*/  UIADD3.64 UR30, UR14, 0x7fe, URZ ;  /* 0x000007fe0e1e7897 */ /* 0x000fe4000fffe03f */
[----:B------:R-:W-:Y:S02]  /*29340*/  UIADD3.64 UR28, UR12, 0x7fe, URZ ;  /* 0x000007fe0c1c7897 */ /* 0x000fe4000fffe03f */
[----:B------:R-:W-:Y:S02]  /*29350*/  UIADD3.64 UR26, UR14, 0x800, URZ ;  /* 0x000008000e1a7897 */ /* 0x000fe4000fffe03f */
[----:B------:R-:W-:-:S02]  /*29360*/  UIADD3.64 UR24, UR12, 0x800, URZ ;  /* 0x000008000c187897 */ /* 0x000fc4000fffe03f */
[----:B------:R-:W-:Y:S02]  /*29370*/  UIADD3.64 UR22, UR14, 0x802, URZ ;  /* 0x000008020e167897 */ /* 0x000fe4000fffe03f */
[----:B------:R-:W-:Y:S02]  /*29380*/  UIADD3.64 UR20, UR12, 0x802, URZ ;  /* 0x000008020c147897 */ /* 0x000fe4000fffe03f */
[----:B------:R-:W-:Y:S02]  /*29390*/  UIADD3.64 UR18, UR14, 0x804, URZ ;  /* 0x000008040e127897 */ /* 0x000fe4000fffe03f */
[----:B------:R-:W-:Y:S01]  /*293a0*/  UIADD3.64 UR16, UR12, 0x804, URZ ;  /* 0x000008040c107897 */ /* 0x000fe2000fffe03f */
[----:B--2---:R-:W-:-:S06]  /*293b0*/  WARPGROUP.ARRIVE ;  /* 0x00000000000079c5 */ /* 0x004fcc0000000000 */
[----:B------:R-:W-:Y:S03]  /*293c0*/  HGMMA.64x256x8.F32.TF32 R124, gdesc[UR8], R124, gsb0 ;  /* 0x07e00000087c79f0 */ /* 0x000fe6000800287c */
[----:B------:R-:W-:Y:S02]  /*293d0*/  WARPGROUP.DEPBAR.LE gsb0, 0x0 ;  /* 0x00008000000079c5 */ /* 0x000fe40000010000 */
[----:B------:R-:W-:-:S15]  /*293e0*/  WARPGROUP.ARRIVE ;  /* 0x00000000000079c5 */ /* 0x000fde0000000000 */
[----:B------:R-:W-:-:S08]  /*293f0*/  NOP ;  /* 0x0000000000007918 */ /* 0x000fd00000000000 */
        /* <DEDUP_REMOVED lines=90> */
[----:B-1----:R-:W3:Y:S04]  /*299a0*/  LDL.LU.64 R124, [R1+0x800] ;  /* 0x00080000017c7983 */ /* 0x002ee80000300a00 */
[----:B--2---:R-:W2:Y:S04]  /*299b0*/  LDL.LU.64 R126, [R1+0x808] ;  /* 0x00080800017e7983 */ /* 0x004ea80000300a00 */
[----:B----4-:R-:W4:Y:S04]  /*299c0*/  LDL.LU.64 R128, [R1+0x810] ;  /* 0x0008100001807983 */ /* 0x010f280000300a00 */
[----:B---3--:R-:W3:Y:S04]  /*299d0*/  LDL.LU.64 R130, [R1+0x818] ;  /* 0x0008180001827983 */ /* 0x008ee80000300a00 */
[----:B------:R-:W2:Y:S04]  /*299e0*/  LDL.LU.64 R132, [R1+0x820] ;  /* 0x0008200001847983 */ /* 0x000ea80000300a00 */
[----:B------:R-:W4:Y:S04]  /*299f0*/  LDL.LU.64 R134, [R1+0x828] ;  /* 0x0008280001867983 */ /* 0x000f280000300a00 */
[----:B------:R-:W3:Y:S04]  /*29a00*/  LDL.LU.64 R136, [R1+0x830] ;  /* 0x0008300001887983 */ /* 0x000ee80000300a00 */
[----:B------:R-:W2:Y:S04]  /*29a10*/  LDL.LU.64 R138, [R1+0x838] ;  /* 0x00083800018a7983 */ /* 0x000ea80000300a00 */
[----:B------:R-:W4:Y:S04]  /*29a20*/  LDL.LU.64 R140, [R1+0x840] ;  /* 0x00084000018c7983 */ /* 0x000f280000300a00 */
[----:B------:R-:W3:Y:S04]  /*29a30*/  LDL.LU.64 R142, [R1+0x848] ;  /* 0x00084800018e7983 */ /* 0x000ee80000300a00 */
[----:B------:R-:W2:Y:S04]  /*29a40*/  LDL.LU.64 R144, [R1+0x850] ;  /* 0x0008500001907983 */ /* 0x000ea80000300a00 */
[----:B------:R-:W4:Y:S04]  /*29a50*/  LDL.LU.64 R146, [R1+0x858] ;  /* 0x0008580001927983 */ /* 0x000f280000300a00 */
[----:B------:R-:W3:Y:S04]  /*29a60*/  LDL.LU.64 R148, [R1+0x860] ;  /* 0x0008600001947983 */ /* 0x000ee80000300a00 */
[----:B------:R-:W2:Y:S04]  /*29a70*/  LDL.LU.64 R150, [R1+0x868] ;  /* 0x0008680001967983 */ /* 0x000ea80000300a00 */
[----:B--2---:R-:W-:Y:S04]  /*29a80*/  STL.64 [R1+0x2500], R150 ;  /* 0x0025009601007387 */ /* 0x004fe80000100a00 */
[----:B---3--:R-:W-:Y:S04]  /*29a90*/  STL.64 [R1+0x24f8], R148 ;  /* 0x0024f89401007387 */ /* 0x008fe80000100a00 */
[----:B----4-:R-:W-:Y:S04]  /*29aa0*/  STL.64 [R1+0x24f0], R146 ;  /* 0x0024f09201007387 */ /* 0x010fe80000100a00 */
        /* <DEDUP_REMOVED lines=125> */
[----:B------:R-:W-:Y:S01]  /*2a280*/  UIADD3.64 UR46, UR14, 0xffe, URZ ;  /* 0x00000ffe0e2e7897 */ /* 0x000fe2000fffe03f */
[----:B------:R-:W-:Y:S01]  /*2a290*/  UMOV UR44, UR8 ;  /* 0x00000008002c7c82 */ /* 0x000fe20008000000 */
[----:B------:R-:W-:Y:S01]  /*2a2a0*/  UMOV UR45, UR9 ;  /* 0x00000009002d7c82 */ /* 0x000fe20008000000 */
[----:B------:R-:W-:Y:S01]  /*2a2b0*/  UIADD3.64 UR42, UR14, 0x1000, URZ ;  /* 0x000010000e2a7897 */ /* 0x000fe2000fffe03f */
[----:B------:R-:W3:Y:S01]  /*2a2c0*/  LDL.LU.64 R152, [R1+0x870] ;  /* 0x0008700001987983 */ /* 0x000ee20000300a00 */
[----:B------:R-:W-:Y:S01]  /*2a2d0*/  UMOV UR40, UR12 ;  /* 0x0000000c00287c82 */ /* 0x000fe20008000000 */
[----:B------:R-:W-:Y:S01]  /*2a2e0*/  UMOV UR41, UR13 ;  /* 0x0000000d00297c82 */ /* 0x000fe20008000000 */
[----:B------:R-:W-:Y:S01]  /*2a2f0*/  UIADD3.64 UR50, UR14, 0x1004, URZ ;  /* 0x000010040e327897 */ /* 0x000fe2000fffe03f */
[----:B------:R-:W3:Y:S01]  /*2a300*/  LDL.LU.64 R154, [R1+0x878] ;  /* 0x00087800019a7983 */ /* 0x000ee20000300a00 */
[----:B--2---:R-:W-:Y:S01]  /*2a310*/  WARPGROUP.ARRIVE ;  /* 0x00000000000079c5 */ /* 0x004fe20000000000 */
[----:B------:R-:W-:Y:S01]  /*2a320*/  UMOV UR4, UR42 ;  /* 0x0000002a00047c82 */ /* 0x000fe20008000000 */
[----:B------:R-:W-:Y:S01]  /*2a330*/  UMOV UR5, UR43 ;  /* 0x0000002b00057c82 */ /* 0x000fe20008000000 */
[----:B------:R-:W-:Y:S01]  /*2a340*/  UMOV UR48, UR32 ;  /* 0x0000002000307c82 */ /* 0x000fe20008000000 */
[----:B------:R-:W-:Y:S01]  /*2a350*/  UMOV UR49, UR33 ;  /* 0x0000002100317c82 */ /* 0x000fe20008000000 */
[----:B------:R-:W-:Y:S01]  /*2a360*/  UIADD3.64 UR54, UR14, 0x17fe, URZ ;  /* 0x000017fe0e367897 */ /* 0x000fe2000fffe03f */
[----:B------:R-:W-:Y:S01]  /*2a370*/  HGMMA.64x256x8.F32.TF32 R24, gdesc[UR44], R24, gsb0 ;  /* 0x07e000002c1879f0 */ /* 0x000fe20008002818 */
[----:B------:R-:W-:Y:S01]  /*2a380*/  UMOV UR52, UR28 ;  /* 0x0000001c00347c82 */ /* 0x000fe20008000000 */
[----:B------:R-:W-:Y:S01]  /*2a390*/  UMOV UR53, UR29 ;  /* 0x0000001d00357c82 */ /* 0x000fe20008000000 */
[----:B------:R-:W-:Y:S01]  /*2a3a0*/  UIADD3.64 UR58, UR14, 0x1800, URZ ;  /* 0x000018000e3a7897 */ /* 0x000fe2000fffe03f */
[----:B------:R-:W3:Y:S01]  /*2a3b0*/  LDL.LU.64 R156, [R1+0x880] ;  /* 0x00088000019c7983 */ /* 0x000ee20000300a00 */
[----:B------:R-:W-:Y:S01]  /*2a3c0*/  UMOV UR56, UR24 ;  /* 0x0000001800387c82 */ /* 0x000fe20008000000 */
[----:B------:R-:W-:-:S02]  /*2a3d0*/  UMOV UR57, UR25 ;  /* 0x0000001900397c82 */ /* 0x000fc40008000000 */
        /* <DEDUP_REMOVED lines=47> */
[----:B------:R-:W-:-:S02]  /*2a6d0*/  WARPGROUP.DEPBAR.LE gsb0, 0x0 ;  /* 0x00008000000079c5 */ /* 0x000fc40000010000 */
[----:B------:R-:W-:-:S06]  /*2a6e0*/  WARPGROUP.ARRIVE ;  /* 0x00000000000079c5 */ /* 0x000fcc0000000000 */
[----:B------:R-:W-:Y:S01]  /*2a6f0*/  HGMMA.64x256x8.F32.TF32 R24, gdesc[UR40], R24, gsb0 ;  /* 0x07e00000281879f0 */ /* 0x000fe20008002818 */
[----:B------:R-:W-:Y:S01]  /*2a700*/  UIADD3.64 UR42, UR14, 0x1002, URZ ;  /* 0x000010020e2a7897 */ /* 0x000fe2000fffe03f */
[----:B------:R-:W-:Y:S01]  /*2a710*/  UMOV UR40, UR36 ;  /* 0x0000002400287c82 */ /* 0x000fe20008000000 */
[----:B------:R-:W-:Y:S01]  /*2a720*/  UMOV UR41, UR37 ;  /* 0x0000002500297c82 */ /* 0x000fe20008000000 */
[----:B------:R-:W-:Y:S02]  /*2a730*/  WARPGROUP.DEPBAR.LE gsb0, 0x0 ;  /* 0x00008000000079c5 */ /* 0x000fe40000010000 */
[----:B------:R-:W-:-:S15]  /*2a740*/  WARPGROUP.ARRIVE ;  /* 0x00000000000079c5 */ /* 0x000fde0000000000 */
[----:B------:R-:W-:-:S07]  /*2a750*/  NOP ;  /* 0x0000000000007918 */ /* 0x000fce0000000000 */
        /* <DEDUP_REMOVED lines=8> */
[----:B------:R-:W-:Y:S01]  /*2a7e0*/  HGMMA.64x256x8.F32.TF32 R24, gdesc[UR52], R24, gsb0 ;  /* 0x07e00000341879f0 */ /* 0x000fe20008002818 */
[----:B------:R-:W-:Y:S01]  /*2a7f0*/  UIADD3.64 UR42, UR14, 0x1802, URZ ;  /* 0x000018020e2a7897 */ /* 0x000fe2000fffe03f */
[----:B------:R-:W-:Y:S01]  /*2a800*/  UMOV UR40, UR20 ;  /* 0x0000001400287c82 */ /* 0x000fe20008000000 */
[----:B------:R-:W-:Y:S01]  /*2a810*/  UMOV UR41, UR21 ;  /* 0x0000001500297c82 */ /* 0x000fe20008000000 */
[----:B------:R-:W-:Y:S02]  /*2a820*/  WARPGROUP.DEPBAR.LE gsb0, 0x0 ;  /* 0x00008000000079c5 */ /* 0x000fe40000010000 */
[----:B------:R-:W-:-:S15]  /*2a830*/  WARPGROUP.ARRIVE ;  /* 0x00000000000079c5 */ /* 0x000fde0000000000 */
[----:B------:R-:W-:-:S07]  /*2a840*/  NOP ;  /* 0x0000000000007918 */ /* 0x000fce0000000000 */
[----:B------:R-:W-:Y:S01]  /*2a850*/  HGMMA.64x256x8.F32.TF32 R24, gdesc[UR56], R24, gsb0 ;  /* 0x07e00000381879f0 */ /* 0x000fe20008002818 */
[----:B------:R-:W-:Y:S01]  /*2a860*/  UMOV UR56, UR42 ;  /* 0x0000002a00387c82 */ /* 0x000fe20008000000 */
[----:B------:R-:W-:Y:S01]  /*2a870*/  UMOV UR57, UR43 ;  /* 0x0000002b00397c82 */ /* 0x000fe20008000000 */
        /* <DEDUP_REMOVED lines=76> */
[----:B-1----:R-:W3:Y:S04]  /*2ad40*/  LDL.LU.64 R150, [R1+0x2500] ;  /* 0x0025000001967983 */ /* 0x002ee80000300a00 */
        /* <DEDUP_REMOVED lines=13> */
[----:B------:R-:W-:-:S02]  /*2ae20*/  UIADD3.64 UR8, UR12, 0x1fe, URZ ;  /* 0x000001fe0c087897 */ /* 0x000fc4000fffe03f */
[----:B------:R-:W-:Y:S01]  /*2ae30*/  UIADD3.64 UR40, UR12, 0x200, URZ ;  /* 0x000002000c287897 */ /* 0x000fe2000fffe03f */
[----:B------:R-:W2:Y:S01]  /*2ae40*/  LDL.LU.64 R122, [R1+0x2490] ;  /* 0x00249000017a7983 */ /* 0x000ea20000300a00 */
[----:B------:R-:W-:Y:S01]  /*2ae50*/  UMOV UR48, UR42 ;  /* 0x0000002a00307c82 */ /* 0x000fe20008000000 */
[----:B------:R-:W-:Y:S01]  /*2ae60*/  UMOV UR49, UR43 ;  /* 0x0000002b00317c82 */ /* 0x000fe20008000000 */
[----:B------:R-:W-:Y:S01]  /*2ae70*/  UMOV UR42, UR14 ;  /* 0x0000000e002a7c82 */ /* 0x000fe20008000000 */
[----:B------:R-:W-:Y:S01]  /*2ae80*/  UMOV UR43, UR15 ;  /* 0x0000000f002b7c82 */ /* 0x000fe20008000000 */
[----:B------:R-:W-:Y:S01]  /*2ae90*/  UIADD3.64 UR36, UR12, 0x202, URZ ;  /* 0x000002020c247897 */ /* 0x000fe2000fffe03f */
[----:B------:R-:W4:Y:S01]  /*2aea0*/  LDL.LU.64 R120, [R1+0x2488] ;  /* 0x0024880001787983 */ /* 0x000f220000300a00 */
[----:B------:R-:W-:Y:S02]  /*2aeb0*/  UIADD3.64 UR32, UR12, 0x204, URZ ;  /* 0x000002040c207897 */ /* 0x000fe4000fffe03f */
[----:B------:R-:W-:Y:S01]  /*2aec0*/  UIADD3.64 UR28, UR12, 0x9fe, URZ ;  /* 0x000009fe0c1c7897 */ /* 0x000fe2000fffe03f */
[----:B------:R-:W4:Y:S01]  /*2aed0*/  LDL.LU.64 R118, [R1+0x2480] ;  /* 0x0024800001767983 */ /* 0x000f220000300a00 */
[----:B------:R-:W-:-:S02]  /*2aee0*/  UIADD3.64 UR24, UR12, 0xa00, URZ ;  /* 0x00000a000c187897 */ /* 0x000fc4000fffe03f */
[----:B------:R-:W-:Y:S01]  /*2aef0*/  UIADD3.64 UR20, UR12, 0xa02, URZ ;  /* 0x00000a020c147897 */ /* 0x000fe2000fffe03f */
[----:B------:R-:W4:Y:S01]  /*2af00*/  LDL.LU.64 R116, [R1+0x2478] ;  /* 0x0024780001747983 */ /* 0x000f220000300a00 */
[----:B------:R-:W-:-:S03]  /*2af10*/  UIADD3.64 UR16, UR12, 0xa04, URZ ;  /* 0x00000a040c107897 */ /* 0x000fc6000fffe03f */
        /* <DEDUP_REMOVED lines=45> */
[----:B------:R-:W4:Y:S01]  /*2b1f0*/  LDL.LU.64 R24, [R1+0x2308] ;  /* 0x0023080001187983 */ /* 0x000f220000300a00 */
[----:B---3--:R-:W-:-:S06]  /*2b200*/  WARPGROUP.ARRIVE ;  /* 0x00000000000079c5 */ /* 0x008fcc0000000000 */
        /* <DEDUP_REMOVED lines=94> */
[----:B-1----:R-:W4:Y:S04]  /*2b7f0*/  LDL.LU.64 R124, [R1+0x400] ;  /* 0x00040000017c7983 */ /* 0x002f280000300a00 */
[----:B---3--:R-:W3:Y:S04]  /*2b800*/  LDL.LU.64 R126, [R1+0x408] ;  /* 0x00040800017e7983 */ /* 0x008ee80000300a00 */
[----:B--2---:R-:W2:Y:S04]  /*2b810*/  LDL.LU.64 R128, [R1+0x410] ;  /* 0x0004100001807983 */ /* 0x004ea80000300a00 */
[----:B----4-:R-:W4:Y:S04]  /*2b820*/  LDL.LU.64 R130, [R1+0x418] ;  /* 0x0004180001827983 */ /* 0x010f280000300a00 */
        /* <DEDUP_REMOVED lines=10> */
[----:B---3--:R-:W-:Y:S04]  /*2b8d0*/  STL.64 [R1+0x2300], R150 ;  /* 0x0023009601007387 */ /* 0x008fe80000100a00 */
[----:B----4-:R-:W-:Y:S04]  /*2b8e0*/  STL.64 [R1+0x22f8], R148 ;  /* 0x0022f89401007387 */ /* 0x010fe80000100a00 */
[----:B--2---:R-:W-:Y:S04]  /*2b8f0*/  STL.64 [R1+0x22f0], R146 ;  /* 0x0022f09201007387 */ /* 0x004fe80000100a00 */
        /* <DEDUP_REMOVED lines=125> */
[----:B------:R-:W-:Y:S01]  /*2c0d0*/  UMOV UR44, UR8 ;  /* 0x00000008002c7c82 */ /* 0x000fe20008000000 */
[----:B------:R-:W-:Y:S01]  /*2c0e0*/  UMOV UR45, UR9 ;  /* 0x00000009002d7c82 */ /* 0x000fe20008000000 */
[----:B------:R-:W-:Y:S01]  /*2c0f0*/  UMOV UR42, UR4 ;  /* 0x00000004002a7c82 */ /* 0x000fe20008000000 */
[----:B------:R-:W-:Y:S01]  /*2c100*/  UMOV UR43, UR5 ;  /* 0x00000005002b7c82 */ /* 0x000fe20008000000 */
[----:B--2---:R-:W-:Y:S01]  /*2c110*/  WARPGROUP.ARRIVE ;  /* 0x00000000000079c5 */ /* 0x004fe20000000000 */
[----:B------:R-:W2:Y:S01]  /*2c120*/  LDL.LU.64 R152, [R1+0x470] ;  /* 0x0004700001987983 */ /* 0x000ea20000300a00 */
[----:B------:R-:W-:-:S03]  /*2c130*/  UIADD3.64 UR8, UR14, 0x1002, URZ ;  /* 0x000010020e087897 */ /* 0x000fc6000fffe03f */
[----:B------:R-:W2:Y:S01]  /*2c140*/  LDL.LU.64 R154, [R1+0x478] ;  /* 0x00047800019a7983 */ /* 0x000ea20000300a00 */
[----:B------:R-:W-:Y:S03]  /*2c150*/  HGMMA.64x256x8.F32.TF32 R24, gdesc[UR44], R24, gsb0 ;  /* 0x07e000002c1879f0 */ /* 0x000fe60008002818 */
        /* <DEDUP_REMOVED lines=48> */
[----:B------:R-:W-:-:S02]  /*2c460*/  WARPGROUP.DEPBAR.LE gsb0, 0x0 ;  /* 0x00008000000079c5 */ /* 0x000fc40000010000 */
[----:B------:R-:W-:-:S06]  /*2c470*/  WARPGROUP.ARRIVE ;  /* 0x00000000000079c5 */ /* 0x000fcc0000000000 */
[----:B------:R-:W-:Y:S01]  /*2c480*/  HGMMA.64x256x8.F32.TF32 R24, gdesc[UR40], R24, gsb0 ;  /* 0x07e00000281879f0 */ /* 0x000fe20008002818 */
[----:B------:R-:W-:Y:S01]  /*2c490*/  UMOV UR42, UR8 ;  /* 0x00000008002a7c82 */ /* 0x000fe20008000000 */
[----:B------:R-:W-:Y:S01]  /*2c4a0*/  UMOV UR43, UR9 ;  /* 0x00000009002b7c82 */ /* 0x000fe20008000000 */
[----:B------:R-:W-:Y:S01]  /*2c4b0*/  UMOV UR40, UR36 ;  /* 0x0000002400287c82 */ /* 0x000fe20008000000 */
[----:B------:R-:W-:Y:S01]  /*2c4c0*/  UMOV UR41, UR37 ;  /* 0x0000002500297c82 */ /* 0x000fe20008000000 */
[----:B------:R-:W-:Y:S02]  /*2c4d0*/  WARPGROUP.DEPBAR.LE gsb0, 0x0 ;  /* 0x00008000000079c5 */ /* 0x000fe40000010000 */
[----:B------:R-:W-:-:S15]  /*2c4e0*/  WARPGROUP.ARRIVE ;  /* 0x00000000000079c5 */ /* 0x000fde0000000000 */
[----:B------:R-:W-:-:S06]  /*2c4f0*/  NOP ;  /* 0x0000000000007918 */ /* 0x000fcc0000000000 */
        /* <DEDUP_REMOVED lines=120> */
[----:B------:R-:W-:-:S02]  /*2cc80*/  UIADD3.64 UR8, UR12, 0x3fe, URZ ;  /* 0x000003fe0c087897 */ /* 0x000fc4000fffe03f */
[----:B------:R-:W-:Y:S01]  /*2cc90*/  UIADD3.64 UR40, UR12, 0x400, URZ ;  /* 0x000004000c287897 */ /* 0x000fe2000fffe03f */
[----:B------:R-:W3:Y:S01]  /*2cca0*/  LDL.LU.64 R122, [R1+0x2290] ;  /* 0x00229000017a7983 */ /* 0x000ee20000300a00 */
        /* <DEDUP_REMOVED lines=152> */
[----:B-1----:R-:W4:Y:S04]  /*2d630*/  LDL.LU.64 R124, [R1] ;  /* 0x00000000017c7983 */ /* 0x002f280000300a00 */
[----:B--2---:R-:W2:Y:S04]  /*2d640*/  LDL.LU.64 R126, [R1+0x8] ;  /* 0x00000800017e7983 */ /* 0x004ea80000300a00 */
[----:B---3--:R-:W3:Y:S04]  /*2d650*/  LDL.LU.64 R128, [R1+0x10] ;  /* 0x0000100001807983 */ /* 0x008ee80000300a00 */
[----:B----4-:R-:W4:Y:S04]  /*2d660*/  LDL.LU.64 R130, [R1+0x18] ;  /* 0x0000180001827983 */ /* 0x010f280000300a00 */
[----:B------:R-:W2:Y:S04]  /*2d670*/  LDL.LU.64 R132, [R1+0x20] ;  /* 0x0000200001847983 */ /* 0x000ea80000300a00 */
[----:B------:R-:W3:Y:S04]  /*2d680*/  LDL.LU.64 R134, [R1+0x28] ;  /* 0x0000280001867983 */ /* 0x000ee80000300a00 */
[----:B------:R-:W4:Y:S04]  /*2d690*/  LDL.LU.64 R136, [R1+0x30] ;  /* 0x0000300001887983 */ /* 0x000f280000300a00 */
[----:B------:R-:W2:Y:S04]  /*2d6a0*/  LDL.LU.64 R138, [R1+0x38] ;  /* 0x00003800018a7983 */ /* 0x000ea80000300a00 */
[----:B------:R-:W3:Y:S04]  /*2d6b0*/  LDL.LU.64 R140, [R1+0x40] ;  /* 0x00004000018c7983 */ /* 0x000ee80000300a00 */
[----:B------:R-:W4:Y:S04]  /*2d6c0*/  LDL.LU.64 R142, [R1+0x48] ;  /* 0x00004800018e7983 */ /* 0x000f280000300a00 */
[----:B------:R-:W2:Y:S04]  /*2d6d0*/  LDL.LU.64 R144, [R1+0x50] ;  /* 0x0000500001907983 */ /* 0x000ea80000300a00 */
[----:B------:R-:W3:Y:S04]  /*2d6e0*/  LDL.LU.64 R146, [R1+0x58] ;  /* 0x0000580001927983 */ /* 0x000ee80000300a00 */
[----:B------:R-:W4:Y:S04]  /*2d6f0*/  LDL.LU.64 R148, [R1+0x60] ;  /* 0x0000600001947983 */ /* 0x000f280000300a00 */
[----:B------:R-:W2:Y:S04]  /*2d700*/  LDL.LU.64 R150, [R1+0x68] ;  /* 0x0000680001967983 */ /* 0x000ea80000300a00 */
[----:B--2---:R-:W-:Y:S04]  /*2d710*/  STL.64 [R1+0x2100], R150 ;  /* 0x0021009601007387 */ /* 0x004fe80000100a00 */
[----:B----4-:R-:W-:Y:S04]  /*2d720*/  STL.64 [R1+0x20f8], R148 ;  /* 0x0020f89401007387 */ /* 0x010fe80000100a00 */
[----:B---3--:R-:W-:Y:S04]  /*2d730*/  STL.64 [R1+0x20f0], R146 ;  /* 0x0020f09201007387 */ /* 0x008fe80000100a00 */
        /* <DEDUP_REMOVED lines=179> */
[----:B--2---:R-:W-:-:S06]  /*2e270*/  WARPGROUP.ARRIVE ;  /* 0x00000000000079c5 */ /* 0x004fcc0000000000 */
[----:B------:R-:W-:Y:S01]  /*2e280*/  HGMMA.64x256x8.F32.TF32 R24, gdesc[UR44], R24, gsb0 ;  /* 0x07e000002c1879f0 */ /* 0x000fe20008002818 */
[----:B------:R-:W-:Y:S02]  /*2e290*/  UIADD3.64 UR44, UR14, 0x1002, URZ ;  /* 0x000010020e2c7897 */ /* 0x000fe4000fffe03f */
[----:B------:R-:W-:Y:S02]  /*2e2a0*/  WARPGROUP.DEPBAR.LE gsb0, 0x0 ;  /* 0x00008000000079c5 */ /* 0x000fe40000010000 */
[----:B------:R-:W-:-:S15]  /*2e2b0*/  WARPGROUP.ARRIVE ;  /* 0x00000000000079c5 */ /* 0x000fde0000000000 */
[----:B------:R-:W-:-:S08]  /*2e2c0*/  NOP ;  /* 0x0000000000007918 */ /* 0x000fd00000000000 */
        /* <DEDUP_REMOVED lines=128> */
[----:B------:R-:W-:Y:S01]  /*2ead0*/  UIADD3.64 UR40, UR12, 0x5fe, URZ ;  /* 0x000005fe0c287897 */ /* 0x000fe2000fffe03f */
[----:B------:R-:W-:Y:S01]  /*2eae0*/  UMOV UR42, UR10 ;  /* 0x0000000a002a7c82 */ /* 0x000fe20008000000 */
[----:B------:R-:W-:Y:S01]  /*2eaf0*/  UMOV UR43, UR11 ;  /* 0x0000000b002b7c82 */ /* 0x000fe20008000000 */
[----:B------:R-:W-:Y:S01]  /*2eb00*/  UIADD3.64 UR8, UR12, 0x600, URZ ;  /* 0x000006000c087897 */ /* 0x000fe2000fffe03f */
[----:B------:R-:W2:Y:S01]  /*2eb10*/  LDL.LU.64 R122, [R1+0x2090] ;  /* 0x00209000017a7983 */ /* 0x000ea20000300a00 */
[----:B------:R-:W-:Y:S01]  /*2eb20*/  UMOV UR10, UR14 ;  /* 0x0000000e000a7c82 */ /* 0x000fe20008000000 */
[----:B------:R-:W-:Y:S01]  /*2eb30*/  UMOV UR11, UR15 ;  /* 0x0000000f000b7c82 */ /* 0x000fe20008000000 */
[----:B---3--:R-:W-:Y:S01]  /*2eb40*/  WARPGROUP.ARRIVE ;  /* 0x00000000000079c5 */ /* 0x008fe20000000000 */
[----:B------:R-:W-:Y:S01]  /*2eb50*/  UIADD3.64 UR36, UR12, 0x602, URZ ;  /* 0x000006020c247897 */ /* 0x000fe2000fffe03f */
[----:B------:R-:W2:Y:S04]  /*2eb60*/  LDL.LU.64 R120, [R1+0x2088] ;  /* 0x0020880001787983 */ /* 0x000ea80000300a00 */
[----:B------:R-:W-:Y:S01]  /*2eb70*/  HGMMA.64x256x8.F32.TF32 R124, gdesc[UR40], R124, gsb0 ;  /* 0x07e00000287c79f0 */ /* 0x000fe2000800287c */
[----:B------:R-:W-:Y:S01]  /*2eb80*/  UIADD3.64 UR32, UR12, 0x604, URZ ;  /* 0x000006040c207897 */ /* 0x000fe2000fffe03f */
[----:B------:R-:W2:Y:S01]  /*2eb90*/  LDL.LU.64 R118, [R1+0x2080] ;  /* 0x0020800001767983 */ /* 0x000ea20000300a00 */
[----:B------:R-:W-:-:S02]  /*2eba0*/  UIADD3.64 UR28, UR12, 0xdfe, URZ ;  /* 0x00000dfe0c1c7897 */ /* 0x000fc4000fffe03f */
[----:B------:R-:W-:Y:S01]  /*2ebb0*/  UIADD3.64 UR24, UR12, 0xe00, URZ ;  /* 0x00000e000c187897 */ /* 0x000fe2000fffe03f */
[----:B------:R-:W2:Y:S01]  /*2ebc0*/  LDL.LU.64 R116, [R1+0x2078] ;  /* 0x0020780001747983 */ /* 0x000ea20000300a00 */
[----:B------:R-:W-:Y:S01]  /*2ebd0*/  UIADD3.64 UR20, UR12, 0xe02, URZ ;  /* 0x00000e020c147897 */ /* 0x000fe2000fffe03f */
[----:B------:R-:W-:Y:S02]  /*2ebe0*/  WARPGROUP.DEPBAR.LE gsb0, 0x0 ;  /* 0x00008000000079c5 */ /* 0x000fe40000010000 */
[----:B------:R-:W-:Y:S01]  /*2ebf0*/  WARPGROUP.ARRIVE ;  /* 0x00000000000079c5 */ /* 0x000fe20000000000 */
[----:B------:R-:W-:Y:S01]  /*2ec00*/  UMOV UR14, UR18 ;  /* 0x00000012000e7c82 */ /* 0x000fe20008000000 */
[----:B------:R-:W-:Y:S01]  /*2ec10*/  UMOV UR15, UR19 ;  /* 0x00000013000f7c82 */ /* 0x000fe20008000000 */
[----:B------:R-:W2:-:S15]  /*2ec20*/  LDL.LU.64 R114, [R1+0x2070] ;  /* 0x0020700001727983 */ /* 0x000e9e0000300a00 */
[----:B------:R-:W-:Y:S01]  /*2ec30*/  HGMMA.64x256x8.F32.TF32 R124, gdesc[UR8], R124, gsb0 ;  /* 0x07e00000087c79f0 */ /* 0x000fe2000800287c */
[----:B------:R-:W-:Y:S01]  /*2ec40*/  UIADD3.64 UR12, UR12, 0xe04, URZ ;  /* 0x00000e040c0c7897 */ /* 0x000fe2000fffe03f */
        /* <DEDUP_REMOVED lines=69> */
[----:B------:R-:W-:Y:S04]  /*2f0a0*/  STL.64 [R1], R124 ;  /* 0x0000007c01007387 */ /* 0x000fe80000100a00 */
        /* <DEDUP_REMOVED lines=64> */
[----:B------:R-:W4:Y:S04]  /*2f4b0*/  LDL.LU.64 R248, [R1+0x1ef8] ;  /* 0x001ef80001f87983 */ /* 0x000f280000300a00 */
        /* <DEDUP_REMOVED lines=66> */
[----:B--2---:R-:W-:-:S06]  /*2f8e0*/  WARPGROUP.ARRIVE ;  /* 0x00000000000079c5 */ /* 0x004fcc0000000000 */
[----:B------:R-:W-:Y:S01]  /*2f8f0*/  HGMMA.64x256x8.F32.TF32 R24, gdesc[UR40], R24, gsb0 ;  /* 0x07e00000281879f0 */ /* 0x000fe20008002818 */
[----:B------:R-:W-:Y:S01]  /*2f900*/  UMOV UR38, UR44 ;  /* 0x0000002c00267c82 */ /* 0x000fe20008000000 */
[----:B------:R-:W-:Y:S01]  /*2f910*/  UMOV UR39, UR45 ;  /* 0x0000002d00277c82 */ /* 0x000fe20008000000 */
[----:B------:R-:W-:Y:S02]  /*2f920*/  WARPGROUP.DEPBAR.LE gsb0, 0x0 ;  /* 0x00008000000079c5 */ /* 0x000fe40000010000 */
[----:B------:R-:W-:-:S15]  /*2f930*/  WARPGROUP.ARRIVE ;  /* 0x00000000000079c5 */ /* 0x000fde0000000000 */
[----:B------:R-:W-:-:S08]  /*2f940*/  NOP ;  /* 0x0000000000007918 */ /* 0x000fd00000000000 */
        /* <DEDUP_REMOVED lines=21> */
[----:B------:R-:W-:Y:S02]  /*2faa0*/  R2UR UR52, R7 ;  /* 0x00000000073472ca */ /* 0x000fe400000e0000 */
[----:B------:R-:W2:Y:S04]  /*2fab0*/  LDL R7, [R1+0x18bc] ;  /* 0x0018bc0001077983 */ /* 0x000ea80000100800 */
[----:B------:R-:W4:Y:S04]  /*2fac0*/  LDL.LU R11, [R1+0x1030] ;  /* 0x00103000010b7983 */ /* 0x000f280000300800 */
[----:B------:R-:W3:Y:S01]  /*2fad0*/  LDL.LU R9, [R1+0x1034] ;  /* 0x0010340001097983 */ /* 0x000ee20000300800 */
[----:B------:R-:W-:-:S02]  /*2fae0*/  WARPGROUP.DEPBAR.LE gsb0, 0x0 ;  /* 0x00008000000079c5 */ /* 0x000fc40000010000 */
[----:B------:R-:W-:-:S12]  /*2faf0*/  WARPGROUP.ARRIVE ;  /* 0x00000000000079c5 */ /* 0x000fd80000000000 */
[----:B------:R-:W-:Y:S01]  /*2fb00*/  HGMMA.64x256x8.F32.TF32 R24, gdesc[UR24], R24, gsb0 ;  /* 0x07e00000181879f0 */ /* 0x000fe20008002818 */
[----:B------:R-:W-:Y:S01]  /*2fb10*/  UMOV UR14, UR48 ;  /* 0x00000030000e7c82 */ /* 0x000fe20008000000 */
[----:B------:R-:W-:Y:S01]  /*2fb20*/  UMOV UR15, UR49 ;  /* 0x00000031000f7c82 */ /* 0x000fe20008000000 */
[----:B------:R-:W-:Y:S02]  /*2fb30*/  WARPGROUP.DEPBAR.LE gsb0, 0x0 ;  /* 0x00008000000079c5 */ /* 0x000fe40000010000 */
[----:B------:R-:W-:-:S15]  /*2fb40*/  WARPGROUP.ARRIVE ;  /* 0x00000000000079c5 */ /* 0x000fde0000000000 */
[----:B------:R-:W-:-:S08]  /*2fb50*/  NOP ;  /* 0x0000000000007918 */ /* 0x000fd00000000000 */
[----:B------:R-:W-:Y:S01]  /*2fb60*/  HGMMA.64x256x8.F32.TF32 R24, gdesc[UR20], R24, gsb0 ;  /* 0x07e00000141879f0 */ /* 0x000fe20008002818 */
[----:B------:R-:W-:Y:S01]  /*2fb70*/  R2UR UR53, R8 ;  /* 0x00000000083572ca */ /* 0x000fe200000e0000 */
[----:B------:R-:W-:Y:S01]  /*2fb80*/  UIADD3 UR6, UR6, 0x1, URZ ;  /* 0x0000000106067890 */ /* 0x000fe2000fffe03f */
[----:B---3--:R-:W-:-:S11]  /*2fb90*/  IADD3 R9, P1, R9, R4, RZ ;  /* 0x0000000409097210 */ /* 0x008fd60007f3e0ff */
[----:B------:R-:W-:-:S04]  /*2fba0*/  UIMAD UR9, UR7, -0x40, UR53 ;  /* 0xffffffc0070978a4 */ /* 0x000fc8000f8e0235 */
[----:B------:R-:W-:-:S04]  /*2fbb0*/  UISETP.GT.AND UP1, UPT, UR9, URZ, UPT ;  /* 0x0000003f0900728c */ /* 0x000fc8000bf24270 */
[----:B------:R-:W-:Y:S02]  /*2fbc0*/  USEL UR8, URZ, 0x4, !UP1 ;  /* 0x000000043f087887 */ /* 0x000fe4000c800000 */
[----:B------:R-:W-:Y:S01]  /*2fbd0*/  UISETP.GT.AND UP1, UPT, UR6, 0x2, UPT ;  /* 0x000000020600788c */ /* 0x000fe2000bf24270 */
[----:B----4-:R-:W-:-:S03]  /*2fbe0*/  IMAD.X R11, R11, 0x1, R3, P1 ;  /* 0x000000010b0b7824 */ /* 0x010fc600008e0603 */
[----:B------:R-:W-:Y:S01]  /*2fbf0*/  USEL UR6, UR6, URZ, !UP1 ;  /* 0x0000003f06067287 */ /* 0x000fe2000c800000 */
[----:B------:R-:W-:Y:S01]  /*2fc00*/  STL [R1+0x1034], R9 ;  /* 0x0010340901007387 */ /* 0x000fe20000100800 */
[----:B------:R-:W-:Y:S02]  /*2fc10*/  R2UR UR5, R6 ;  /* 0x00000000060572ca */ /* 0x000fe400000e0000 */
[----:B------:R-:W-:Y:S01]  /*2fc20*/  ULEA UR10, UR6, UR60, 0x10 ;  /* 0x0000003c060a7291 */ /* 0x000fe2000f8e803f */
[----:B------:R-:W-:Y:S01]  /*2fc30*/  STL [R1+0x1030], R11 ;  /* 0x0010300b01007387 */ /* 0x000fe20000100800 */
[----:B--2---:R-:W-:-:S03]  /*2fc40*/  R2UR UR11, R7 ;  /* 0x00000000070b72ca */ /* 0x004fc600000e0000 */
[----:B------:R-:W2:Y:S01]  /*2fc50*/  LDL.LU R6, [R1+0x103c] ;  /* 0x00103c0001067983 */ /* 0x000ea20000300800 */
[----:B------:R-:W-:Y:S01]  /*2fc60*/  R2UR UR4, R5 ;  /* 0x00000000050472ca */ /* 0x000fe200000e0000 */
[----:B------:R-:W-:Y:S02]  /*2fc70*/  VIADD R5, R252, UR10 ;  /* 0x0000000afc057c36 */ /* 0x000fe40008000000 */
[----:B------:R-:W3:Y:S04]  /*2fc80*/  LDL.LU R8, [R1+0x104c] ;  /* 0x00104c0001087983 */ /* 0x000ee80000300800 */
[----:B------:R-:W4:Y:S04]  /*2fc90*/  LDL.LU R7, [R1+0x1054] ;  /* 0x0010540001077983 */ /* 0x000f280000300800 */
[----:B------:R1:W-:Y:S04]  /*2fca0*/  STL [R1+0x1ccc], R252 ;  /* 0x001cccfc01007387 */ /* 0x0003e80000100800 */
[----:B-1----:R-:W4:Y:S01]  /*2fcb0*/  LDL.LU R252, [R1+0x1050] ;  /* 0x0010500001fc7983 */ /* 0x002f220000300800 */
[----:B------:R-:W-:-:S02]  /*2fcc0*/  WARPGROUP.DEPBAR.LE gsb0, 0x0 ;  /* 0x00008000000079c5 */ /* 0x000fc40000010000 */
[----:B------:R-:W-:-:S06]  /*2fcd0*/  WARPGROUP.ARRIVE ;  /* 0x00000000000079c5 */ /* 0x000fcc0000000000 */
[----:B------:R-:W-:Y:S03]  /*2fce0*/  HGMMA.64x256x8.F32.TF32 R24, gdesc[UR12], R24, gsb0 ;  /* 0x07e000000c1879f0 */ /* 0x000fe60008002818 */
[----:B------:R-:W-:Y:S02]  /*2fcf0*/  WARPGROUP.DEPBAR.LE gsb0, 0x0 ;  /* 0x00008000000079c5 */ /* 0x000fe40000010000 */
[----:B------:R1:W-:Y:S04]  /*2fd00*/  STL [R1+0x1d00], R107 ;  /* 0x001d006b01007387 */ /* 0x0003e80000100800 */
[----:B-1----:R-:W3:Y:S04]  /*2fd10*/  LDL.LU R107, [R1+0x1038] ;  /* 0x00103800016b7983 */ /* 0x002ee80000300800 */
[----:B------:R-:W-:Y:S04]  /*2fd20*/  STL [R1+0x1cfc], R108 ;  /* 0x001cfc6c01007387 */ /* 0x000fe80000100800 */
[----:B------:R1:W-:Y:S04]  /*2fd30*/  STL [R1+0x1cf8], R109 ;  /* 0x001cf86d01007387 */ /* 0x0003e80000100800 */
[----:B-1----:R-:W4:Y:S04]  /*2fd40*/  LDL.LU R109, [R1+0x1048] ;  /* 0x00104800016d7983 */ /* 0x002f280000300800 */
[----:B------:R1:W-:Y:S04]  /*2fd50*/  STL [R1+0x1cf4], R110 ;  /* 0x001cf46e01007387 */ /* 0x0003e80000100800 */
[----:B-1----:R-:W4:Y:S04]  /*2fd60*/  LDL.LU R110, [R1+0x1044] ;  /* 0x00104400016e7983 */ /* 0x002f280000300800 */
[----:B------:R1:W-:Y:S04]  /*2fd70*/  STL [R1+0x1cf0], R111 ;  /* 0x001cf06f01007387 */ /* 0x0003e80000100800 */
[----:B-1----:R-:W4:Y:S04]  /*2fd80*/  LDL.LU R111, [R1+0x1040] ;  /* 0x00104000016f7983 */ /* 0x002f280000300800 */
[----:B------:R-:W-:Y:S04]  /*2fd90*/  STL [R1+0x1cec], R112 ;  /* 0x001cec7001007387 */ /* 0x000fe80000100800 */
[----:B------:R1:W-:Y:S04]  /*2fda0*/  STL [R1+0x1ce8], R113 ;  /* 0x001ce87101007387 */ /* 0x0003e80000100800 */
[----:B------:R-:W-:Y:S04]  /*2fdb0*/  STL [R1+0x1ce4], R114 ;  /* 0x001ce47201007387 */ /* 0x000fe80000100800 */
[----:B------:R-:W-:Y:S04]  /*2fdc0*/  STL [R1+0x1ce0], R115 ;  /* 0x001ce07301007387 */ /* 0x000fe80000100800 */
[----:B------:R-:W-:Y:S04]  /*2fdd0*/  STL [R1+0x1cdc], R116 ;  /* 0x001cdc7401007387 */ /* 0x000fe80000100800 */
[----:B------:R-:W-:Y:S04]  /*2fde0*/  STL [R1+0x1cd8], R117 ;  /* 0x001cd87501007387 */ /* 0x000fe80000100800 */
[----:B------:R-:W-:Y:S04]  /*2fdf0*/  STL [R1+0x1cd4], R118 ;  /* 0x001cd47601007387 */ /* 0x000fe80000100800 */
[----:B------:R-:W-:Y:S04]  /*2fe00*/  STL [R1+0x1cd0], R119 ;  /* 0x001cd07701007387 */ /* 0x000fe80000100800 */
[----:B------:R-:W-:Y:S04]  /*2fe10*/  STL.64 [R1+0x1cc0], R120 ;  /* 0x001cc07801007387 */ /* 0x000fe80000100a00 */
[----:B------:R-:W-:Y:S04]  /*2fe20*/  STL.64 [R1+0x1cb8], R122 ;  /* 0x001cb87a01007387 */ /* 0x000fe80000100a00 */
[----:B------:R-:W-:Y:S04]  /*2fe30*/  STL.64 [R1+0x1cb0], R124 ;  /* 0x001cb07c01007387 */ /* 0x000fe80000100a00 */
[----:B------:R-:W-:Y:S04]  /*2fe40*/  STL.64 [R1+0x1ca8], R126 ;  /* 0x001ca87e01007387 */ /* 0x000fe80000100a00 */
[----:B------:R-:W-:Y:S04]  /*2fe50*/  STL.64 [R1+0x1ca0], R128 ;  /* 0x001ca08001007387 */ /* 0x000fe80000100a00 */
[----:B------:R-:W-:Y:S01]  /*2fe60*/  STL.64 [R1+0x1c98], R130 ;  /* 0x001c988201007387 */ /* 0x000fe20000100a00 */
[----:B------:R-:W-:-:S03]  /*2fe70*/  UISETP.GE.AND UP0, UPT, UR7, UR52, UPT ;  /* 0x000000340700728c */ /* 0x000fc6000bf06270 */
[----:B------:R-:W-:Y:S04]  /*2fe80*/  STL.64 [R1+0x1c90], R132 ;  /* 0x001c908401007387 */ /* 0x000fe80000100a00 */
[----:B------:R-:W-:Y:S04]  /*2fe90*/  STL.64 [R1+0x1c88], R134 ;  /* 0x001c888601007387 */ /* 0x000fe80000100a00 */
[----:B------:R-:W-:Y:S04]  /*2fea0*/  STL.64 [R1+0x1c80], R136 ;  /* 0x001c808801007387 */ /* 0x000fe80000100a00 */
[----:B------:R-:W-:Y:S01]  /*2feb0*/  STL.64 [R1+0x1c78], R138 ;  /* 0x001c788a01007387 */ /* 0x000fe20000100a00 */
[----:B------:R-:W-:-:S03]  /*2fec0*/  USEL UR8, UR8, URZ, !UP0 ;  /* 0x0000003f08087287 */ /* 0x000fc6000c000000 */
[----:B------:R-:W-:Y:S04]  /*2fed0*/  STL.64 [R1+0x1c70], R140 ;  /* 0x001c708c01007387 */ /* 0x000fe80000100a00 */
[----:B------:R-:W-:Y:S01]  /*2fee0*/  STL.64 [R1+0x1c68], R142 ;  /* 0x001c688e01007387 */ /* 0x000fe20000100a00 */
[----:B-1----:R-:W-:-:S03]  /*2fef0*/  IMAD.MOV.U32 R113, RZ, RZ, R11 ;  /* 0x000000ffff717224 */ /* 0x002fc600078e000b */
[----:B------:R-:W-:Y:S04]  /*2ff00*/  STL.64 [R1+0x1c60], R144 ;  /* 0x001c609001007387 */ /* 0x000fe80000100a00 */
[----:B------:R-:W-:Y:S01]  /*2ff10*/  STL.64 [R1+0x1c58], R146 ;  /* 0x001c589201007387 */ /* 0x000fe20000100a00 */
[----:B------:R-:W-:-:S03]  /*2ff20*/  IMAD.MOV.U32 R112, RZ, RZ, R9 ;  /* 0x000000ffff707224 */ /* 0x000fc600078e0009 */
[----:B------:R-:W-:Y:S04]  /*2ff30*/  STL.64 [R1+0x1c50], R148 ;  /* 0x001c509401007387 */ /* 0x000fe80000100a00 */
[----:B------:R-:W-:Y:S01]  /*2ff40*/  STL.64 [R1+0x1c48], R150 ;  /* 0x001c489601007387 */ /* 0x000fe20000100a00 */
[----:B------:R-:W-:Y:S01]  /*2ff50*/  BAR.SYNC.DEFER_BLOCKING 0x0 ;  /* 0x0000000000007b1d */ /* 0x000fe20000010000 */
[----:B------:R-:W-:-:S05]  /*2ff60*/  ISETP.NE.U32.AND P0, PT, RZ, UR8, PT ;  /* 0x00000008ff007c0c */ /* 0x000fca000bf05070 */
[----:B------:R-:W4:Y:S04]  /*2ff70*/  LDL.LU R11, [R1+0x1d04] ;  /* 0x001d0400010b7983 */ /* 0x000f280000300800 */
[----:B------:R-:W4:Y:S04]  /*2ff80*/  LDL.LU R108, [R1+0x1058] ;  /* 0x00105800016c7983 */ /* 0x000f280000300800 */
[----:B------:R-:W4:Y:S01]  /*2ff90*/  LDL.LU R9, [R1+0x105c] ;  /* 0x00105c0001097983 */ /* 0x000f220000300800 */
[----:B--2---:R-:W-:-:S05]  /*2ffa0*/  IADD3 R6, P1, R6, R4, RZ ;  /* 0x0000000406067210 */ /* 0x004fca0007f3e0ff */
[----:B------:R-:W-:Y:S04]  /*2ffb0*/  STL [R1+0x103c], R6 ;  /* 0x00103c0601007387 */ /* 0x000fe80000100800 */
[----:B------:R-:W-:Y:S01]  /*2ffc0*/  @!PT LDS RZ, [RZ] ;  /* 0x00000000fffff984 */ /* 0x000fe20000000800 */
[----:B------:R-:W-:Y:S01]  /*2ffd0*/  @!PT LDS RZ, [RZ] ;  /* 0x00000000fffff984 */ /* 0x000fe20000000800 */
[----:B------:R-:W-:Y:S01]  /*2ffe0*/  @!PT LDS RZ, [RZ] ;  /* 0x00000000fffff984 */ /* 0x000fe20000000800 */
[----:B------:R1:W-:Y:S02]  /*2fff0*/  LDGSTS.E [R5+0x60000], desc[UR4][R112.64], P0 ;  /* 0x6000000070057fae */ /* 0x0003e40008121844 */
[----:B-1----:R-:W-:Y:S02]  /*30000*/  IMAD.MOV.U32 R112, RZ, RZ, R6 ;  /* 0x000000ffff707224 */ /* 0x002fe400078e0006 */
[----:B---3--:R-:W-:-:S04]  /*30010*/  IMAD.X R107, R107, 0x1, R3, P1 ;  /* 0x000000016b6b7824 */ /* 0x008fc800008e0603 */
[----:B------:R-:W-:Y:S01]  /*30020*/  IMAD.MOV.U32 R113, RZ, RZ, R107 ;  /* 0x000000ffff717224 */ /* 0x000fe200078e006b */
[----:B------:R1:W-:Y:S01]  /*30030*/  STL [R1+0x1038], R107 ;  /* 0x0010386b01007387 */ /* 0x0003e20000100800 */
[----:B------:R-:W-:-:S03]  /*30040*/  UISETP.GT.AND UP1, UPT, UR9, 0x1, UPT ;  /* 0x000000010900788c */ /* 0x000fc6000bf24270 */
[----:B------:R2:W-:Y:S04]  /*30050*/  LDGSTS.E [R5+0x64000], desc[UR4][R112.64], P0 ;  /* 0x6400000070057fae */ /* 0x0005e80008121844 */
[----:B-1----:R-:W3:Y:S04]  /*30060*/  LDL.LU R107, [R1+0x1060] ;  /* 0x00106000016b7983 */ /* 0x002ee80000300800 */
[----:B------:R-:W3:Y:S01]  /*30070*/  LDL.LU R6, [R1+0x1064] ;  /* 0x0010640001067983 */ /* 0x000ee20000300800 */
[----:B------:R-:W-:-:S04]  /*30080*/  USEL UR8, URZ, 0x4, !UP1 ;  /* 0x000000043f087887 */ /* 0x000fc8000c800000 */
[----:B------:R-:W-:Y:S01]  /*30090*/  USEL UR8, UR8, URZ, !UP0 ;  /* 0x0000003f08087287 */ /* 0x000fe2000c000000 */
[----:B------:R-:W-:-:S05]  /*300a0*/  IADD3 R8, P2, R8, R4, RZ ;  /* 0x0000000408087210 */ /* 0x000fca0007f5e0ff */
[----:B------:R-:W-:Y:S02]  /*300b0*/  ISETP.NE.U32.AND P0, PT, RZ, UR8, PT ;  /* 0x00000008ff007c0c */ /* 0x000fe4000bf05070 */
[-C--:B----4-:R-:W-:Y:S02]  /*300c0*/  IADD3 R110, P1, R110, R4.reuse, RZ ;  /* 0x000000046e6e7210 */ /* 0x090fe40007f3e0ff */
[----:B------:R-:W-:Y:S01]  /*300d0*/  IADD3 R7, P3, R7, R4, RZ ;  /* 0x0000000407077210 */ /* 0x000fe20007f7e0ff */
[--C-:B------:R-:W-:Y:S02]  /*300e0*/  IMAD.X R109, R109, 0x1, R3.reuse, P2 ;  /* 0x000000016d6d7824 */ /* 0x100fe400010e0603 */
[----:B------:R1:W-:Y:S02]  /*300f0*/  STL [R1+0x1044], R110 ;  /* 0x0010446e01007387 */ /* 0x0003e40000100800 */
[--C-:B------:R-:W-:Y:S02]  /*30100*/  IMAD.X R252, R252, 0x1, R3.reuse, P3 ;  /* 0x00000001fcfc7824 */ /* 0x100fe400018e0603 */
[----:B------:R-:W-:Y:S01]  /*30110*/  IMAD.X R111, R111, 0x1, R3, P1 ;  /* 0x000000016f6f7824 */ /* 0x000fe200008e0603 */
[----:B------:R-:W-:-:S04]  /*30120*/  UISETP.GT.AND UP1, UPT, UR9, 0x2, UPT ;  /* 0x000000020900788c */ /* 0x000fc8000bf24270 */
[----:B------:R-:W-:Y:S04]  /*30130*/  STL [R1+0x1040], R111 ;  /* 0x0010406f01007387 */ /* 0x000fe80000100800 */
[----:B------:R4:W-:Y:S01]  /*30140*/  STL [R1+0x104c], R8 ;  /* 0x00104c0801007387 */ /* 0x0009e20000100800 */
[----:B--2---:R-:W-:-:S03]  /*30150*/  IMAD.MOV.U32 R112, RZ, RZ, R8 ;  /* 0x000000ffff707224 */ /* 0x004fc600078e0008 */
[----:B------:R2:W-:Y:S01]  /*30160*/  STL [R1+0x1048], R109 ;  /* 0x0010486d01007387 */ /* 0x0005e20000100800 */
[----:B------:R-:W-:-:S03]  /*30170*/  USEL UR8, URZ, 0x4, !UP1 ;  /* 0x000000043f087887 */ /* 0x000fc6000c800000 */
[----:B------:R-:W-:Y:S04]  /*30180*/  LDGSTS.E [R5+0x60004], desc[UR4][R110.64], P0 ;  /* 0x600040006e057fae */ /* 0x000fe80008121844 */
[----:B------:R2:W-:Y:S01]  /*30190*/  STL [R1+0x1054], R7 ;  /* 0x0010540701007387 */ /* 0x0005e20000100800 */
[----:B------:R-:W-:Y:S01]  /*301a0*/  USEL UR8, UR8, URZ, !UP0 ;  /* 0x0000003f08087287 */ /* 0x000fe2000c000000 */
[----:B------:R-:W-:Y:S02]  /*301b0*/  IMAD.MOV.U32 R113, RZ, RZ, R109 ;  /* 0x000000ffff717224 */ /* 0x000fe400078e006d */
[----:B-1----:R-:W3:Y:S04]  /*301c0*/  LDL.LU R110, [R1+0x106c] ;  /* 0x00106c00016e7983 */ /* 0x002ee80000300800 */
[----:B------:R-:W-:Y:S04]  /*301d0*/  STL [R1+0x1050], R252 ;  /* 0x001050fc01007387 */ /* 0x000fe80000100800 */
[----:B----4-:R-:W4:Y:S04]  /*301e0*/  LDL.LU R8, [R1+0x1234] ;  /* 0x0012340001087983 */ /* 0x010f280000300800 */
[----:B------:R-:W4:Y:S04]  /*301f0*/  LDL.LU R111, [R1+0x1068] ;  /* 0x00106800016f7983 */ /* 0x000f280000300800 */
[----:B--2---:R-:W2:Y:S01]  /*30200*/  LDL.LU R109, [R1+0x1230] ;  /* 0x00123000016d7983 */ /* 0x004ea20000300800 */
[----:B------:R-:W-:-:S03]  /*30210*/  ISETP.NE.U32.AND P1, PT, RZ, UR8, PT ;  /* 0x00000008ff007c0c */ /* 0x000fc6000bf25070 */
[----:B------:R1:W-:Y:S01]  /*30220*/  LDGSTS.E [R5+0x64004], desc[UR4][R112.64], P0 ;  /* 0x6400400070057fae */ /* 0x0003e20008121844 */
[----:B------:R-:W-:-:S04]  /*30230*/  UISETP.GT.AND UP1, UPT, UR9, 0x3, UPT ;  /* 0x000000030900788c */ /* 0x000fc8000bf24270 */
[----:B------:R-:W-:Y:S01]  /*30240*/  USEL UR8, URZ, 0x4, !UP1 ;  /* 0x000000043f087887 */ /* 0x000fe2000c800000 */
[----:B-1----:R-:W-:Y:S02]  /*30250*/  IMAD.MOV.U32 R112, RZ, RZ, R7 ;  /* 0x000000ffff707224 */ /* 0x002fe400078e0007 */
[----:B------:R-:W-:Y:S01]  /*30260*/  IMAD.MOV.U32 R113, RZ, RZ, R252 ;  /* 0x000000ffff717224 */ /* 0x000fe200078e00fc */
[----:B------:R-:W2:Y:S01]  /*30270*/  LDL.LU R7, [R1+0x123c] ;  /* 0x00123c0001077983 */ /* 0x000ea20000300800 */
[----:B------:R-:W-:-:S03]  /*30280*/  USEL UR8, UR8, URZ, !UP0 ;  /* 0x0000003f08087287 */ /* 0x000fc6000c000000 */
[----:B------:R1:W-:Y:S01]  /*30290*/  LDGSTS.E [R5+0x60008], desc[UR4][R112.64], P1 ;  /* 0x6000800070057fae */ /* 0x0003e20008921844 */
[----:B------:R-:W-:-:S05]  /*302a0*/  IADD3 R9, P0, R9, R4, RZ ;  /* 0x0000000409097210 */ /* 0x000fca0007f1e0ff */
[----:B------:R-:W-:Y:S01]  /*302b0*/  IMAD.X R108, R108, 0x1, R3, P0 ;  /* 0x000000016c6c7824 */ /* 0x000fe200000e0603 */
[----:B------:R1:W-:Y:S02]  /*302c0*/  STL [R1+0x105c], R9 ;  /* 0x00105c0901007387 */ /* 0x0003e40000100800 */
[----:B-1----:R-:W-:Y:S02]  /*302d0*/  IMAD.MOV.U32 R112, RZ, RZ, R9 ;  /* 0x000000ffff707224 */ /* 0x002fe400078e0009 */
[----:B------:R-:W-:Y:S01]  /*302e0*/  IMAD.MOV.U32 R113, RZ, RZ, R108 ;  /* 0x000000ffff717224 */ /* 0x000fe200078e006c */
[----:B------:R1:W-:Y:S01]  /*302f0*/  STL [R1+0x1058], R108 ;  /* 0x0010586c01007387 */ /* 0x0003e20000100800 */
[----:B------:R-:W-:-:S03]  /*30300*/  ISETP.NE.U32.AND P0, PT, RZ, UR8, PT ;  /* 0x00000008ff007c0c */ /* 0x000fc6000bf05070 */
[----:B------:R-:W-:Y:S04]  /*30310*/  LDGSTS.E [R5+0x64008], desc[UR4][R112.64], P1 ;  /* 0x6400800070057fae */ /* 0x000fe80008921844 */
[----:B------:R-:W2:Y:S01]  /*30320*/  LDL.LU R9, [R1+0x1238] ;  /* 0x0012380001097983 */ /* 0x000ea20000300800 */
[----:B---3--:R-:W-:-:S05]  /*30330*/  IADD3 R6, P1, R6, R4, RZ ;  /* 0x0000000406067210 */ /* 0x008fca0007f3e0ff */
[----:B------:R-:W-:Y:S02]  /*30340*/  IMAD.X R107, R107, 0x1, R3, P1 ;  /* 0x000000016b6b7824 */ /* 0x000fe400008e0603 */
[----:B------:R-:W-:Y:S02]  /*30350*/  IMAD.MOV.U32 R114, RZ, RZ, R6 ;  /* 0x000000ffff727224 */ /* 0x000fe400078e0006 */
[----:B------:R-:W-:Y:S01]  /*30360*/  IMAD.MOV.U32 R115, RZ, RZ, R107 ;  /* 0x000000ffff737224 */ /* 0x000fe200078e006b */
[----:B------:R-:W-:Y:S04]  /*30370*/  STL [R1+0x1064], R6 ;  /* 0x0010640601007387 */ /* 0x000fe80000100800 */
[----:B------:R3:W-:Y:S04]  /*30380*/  STL [R1+0x1060], R107 ;  /* 0x0010606b01007387 */ /* 0x0007e80000100800 */
[----:B------:R-:W2:Y:S04]  /*30390*/  LDL.LU R113, [R1+0x1244] ;  /* 0x0012440001717983 */ /* 0x000ea80000300800 */
[----:B------:R-:W-:Y:S04]  /*303a0*/  LDGSTS.E [R5+0x6000c], desc[UR4][R114.64], P0 ;  /* 0x6000c00072057fae */ /* 0x000fe80008121844 */
[----:B------:R-:W2:Y:S04]  /*303b0*/  LDL.LU R114, [R1+0x1240] ;  /* 0x0012400001727983 */ /* 0x000ea80000300800 */
[----:B------:R-:W2:Y:S04]  /*303c0*/  LDL.LU R112, [R1+0x1248] ;  /* 0x0012480001707983 */ /* 0x000ea80000300800 */
[----:B-1----:R-:W2:Y:S04]  /*303d0*/  LDL.LU R108, [R1+0x124c] ;  /* 0x00124c00016c7983 */ /* 0x002ea80000300800 */
[----:B---3--:R-:W3:Y:S04]  /*303e0*/  LDL.LU R107, [R1+0x1250] ;  /* 0x00125000016b7983 */ /* 0x008ee80000300800 */
[----:B------:R-:W3:Y:S01]  /*303f0*/  LDL.LU R6, [R1+0x1254] ;  /* 0x0012540001067983 */ /* 0x000ee20000300800 */
[----:B------:R-:W-:-:S04]  /*30400*/  UISETP.GT.AND UP1, UPT, UR9, 0x20, UPT ;  /* 0x000000200900788c */ /* 0x000fc8000bf24270 */
[----:B------:R-:W-:Y:S01]  /*30410*/  USEL UR8, URZ, 0x4, !UP1 ;  /* 0x000000043f087887 */ /* 0x000fe2000c800000 */
[----:B------:R-:W-:-:S03]  /*30420*/  IADD3 R110, P2, R110, R4, RZ ;  /* 0x000000046e6e7210 */ /* 0x000fc60007f5e0ff */
[----:B------:R-:W-:Y:S01]  /*30430*/  USEL UR8, UR8, URZ, !UP0 ;  /* 0x0000003f08087287 */ /* 0x000fe2000c000000 */
[----:B----4-:R-:W-:-:S05]  /*30440*/  IADD3 R8, P3, R8, R4, RZ ;  /* 0x0000000408087210 */ /* 0x010fca0007f7e0ff */
[----:B------:R-:W-:Y:S01]  /*30450*/  ISETP.NE.U32.AND P1, PT, RZ, UR8, PT ;  /* 0x00000008ff007c0c */ /* 0x000fe2000bf25070 */
[--C-:B------:R-:W-:Y:S01]  /*30460*/  IMAD.X R111, R111, 0x1, R3.reuse, P2 ;  /* 0x000000016f6f7824 */ /* 0x100fe200010e0603 */
[----:B------:R1:W-:Y:S01]  /*30470*/  STL [R1+0x106c], R110 ;  /* 0x00106c6e01007387 */ /* 0x0003e20000100800 */
[----:B--2---:R-:W-:-:S03]  /*30480*/  IMAD.X R109, R109, 0x1, R3, P3 ;  /* 0x000000016d6d7824 */ /* 0x004fc600018e0603 */
[----:B------:R2:W-:Y:S04]  /*30490*/  STL [R1+0x1068], R111 ;  /* 0x0010686f01007387 */ /* 0x0005e80000100800 */
[----:B------:R1:W-:Y:S04]  /*304a0*/  LDGSTS.E [R5+0x6400c], desc[UR4][R110.64], P0 ;  /* 0x6400c0006e057fae */ /* 0x0003e80008121844 */
[----:B------:R4:W-:Y:S01]  /*304b0*/  STL [R1+0x1234], R8 ;  /* 0x0012340801007387 */ /* 0x0009e20000100800 */
[----:B-1----:R-:W-:Y:S01]  /*304c0*/  IMAD.MOV.U32 R110, RZ, RZ, R8 ;  /* 0x000000ffff6e7224 */ /* 0x002fe200078e0008 */
[----:B--2---:R-:W-:-:S02]  /*304d0*/  MOV R111, R109 ;  /* 0x0000006d006f7202 */ /* 0x004fc40000000f00 */
[----:B------:R1:W-:Y:S04]  /*304e0*/  STL [R1+0x1230], R109 ;  /* 0x0012306d01007387 */ /* 0x0003e80000100800 */
[----:B------:R-:W-:Y:S01]  /*304f0*/  LDGSTS.E [R5+0x68000], desc[UR4][R110.64], P1 ;  /* 0x680000006e057fae */ /* 0x000fe20008921844 */
[----:B------:R-:W-:-:S03]  /*30500*/  IADD3 R7, P0, R7, R4, RZ ;  /* 0x0000000407077210 */ /* 0x000fc60007f1e0ff */
[----:B------:R-:W2:Y:S04]  /*30510*/  LDL.LU R111, [R1+0x1258] ;  /* 0x00125800016f7983 */ /* 0x000ea80000300800 */
[----:B----4-:R-:W4:Y:S04]  /*30520*/  LDL.LU R8, [R1+0x125c] ;  /* 0x00125c0001087983 */ /* 0x010f280000300800 */
[----:B------:R-:W-:Y:S01]  /*30530*/  STL [R1+0x123c], R7 ;  /* 0x00123c0701007387 */ /* 0x000fe20000100800 */
[----:B------:R-:W-:Y:S01]  /*30540*/  UISETP.GT.AND UP1, UPT, UR9, 0x21, UPT ;  /* 0x000000210900788c */ /* 0x000fe2000bf24270 */
[----:B------:R-:W-:-:S03]  /*30550*/  IMAD.MOV.U32 R116, RZ, RZ, R7 ;  /* 0x000000ffff747224 */ /* 0x000fc600078e0007 */
[----:B------:R-:W-:-:S04]  /*30560*/  USEL UR8, URZ, 0x4, !UP1 ;  /* 0x000000043f087887 */ /* 0x000fc8000c800000 */
[----:B------:R-:W-:Y:S01]  /*30570*/  USEL UR8, UR8, URZ, !UP0 ;  /* 0x0000003f08087287 */ /* 0x000fe2000c000000 */
[----:B------:R-:W-:-:S05]  /*30580*/  IMAD.X R9, R9, 0x1, R3, P0 ;  /* 0x0000000109097824 */ /* 0x000fca00000e0603 */
[----:B------:R1:W-:Y:S04]  /*30590*/  STL [R1+0x1238], R9 ;  /* 0x0012380901007387 */ /* 0x0003e80000100800 */
[----:B------:R-:W2:Y:S04]  /*305a0*/  LDL.LU R110, [R1+0x1260] ;  /* 0x00126000016e7983 */ /* 0x000ea80000300800 */
[----:B-1----:R-:W2:Y:S01]  /*305b0*/  LDL.LU R109, [R1+0x1264] ;  /* 0x00126400016d7983 */ /* 0x002ea20000300800 */
[----:B------:R-:W-:-:S03]  /*305c0*/  IMAD.MOV.U32 R117, RZ, RZ, R9 ;  /* 0x000000ffff757224 */ /* 0x000fc600078e0009 */
[----:B------:R-:W2:Y:S04]  /*305d0*/  LDL.LU R9, [R1+0x1268] ;  /* 0x0012680001097983 */ /* 0x000ea80000300800 */
[----:B------:R-:W2:Y:S04]  /*305e0*/  LDL.LU R7, [R1+0x126c] ;  /* 0x00126c0001077983 */ /* 0x000ea80000300800 */
[----:B------:R-:W-:Y:S01]  /*305f0*/  LDGSTS.E [R5+0x6c000], desc[UR4][R116.64], P1 ;  /* 0x6c00000074057fae */ /* 0x000fe20008921844 */
[----:B------:R-:W-:Y:S02]  /*30600*/  ISETP.NE.U32.AND P0, PT, RZ, UR8, PT ;  /* 0x00000008ff007c0c */ /* 0x000fe4000bf05070 */
[----:B------:R-:W-:-:S05]  /*30610*/  IADD3 R113, P1, R113, R4, RZ ;  /* 0x0000000471717210 */ /* 0x000fca0007f3e0ff */
[----:B------:R-:W-:Y:S01]  /*30620*/  STL [R1+0x1244], R113 ;  /* 0x0012447101007387 */ /* 0x000fe20000100800 */
[----:B------:R-:W-:Y:S01]  /*30630*/  IMAD.X R114, R114, 0x1, R3, P1 ;  /* 0x0000000172727824 */ /* 0x000fe200008e0603 */
[----:B------:R-:W-:-:S04]  /*30640*/  IADD3 R108, P2, R108, R4, RZ ;  /* 0x000000046c6c7210 */ /* 0x000fc80007f5e0ff */
[----:B------:R1:W-:Y:S01]  /*30650*/  STL [R1+0x1240], R114 ;  /* 0x0012407201007387 */ /* 0x0003e20000100800 */
[----:B------:R-:W-:Y:S02]  /*30660*/  IMAD.MOV.U32 R115, RZ, RZ, R114 ;  /* 0x000000ffff737224 */ /* 0x000fe400078e0072 */
[----:B------:R-:W-:Y:S01]  /*30670*/  IMAD.X R112, R112, 0x1, R3, P2 ;  /* 0x0000000170707824 */ /* 0x000fe200010e0603 */
[----:B------:R-:W-:Y:S01]  /*30680*/  STL [R1+0x124c], R108 ;  /* 0x00124c6c01007387 */ /* 0x000fe20000100800 */
[----:B---3--:R-:W-:-:S03]  /*30690*/  IADD3 R6, P3, R6, R4, RZ ;  /* 0x0000000406067210 */ /* 0x008fc60007f7e0ff */
[----:B------:R3:W-:Y:S01]  /*306a0*/  STL [R1+0x1248], R112 ;  /* 0x0012487001007387 */ /* 0x0007e20000100800 */
[----:B-1----:R-:W-:Y:S02]  /*306b0*/  IMAD.MOV.U32 R114, RZ, RZ, R113 ;  /* 0x000000ffff727224 */ /* 0x002fe400078e0071 */
[----:B------:R-:W-:Y:S02]  /*306c0*/  IMAD.MOV.U32 R113, RZ, RZ, R112 ;  /* 0x000000ffff717224 */ /* 0x000fe400078e0070 */
[----:B------:R-:W-:Y:S01]  /*306d0*/  IMAD.X R107, R107, 0x1, R3, P3 ;  /* 0x000000016b6b7824 */ /* 0x000fe200018e0603 */
[----:B------:R-:W-:Y:S01]  /*306e0*/  LDGSTS.E [R5+0x68004], desc[UR4][R114.64], P0 ;  /* 0x6800400072057fae */ /* 0x000fe20008121844 */
[----:B---3--:R-:W-:-:S03]  /*306f0*/  IMAD.MOV.U32 R112, RZ, RZ, R108 ;  /* 0x000000ffff707224 */ /* 0x008fc600078e006c */
[----:B------:R-:W-:Y:S04]  /*30700*/  STL [R1+0x1254], R6 ;  /* 0x0012540601007387 */ /* 0x000fe80000100800 */
[----:B------:R1:W-:Y:S04]  /*30710*/  LDGSTS.E [R5+0x6c004], desc[UR4][R112.64], P0 ;  /* 0x6c00400070057fae */ /* 0x0003e80008121844 */
[----:B------:R3:W-:Y:S01]  /*30720*/  STL [R1+0x1250], R107 ;  /* 0x0012506b01007387 */ /* 0x0007e20000100800 */
[----:B-1----:R-:W-:-:S03]  /*30730*/  IMAD.MOV.U32 R113, RZ, RZ, R107 ;  /* 0x000000ffff717224 */ /* 0x002fc600078e006b */
[----:B---3--:R-:W3:Y:S04]  /*30740*/  LDL.LU R107, [R1+0x1074] ;  /* 0x00107400016b7983 */ /* 0x008ee80000300800 */
[----:B------:R-:W3:Y:S01]  /*30750*/  LDL.LU R108, [R1+0x1070] ;  /* 0x00107000016c7983 */ /* 0x000ee20000300800 */
[----:B------:R-:W-:-:S04]  /*30760*/  UISETP.GT.AND UP1, UPT, UR9, 0x22, UPT ;  /* 0x000000220900788c */ /* 0x000fc8000bf24270 */
[----:B------:R-:W-:-:S04]  /*30770*/  USEL UR8, URZ, 0x4, !UP1 ;  /* 0x000000043f087887 */ /* 0x000fc8000c800000 */
[----:B------:R-:W-:-:S06]  /*30780*/  USEL UR8, UR8, URZ, !UP0 ;  /* 0x0000003f08087287 */ /* 0x000fcc000c000000 */
[----:B------:R-:W-:Y:S01]  /*30790*/  ISETP.NE.U32.AND P1, PT, RZ, UR8, PT ;  /* 0x00000008ff007c0c */ /* 0x000fe2000bf25070 */
[----:B------:R-:W-:Y:S01]  /*307a0*/  UISETP.GT.AND UP1, UPT, UR9, 0x23, UPT ;  /* 0x000000230900788c */ /* 0x000fe2000bf24270 */
[----:B------:R-:W-:Y:S02]  /*307b0*/  IMAD.MOV.U32 R112, RZ, RZ, R6 ;  /* 0x000000ffff707224 */ /* 0x000fe400078e0006 */
[----:B------:R-:W3:Y:S01]  /*307c0*/  LDL.LU R6, [R1+0x107c] ;  /* 0x00107c0001067983 */ /* 0x000ee20000300800 */
[----:B------:R-:W-:Y:S01]  /*307d0*/  USEL UR8, URZ, 0x4, !UP1 ;  /* 0x000000043f087887 */ /* 0x000fe2000c800000 */
[----:B----4-:R-:W-:-:S07]  /*307e0*/  IADD3 R8, P0, R8, R4, RZ ;  /* 0x0000000408087210 */ /* 0x010fce0007f1e0ff */
[----:B------:R1:W-:Y:S01]  /*307f0*/  LDGSTS.E [R5+0x68008], desc[UR4][R112.64], P1 ;  /* 0x6800800070057fae */ /* 0x0003e20008921844 */
[----:B--2---:R-:W-:-:S03]  /*30800*/  IMAD.X R111, R111, 0x1, R3, P0 ;  /* 0x000000016f6f7824 */ /* 0x004fc600000e0603 */
[----:B------:R2:W-:Y:S01]  /*30810*/  STL [R1+0x125c], R8 ;  /* 0x00125c0801007387 */ /* 0x0005e20000100800 */
[----:B------:R-:W-:-:S03]  /*30820*/  USEL UR8, UR8, URZ, !UP0 ;  /* 0x0000003f08087287 */ /* 0x000fc6000c000000 */
[----:B------:R-:W-:Y:S01]  /*30830*/  STL [R1+0x1258], R111 ;  /* 0x0012586f01007387 */ /* 0x000fe20000100800 */
[----:B-1----:R-:W-:Y:S02]  /*30840*/  IMAD.MOV.U32 R112, RZ, RZ, R8 ;  /* 0x000000ffff707224 */ /* 0x002fe400078e0008 */
[----:B------:R-:W-:Y:S01]  /*30850*/  IMAD.MOV.U32 R113, RZ, RZ, R111 ;  /* 0x000000ffff717224 */ /* 0x000fe200078e006f */
[----:B--2---:R-:W2:Y:S01]  /*30860*/  LDL.LU R8, [R1+0x1078] ;  /* 0x0010780001087983 */ /* 0x004ea20000300800 */
[----:B------:R-:W-:-:S03]  /*30870*/  ISETP.NE.U32.AND P0, PT, RZ, UR8, PT ;  /* 0x00000008ff007c0c */ /* 0x000fc6000bf05070 */
[----:B------:R1:W-:Y:S01]  /*30880*/  LDGSTS.E [R5+0x6c008], desc[UR4][R112.64], P1 ;  /* 0x6c00800070057fae */ /* 0x0003e20008921844 */
[----:B------:R-:W-:-:S05]  /*30890*/  IADD3 R109, P1, R109, R4, RZ ;  /* 0x000000046d6d7210 */ /* 0x000fca0007f3e0ff */
[----:B------:R-:W-:Y:S01]  /*308a0*/  IMAD.X R110, R110, 0x1, R3, P1 ;  /* 0x000000016e6e7824 */ /* 0x000fe200008e0603 */
[----:B------:R-:W-:Y:S01]  /*308b0*/  IADD3 R7, P2, R7, R4, RZ ;  /* 0x0000000407077210 */ /* 0x000fe20007f5e0ff */
[----:B-1----:R-:W-:Y:S02]  /*308c0*/  IMAD.MOV.U32 R112, RZ, RZ, R109 ;  /* 0x000000ffff707224 */ /* 0x002fe400078e006d */
[----:B------:R-:W-:Y:S01]  /*308d0*/  IMAD.MOV.U32 R113, RZ, RZ, R110 ;  /* 0x000000ffff717224 */ /* 0x000fe200078e006e */
[----:B------:R-:W-:Y:S01]  /*308e0*/  STL [R1+0x1264], R109 ;  /* 0x0012646d01007387 */ /* 0x000fe20000100800 */
[----:B------:R-:W-:-:S03]  /*308f0*/  IMAD.X R9, R9, 0x1, R3, P2 ;  /* 0x0000000109097824 */ /* 0x000fc600010e0603 */
[----:B------:R1:W-:Y:S04]  /*30900*/  STL [R1+0x1260], R110 ;  /* 0x0012606e01007387 */ /* 0x0003e80000100800 */
[----:B------:R-:W-:Y:S04]  /*30910*/  STL [R1+0x126c], R7 ;  /* 0x00126c0701007387 */ /* 0x000fe80000100800 */
[----:B------:R4:W-:Y:S04]  /*30920*/  LDGSTS.E [R5+0x6800c], desc[UR4][R112.64], P0 ;  /* 0x6800c00070057fae */ /* 0x0009e80008121844 */
[----:B-1----:R-:W2:Y:S04]  /*30930*/  LDL.LU R110, [R1+0x1084] ;  /* 0x00108400016e7983 */ /* 0x002ea80000300800 */
[----:B------:R1:W-:Y:S01]  /*30940*/  STL [R1+0x1268], R9 ;  /* 0x0012680901007387 */ /* 0x0003e20000100800 */
[----:B----4-:R-:W-:-:S03]  /*30950*/  IMAD.MOV.U32 R112, RZ, RZ, R7 ;  /* 0x000000ffff707224 */ /* 0x010fc600078e0007 */
[----:B------:R-:W4:Y:S01]  /*30960*/  LDL.LU R111, [R1+0x1080] ;  /* 0x00108000016f7983 */ /* 0x000f220000300800 */
[----:B------:R-:W-:-:S03]  /*30970*/  IMAD.MOV.U32 R113, RZ, RZ, R9 ;  /* 0x000000ffff717224 */ /* 0x000fc600078e0009 */
[----:B------:R-:W4:Y:S04]  /*30980*/  LDL.LU R109, [R1+0x1088] ;  /* 0x00108800016d7983 */ /* 0x000f280000300800 */
[----:B-1----:R-:W4:Y:S04]  /*30990*/  LDL.LU R9, [R1+0x108c] ;  /* 0x00108c0001097983 */ /* 0x002f280000300800 */
[----:B------:R1:W-:Y:S04]  /*309a0*/  LDGSTS.E [R5+0x6c00c], desc[UR4][R112.64], P0 ;  /* 0x6c00c00070057fae */ /* 0x0003e80008121844 */
[----:B------:R-:W4:Y:S04]  /*309b0*/  LDL.LU R112, [R1+0x1090] ;  /* 0x0010900001707983 */ /* 0x000f280000300800 */
[----:B------:R-:W4:Y:S01]  /*309c0*/  LDL.LU R7, [R1+0x1094] ;  /* 0x0010940001077983 */ /* 0x000f220000300800 */
[----:B---3--:R-:W-:-:S05]  /*309d0*/  IADD3 R107, P1, R107, R4, RZ ;  /* 0x000000046b6b7210 */ /* 0x008fca0007f3e0ff */
[----:B------:R-:W-:Y:S01]  /*309e0*/  IMAD.X R108, R108, 0x1, R3, P1 ;  /* 0x000000016c6c7824 */ /* 0x000fe200008e0603 */
[----:B------:R-:W-:Y:S01]  /*309f0*/  STL [R1+0x1074], R107 ;  /* 0x0010746b01007387 */ /* 0x000fe20000100800 */
[----:B------:R-:W-:Y:S02]  /*30a00*/  IMAD.MOV.U32 R114, RZ, RZ, R107 ;  /* 0x000000ffff727224 */ /* 0x000fe400078e006b */
[----:B------:R-:W-:Y:S01]  /*30a10*/  IMAD.MOV.U32 R115, RZ, RZ, R108 ;  /* 0x000000ffff737224 */ /* 0x000fe200078e006c */
[----:B------:R3:W-:Y:S04]  /*30a20*/  STL [R1+0x1070], R108 ;  /* 0x0010706c01007387 */ /* 0x0007e80000100800 */
[----:B---3--:R-:W3:Y:S04]  /*30a30*/  LDL.LU R108, [R1+0x1098] ;  /* 0x00109800016c7983 */ /* 0x008ee80000300800 */
[----:B------:R-:W3:Y:S01]  /*30a40*/  LDL.LU R107, [R1+0x109c] ;  /* 0x00109c00016b7983 */ /* 0x000ee20000300800 */
[----:B------:R-:W1:Y:S01]  /*30a50*/  S2R R252, SR_TID.X ;  /* 0x0000000000fc7919 */ /* 0x000e620000002100 */
[----:B------:R-:W-:-:S04]  /*30a60*/  UISETP.GT.AND UP1, UPT, UR9, 0x4, UPT ;  /* 0x000000040900788c */ /* 0x000fc8000bf24270 */
[----:B------:R-:W-:-:S04]  /*30a70*/  USEL UR8, URZ, 0x4, !UP1 ;  /* 0x000000043f087887 */ /* 0x000fc8000c800000 */
[----:B------:R-:W-:Y:S01]  /*30a80*/  USEL UR8, UR8, URZ, !UP0 ;  /* 0x0000003f08087287 */ /* 0x000fe2000c000000 */
[----:B------:R-:W-:-:S05]  /*30a90*/  IADD3 R6, P1, R6, R4, RZ ;  /* 0x0000000406067210 */ /* 0x000fca0007f3e0ff */
[----:B------:R-:W-:Y:S01]  /*30aa0*/  ISETP.NE.U32.AND P0, PT, RZ, UR8, PT ;  /* 0x00000008ff007c0c */ /* 0x000fe2000bf05070 */
[C---:B-1----:R-:W-:Y:S01]  /*30ab0*/  IMAD.SHL.U32 R113, R252.reuse, 0x10, RZ ;  /* 0x00000010fc717824 */ /* 0x042fe200078e00ff */
[----:B------:R-:W-:-:S04]  /*30ac0*/  LOP3.LUT R252, R252, 0x7f, RZ, 0xc0, !PT ;  /* 0x0000007ffcfc7812 */ /* 0x000fc800078ec0ff */
[----:B------:R-:W-:-:S05]  /*30ad0*/  LOP3.LUT R113, R113, 0x70, RZ, 0xc0, !PT ;  /* 0x0000007071717812 */ /* 0x000fca00078ec0ff */
[----:B------:R-:W-:-:S05]  /*30ae0*/  IMAD R113, R252, 0x80, R113 ;  /* 0x00000080fc717824 */ /* 0x000fca00078e0271 */
[----:B------:R-:W-:Y:S01]  /*30af0*/  LOP3.LUT R113, R113, 0x10, RZ, 0x3c, !PT ;  /* 0x0000001071717812 */ /* 0x000fe200078e3cff */
[----:B--2---:R-:W-:-:S04]  /*30b00*/  IMAD.X R8, R8, 0x1, R3, P1 ;  /* 0x0000000108087824 */ /* 0x004fc800008e0603 */
[----:B------:R-:W-:Y:S01]  /*30b10*/  VIADD R5, R113, UR10 ;  /* 0x0000000a71057c36 */ /* 0x000fe20008000000 */
[----:B------:R-:W-:Y:S01]  /*30b20*/  STL [R1+0x107c], R6 ;  /* 0x00107c0601007387 */ /* 0x000fe20000100800 */
[----:B------:R-:W-:-:S03]  /*30b30*/  UISETP.GT.AND UP1, UPT, UR9, 0x5, UPT ;  /* 0x000000050900788c */ /* 0x000fc6000bf24270 */
[----:B------:R1:W-:Y:S04]  /*30b40*/  LDGSTS.E [R5+0x60000], desc[UR4][R114.64], P0 ;  /* 0x6000000072057fae */ /* 0x0003e80008121844 */
[----:B------:R2:W-:Y:S01]  /*30b50*/  STL [R1+0x1078], R8 ;  /* 0x0010780801007387 */ /* 0x0005e20000100800 */
[----:B------:R-:W-:Y:S01]  /*30b60*/  USEL UR8, URZ, 0x4, !UP1 ;  /* 0x000000043f087887 */ /* 0x000fe2000c800000 */
[----:B-1----:R-:W-:Y:S02]  /*30b70*/  IMAD.MOV.U32 R115, RZ, RZ, R8 ;  /* 0x000000ffff737224 */ /* 0x002fe400078e0008 */
[----:B------:R-:W-:Y:S01]  /*30b80*/  IMAD.MOV.U32 R114, RZ, RZ, R6 ;  /* 0x000000ffff727224 */ /* 0x000fe200078e0006 */
[----:B--2---:R-:W2:Y:S04]  /*30b90*/  LDL.LU R8, [R1+0x10a0] ;  /* 0x0010a00001087983 */ /* 0x004ea80000300800 */
[----:B------:R-:W2:Y:S01]  /*30ba0*/  LDL.LU R6, [R1+0x10a4] ;  /* 0x0010a40001067983 */ /* 0x000ea20000300800 */
[----:B------:R-:W-:-:S03]  /*30bb0*/  USEL UR8, UR8, URZ, !UP0 ;  /* 0x0000003f08087287 */ /* 0x000fc6000c000000 */
[----:B------:R1:W-:Y:S03]  /*30bc0*/  LDGSTS.E [R5+0x64000], desc[UR4][R114.64], P0 ;  /* 0x6400000072057fae */ /* 0x0003e60008121844 */
[----:B------:R-:W-:Y:S02]  /*30bd0*/  ISETP.NE.U32.AND P0, PT, RZ, UR8, PT ;  /* 0x00000008ff007c0c */ /* 0x000fe4000bf05070 */
[----:B------:R-:W-:Y:S01]  /*30be0*/  IADD3 R110, P1, R110, R4, RZ ;  /* 0x000000046e6e7210 */ /* 0x000fe20007f3e0ff */
[----:B------:R-:W-:-:S04]  /*30bf0*/  UISETP.GT.AND UP1, UPT, UR9, 0x6, UPT ;  /* 0x000000060900788c */ /* 0x000fc8000bf24270 */
[----:B------:R1:W-:Y:S01]  /*30c00*/  STL [R1+0x1084], R110 ;  /* 0x0010846e01007387 */ /* 0x0003e20000100800 */
[----:B----4-:R-:W-:Y:S01]  /*30c10*/  IMAD.X R111, R111, 0x1, R3, P1 ;  /* 0x000000016f6f7824 */ /* 0x010fe200008e0603 */
[----:B------:R-:W-:-:S04]  /*30c20*/  IADD3 R9, P2, R9, R4, RZ ;  /* 0x0000000409097210 */ /* 0x000fc80007f5e0ff */
[----:B------:R-:W-:Y:S01]  /*30c30*/  STL [R1+0x1080], R111 ;  /* 0x0010806f01007387 */ /* 0x000fe20000100800 */
[----:B------:R-:W-:-:S03]  /*30c40*/  IMAD.X R109, R109, 0x1, R3, P2 ;  /* 0x000000016d6d7824 */ /* 0x000fc600010e0603 */
[----:B------:R4:W-:Y:S01]  /*30c50*/  STL [R1+0x108c], R9 ;  /* 0x00108c0901007387 */ /* 0x0009e20000100800 */
[----:B------:R-:W-:-:S03]  /*30c60*/  USEL UR8, URZ, 0x4, !UP1 ;  /* 0x000000043f087887 */ /* 0x000fc6000c800000 */
[----:B------:R4:W-:Y:S01]  /*30c70*/  STL [R1+0x1088], R109 ;  /* 0x0010886d01007387 */ /* 0x0009e20000100800 */
[----:B------:R-:W-:-:S03]  /*30c80*/  IADD3 R7, P3, R7, R4, RZ ;  /* 0x0000000407077210 */ /* 0x000fc60007f7e0ff */
[----:B------:R-:W-:Y:S02]  /*30c90*/  LDGSTS.E [R5+0x60004], desc[UR4][R110.64], P0 ;  /* 0x600040006e057fae */ /* 0x000fe40008121844 */
[----:B------:R-:W-:Y:S02]  /*30ca0*/  IMAD.X R112, R112, 0x1, R3, P3 ;  /* 0x0000000170707824 */ /* 0x000fe400018e0603 */
[----:B------:R-:W-:Y:S01]  /*30cb0*/  STL [R1+0x1094], R7 ;  /* 0x0010940701007387 */ /* 0x000fe20000100800 */
[----:B-1----:R-:W-:Y:S01]  /*30cc0*/  IMAD.MOV.U32 R114, RZ, RZ, R9 ;  /* 0x000000ffff727224 */ /* 0x002fe200078e0009 */
[----:B------:R-:W-:Y:S02]  /*30cd0*/  USEL UR8, UR8, URZ, !UP0 ;  /* 0x0000003f08087287 */ /* 0x000fe4000c000000 */
[----:B------:R-:W2:Y:S04]  /*30ce0*/  LDL.LU R110, [R1+0x10ac] ;  /* 0x0010ac00016e7983 */ /* 0x000ea80000300800 */
[----:B------:R1:W-:Y:S04]  /*30cf0*/  STL [R1+0x1090], R112 ;  /* 0x0010907001007387 */ /* 0x0003e80000100800 */
[----:B----4-:R-:W4:Y:S01]  /*30d00*/  LDL.LU R9, [R1+0x1274] ;  /* 0x0012740001097983 */ /* 0x010f220000300800 */
[----:B------:R-:W-:-:S03]  /*30d10*/  IMAD.MOV.U32 R115, RZ, RZ, R109 ;  /* 0x000000ffff737224 */ /* 0x000fc600078e006d */
[----:B------:R-:W4:Y:S04]  /*30d20*/  LDL.LU R111, [R1+0x10a8] ;  /* 0x0010a800016f7983 */ /* 0x000f280000300800 */
[----:B------:R-:W4:Y:S01]  /*30d30*/  LDL.LU R109, [R1+0x1270] ;  /* 0x00127000016d7983 */ /* 0x000f220000300800 */
[----:B------:R-:W-:-:S03]  /*30d40*/  ISETP.NE.U32.AND P1, PT, RZ, UR8, PT ;  /* 0x00000008ff007c0c */ /* 0x000fc6000bf25070 */
[----:B------:R-:W-:Y:S01]  /*30d50*/  LDGSTS.E [R5+0x64004], desc[UR4][R114.64], P0 ;  /* 0x6400400072057fae */ /* 0x000fe20008121844 */
[----:B------:R-:W-:Y:S02]  /*30d60*/  IMAD.MOV.U32 R113, RZ, RZ, R112 ;  /* 0x000000ffff717224 */ /* 0x000fe400078e0070 */
[----:B-1----:R-:W-:Y:S02]  /*30d70*/  IMAD.MOV.U32 R112, RZ, RZ, R7 ;  /* 0x000000ffff707224 */ /* 0x002fe400078e0007 */
[----:B------:R-:W4:Y:S05]  /*30d80*/  LDL.LU R7, [R1+0x127c] ;  /* 0x00127c0001077983 */ /* 0x000f2a0000300800 */
[----:B------:R1:W-:Y:S01]  /*30d90*/  LDGSTS.E [R5+0x60008], desc[UR4][R112.64], P1 ;  /* 0x6000800070057fae */ /* 0x0003e20008921844 */
[----:B---3--:R-:W-:-:S05]  /*30da0*/  IADD3 R107, P0, R107, R4, RZ ;  /* 0x000000046b6b7210 */ /* 0x008fca0007f1e0ff */
[----:B------:R-:W-:Y:S01]  /*30db0*/  IMAD.X R108, R108, 0x1, R3, P0 ;  /* 0x000000016c6c7824 */ /* 0x000fe200000e0603 */
[----:B------:R3:W-:Y:S01]  /*30dc0*/  STL [R1+0x109c], R107 ;  /* 0x00109c6b01007387 */ /* 0x0007e20000100800 */
[----:B-1----:R-:W-:-:S03]  /*30dd0*/  IMAD.MOV.U32 R112, RZ, RZ, R107 ;  /* 0x000000ffff707224 */ /* 0x002fc600078e006b */
[----:B------:R1:W-:Y:S04]  /*30de0*/  STL [R1+0x1098], R108 ;  /* 0x0010986c01007387 */ /* 0x0003e80000100800 */
[----:B---3--:R-:W3:Y:S01]  /*30df0*/  LDL.LU R107, [R1+0x1278] ;  /* 0x00127800016b7983 */ /* 0x008ee20000300800 */
[----:B------:R-:W-:Y:S01]  /*30e00*/  UISETP.GT.AND UP1, UPT, UR9, 0x7, UPT ;  /* 0x000000070900788c */ /* 0x000fe2000bf24270 */
[----:B------:R-:W-:-:S03]  /*30e10*/  IMAD.MOV.U32 R113, RZ, RZ, R108 ;  /* 0x000000ffff717224 */ /* 0x000fc600078e006c */
[----:B------:R-:W-:Y:S02]  /*30e20*/  USEL UR8, URZ, 0x4, !UP1 ;  /* 0x000000043f087887 */ /* 0x000fe4000c800000 */
[----:B------:R-:W-:Y:S02]  /*30e30*/  LDGSTS.E [R5+0x64008], desc[UR4][R112.64], P1 ;  /* 0x6400800070057fae */ /* 0x000fe40008921844 */
[----:B------:R-:W-:-:S06]  /*30e40*/  USEL UR8, UR8, URZ, !UP0 ;  /* 0x0000003f08087287 */ /* 0x000fcc000c000000 */
[----:B------:R-:W-:Y:S01]  /*30e50*/  ISETP.NE.U32.AND P0, PT, RZ, UR8, PT ;  /* 0x00000008ff007c0c */ /* 0x000fe2000bf05070 */
[----:B------:R-:W-:-:S04]  /*30e60*/  UISETP.GT.AND UP1, UPT, UR9, 0x24, UPT ;  /* 0x000000240900788c */ /* 0x000fc8000bf24270 */
[----:B------:R-:W-:-:S04]  /*30e70*/  USEL UR8, URZ, 0x4, !UP1 ;  /* 0x000000043f087887 */ /* 0x000fc8000c800000 */
[----:B------:R-:W-:Y:S01]  /*30e80*/  USEL UR8, UR8, URZ, !UP0 ;  /* 0x0000003f08087287 */ /* 0x000fe2000c000000 */
[----:B--2---:R-:W-:-:S05]  /*30e90*/  IADD3 R6, P1, R6, R4, RZ ;  /* 0x0000000406067210 */ /* 0x004fca0007f3e0ff */
[----:B------:R-:W-:Y:S02]  /*30ea0*/  IMAD.X R8, R8, 0x1, R3, P1 ;  /* 0x0000000108087824 */ /* 0x000fe400008e0603 */
[----:B------:R-:W-:Y:S02]  /*30eb0*/  IMAD.MOV.U32 R114, RZ, RZ, R6 ;  /* 0x000000ffff727224 */ /* 0x000fe400078e0006 */
[----:B------:R-:W-:Y:S01]  /*30ec0*/  IMAD.MOV.U32 R115, RZ, RZ, R8 ;  /* 0x000000ffff737224 */ /* 0x000fe200078e0008 */
[----:B------:R-:W-:Y:S04]  /*30ed0*/  STL [R1+0x10a4], R6 ;  /* 0x0010a40601007387 */ /* 0x000fe80000100800 */
[----:B------:R2:W-:Y:S04]  /*30ee0*/  STL [R1+0x10a0], R8 ;  /* 0x0010a00801007387 */ /* 0x0005e80000100800 */
[----:B------:R-:W3:Y:S04]  /*30ef0*/  LDL.LU R113, [R1+0x1284] ;  /* 0x0012840001717983 */ /* 0x000ee80000300800 */
[----:B------:R-:W-:Y:S04]  /*30f00*/  LDGSTS.E [R5+0x6000c], desc[UR4][R114.64], P0 ;  /* 0x6000c00072057fae */ /* 0x000fe80008121844 */
[----:B------:R-:W3:Y:S04]  /*30f10*/  LDL.LU R114, [R1+0x1280] ;  /* 0x0012800001727983 */ /* 0x000ee80000300800 */
[----:B------:R-:W3:Y:S04]  /*30f20*/  LDL.LU R112, [R1+0x1288] ;  /* 0x0012880001707983 */ /* 0x000ee80000300800 */
[----:B-1----:R-:W3:Y:S04]  /*30f30*/  LDL.LU R108, [R1+0x128c] ;  /* 0x00128c00016c7983 */ /* 0x002ee80000300800 */
[----:B--2---:R-:W2:Y:S04]  /*30f40*/  LDL.LU R8, [R1+0x1290] ;  /* 0x0012900001087983 */ /* 0x004ea80000300800 */
[----:B------:R-:W2:Y:S01]  /*30f50*/  LDL.LU R6, [R1+0x1294] ;  /* 0x0012940001067983 */ /* 0x000ea20000300800 */
[----:B------:R-:W-:-:S02]  /*30f60*/  ISETP.NE.U32.AND P1, PT, RZ, UR8, PT ;  /* 0x00000008ff007c0c */ /* 0x000fc4000bf25070 */
[-C--:B------:R-:W-:Y:S02]  /*30f70*/  IADD3 R110, P2, R110, R4.reuse, RZ ;  /* 0x000000046e6e7210 */ /* 0x080fe40007f5e0ff */
[----:B----4-:R-:W-:-:S03]  /*30f80*/  IADD3 R9, P3, R9, R4, RZ ;  /* 0x0000000409097210 */ /* 0x010fc60007f7e0ff */
[--C-:B------:R-:W-:Y:S01]  /*30f90*/  IMAD.X R111, R111, 0x1, R3.reuse, P2 ;  /* 0x000000016f6f7824 */ /* 0x100fe200010e0603 */
[----:B------:R1:W-:Y:S01]  /*30fa0*/  STL [R1+0x10ac], R110 ;  /* 0x0010ac6e01007387 */ /* 0x0003e20000100800 */
[----:B------:R-:W-:-:S03]  /*30fb0*/  IMAD.X R109, R109, 0x1, R3, P3 ;  /* 0x000000016d6d7824 */ /* 0x000fc600018e0603 */
[----:B------:R4:W-:Y:S04]  /*30fc0*/  STL [R1+0x10a8], R111 ;  /* 0x0010a86f01007387 */ /* 0x0009e80000100800 */
[----:B------:R1:W-:Y:S04]  /*30fd0*/  LDGSTS.E [R5+0x6400c], desc[UR4][R110.64], P0 ;  /* 0x6400c0006e057fae */ /* 0x0003e80008121844 */
[----:B------:R4:W-:Y:S01]  /*30fe0*/  STL [R1+0x1274], R9 ;  /* 0x0012740901007387 */ /* 0x0009e20000100800 */
[----:B-1----:R-:W-:Y:S02]  /*30ff0*/  IMAD.MOV.U32 R110, RZ, RZ, R9 ;  /* 0x000000ffff6e7224 */ /* 0x002fe400078e0009 */
[----:B----4-:R-:W-:Y:S01]  /*31000*/  IMAD.MOV.U32 R111, RZ, RZ, R109 ;  /* 0x000000ffff6f7224 */ /* 0x010fe200078e006d */
[----:B------:R1:W-:Y:S04]  /*31010*/  STL [R1+0x1270], R109 ;  /* 0x0012706d01007387 */ /* 0x0003e80000100800 */
[----:B------:R-:W-:Y:S01]  /*31020*/  LDGSTS.E [R5+0x68000], desc[UR4][R110.64], P1 ;  /* 0x680000006e057fae */ /* 0x000fe20008921844 */
[----:B------:R-:W-:-:S03]  /*31030*/  IADD3 R7, P0, R7, R4, RZ ;  /* 0x0000000407077210 */ /* 0x000fc60007f1e0ff */
[----:B------:R-:W4:Y:S04]  /*31040*/  LDL.LU R111, [R1+0x1298] ;  /* 0x00129800016f7983 */ /* 0x000f280000300800 */
[----:B------:R-:W4:Y:S04]  /*31050*/  LDL.LU R9, [R1+0x129c] ;  /* 0x00129c0001097983 */ /* 0x000f280000300800 */
[----:B------:R-:W-:Y:S01]  /*31060*/  STL [R1+0x127c], R7 ;  /* 0x00127c0701007387 */ /* 0x000fe20000100800 */
[----:B------:R-:W-:Y:S02]  /*31070*/  IMAD.MOV.U32 R116, RZ, RZ, R7 ;  /* 0x000000ffff747224 */ /* 0x000fe400078e0007 */
[----:B---3--:R-:W-:-:S05]  /*31080*/  IMAD.X R107, R107, 0x1, R3, P0 ;  /* 0x000000016b6b7824 */ /* 0x008fca00000e0603 */
[----:B------:R3:W-:Y:S04]  /*31090*/  STL [R1+0x1278], R107 ;  /* 0x0012786b01007387 */ /* 0x0007e80000100800 */
[----:B------:R-:W4:Y:S04]  /*310a0*/  LDL.LU R110, [R1+0x12a0] ;  /* 0x0012a000016e7983 */ /* 0x000f280000300800 */
[----:B-1----:R-:W4:Y:S01]  /*310b0*/  LDL.LU R109, [R1+0x12a4] ;  /* 0x0012a400016d7983 */ /* 0x002f220000300800 */
[----:B------:R-:W-:-:S03]  /*310c0*/  IMAD.MOV.U32 R117, RZ, RZ, R107 ;  /* 0x000000ffff757224 */ /* 0x000fc600078e006b */
[----:B---3--:R-:W3:Y:S04]  /*310d0*/  LDL.LU R107, [R1+0x12a8] ;  /* 0x0012a800016b7983 */ /* 0x008ee80000300800 */
[----:B------:R-:W3:Y:S01]  /*310e0*/  LDL.LU R7, [R1+0x12ac] ;  /* 0x0012ac0001077983 */ /* 0x000ee20000300800 */
[----:B------:R-:W-:-:S03]  /*310f0*/  UISETP.GT.AND UP1, UPT, UR9, 0x25, UPT ;  /* 0x000000250900788c */ /* 0x000fc6000bf24270 */
[----:B------:R-:W-:Y:S01]  /*31100*/  LDGSTS.E [R5+0x6c000], desc[UR4][R116.64], P1 ;  /* 0x6c00000074057fae */ /* 0x000fe20008921844 */
[----:B------:R-:W-:-:S04]  /*31110*/  USEL UR8, URZ, 0x4, !UP1 ;  /* 0x000000043f087887 */ /* 0x000fc8000c800000 */
[----:B------:R-:W-:-:S06]  /*31120*/  USEL UR8, UR8, URZ, !UP0 ;  /* 0x0000003f08087287 */ /* 0x000fcc000c000000 */
[----:B------:R-:W-:Y:S01]  /*31130*/  ISETP.NE.U32.AND P0, PT, RZ, UR8, PT ;  /* 0x00000008ff007c0c */ /* 0x000fe2000bf05070 */
[----:B------:R-:W-:-:S04]  /*31140*/  UISETP.GT.AND UP1, UPT, UR9, 0x26, UPT ;  /* 0x000000260900788c */ /* 0x000fc8000bf24270 */
[----:B------:R-:W-:-:S04]  /*31150*/  USEL UR8, URZ, 0x4, !UP1 ;  /* 0x000000043f087887 */ /* 0x000fc8000c800000 */
[----:B------:R-:W-:Y:S02]  /*31160*/  USEL UR8, UR8, URZ, !UP0 ;  /* 0x0000003f08087287 */ /* 0x000fe4000c000000 */
[----:B------:R-:W-:Y:S01]  /*31170*/  UISETP.GT.AND UP1, UPT, UR9, 0x27, UPT ;  /* 0x000000270900788c */ /* 0x000fe2000bf24270 */
        /* <DEDUP_REMOVED lines=8> */
[----:B--2---:R-:W-:-:S03]  /*31200*/  IADD3 R6, P3, R6, R4, RZ ;  /* 0x0000000406067210 */ /* 0x004fc60007f7e0ff */
[----:B------:R2:W-:Y:S01]  /*31210*/  STL [R1+0x1288], R112 ;  /* 0x0012887001007387 */ /* 0x0005e20000100800 */
[----:B-1----:R-:W-:Y:S02]  /*31220*/  IMAD.MOV.U32 R114, RZ, RZ, R113 ;  /* 0x000000ffff727224 */ /* 0x002fe400078e0071 */
[----:B------:R-:W-:Y:S02]  /*31230*/  IMAD.MOV.U32 R113, RZ, RZ, R112 ;  /* 0x000000ffff717224 */ /* 0x000fe400078e0070 */
[----:B------:R-:W-:Y:S01]  /*31240*/  IMAD.X R8, R8, 0x1, R3, P3 ;  /* 0x0000000108087824 */ /* 0x000fe200018e0603 */
[----:B------:R-:W-:Y:S01]  /*31250*/  LDGSTS.E [R5+0x68004], desc[UR4][R114.64], P0 ;  /* 0x6800400072057fae */ /* 0x000fe20008121844 */
[----:B--2---:R-:W-:-:S03]  /*31260*/  IMAD.MOV.U32 R112, RZ, RZ, R108 ;  /* 0x000000ffff707224 */ /* 0x004fc600078e006c */
[----:B------:R-:W-:Y:S04]  /*31270*/  STL [R1+0x1294], R6 ;  /* 0x0012940601007387 */ /* 0x000fe80000100800 */
[----:B------:R1:W-:Y:S04]  /*31280*/  LDGSTS.E [R5+0x6c004], desc[UR4][R112.64], P0 ;  /* 0x6c00400070057fae */ /* 0x0003e80008121844 */
[----:B------:R2:W-:Y:S01]  /*31290*/  STL [R1+0x1290], R8 ;  /* 0x0012900801007387 */ /* 0x0005e20000100800 */
[----:B------:R-:W-:Y:S01]  /*312a0*/  ISETP.NE.U32.AND P1, PT, RZ, UR8, PT ;  /* 0x00000008ff007c0c */ /* 0x000fe2000bf25070 */
[----:B-1----:R-:W-:-:S02]  /*312b0*/  IMAD.MOV.U32 R113, RZ, RZ, R8 ;  /* 0x000000ffff717224 */ /* 0x002fc400078e0008 */
[----:B--2---:R-:W2:Y:S04]  /*312c0*/  LDL.LU R8, [R1+0x10b4] ;  /* 0x0010b40001087983 */ /* 0x004ea80000300800 */
[----:B------:R-:W2:Y:S01]  /*312d0*/  LDL.LU R108, [R1+0x10b0] ;  /* 0x0010b000016c7983 */ /* 0x000ea20000300800 */
[----:B------:R-:W-:Y:S01]  /*312e0*/  IMAD.MOV.U32 R112, RZ, RZ, R6 ;  /* 0x000000ffff707224 */ /* 0x000fe200078e0006 */
[----:B------:R-:W-:Y:S02]  /*312f0*/  USEL UR8, URZ, 0x4, !UP1 ;  /* 0x000000043f087887 */ /* 0x000fe4000c800000 */
[----:B------:R-:W2:Y:S02]  /*31300*/  LDL.LU R6, [R1+0x10bc] ;  /* 0x0010bc0001067983 */ /* 0x000ea40000300800 */
[----:B------:R-:W-:-:S02]  /*31310*/  USEL UR8, UR8, URZ, !UP0 ;  /* 0x0000003f08087287 */ /* 0x000fc4000c000000 */
[----:B------:R1:W-:Y:S01]  /*31320*/  LDGSTS.E [R5+0x68008], desc[UR4][R112.64], P1 ;  /* 0x6800800070057fae */ /* 0x0003e20008921844 */
[----:B----4-:R-:W-:-:S05]  /*31330*/  IADD3 R9, P0, R9, R4, RZ ;  /* 0x0000000409097210 */ /* 0x010fca0007f1e0ff */
[----:B------:R-:W-:Y:S01]  /*31340*/  IMAD.X R111, R111, 0x1, R3, P0 ;  /* 0x000000016f6f7824 */ /* 0x000fe200000e0603 */
[----:B------:R4:W-:Y:S01]  /*31350*/  STL [R1+0x129c], R9 ;  /* 0x00129c0901007387 */ /* 0x0009e20000100800 */
[----:B-1----:R-:W-:Y:S02]  /*31360*/  IMAD.MOV.U32 R112, RZ, RZ, R9 ;  /* 0x000000ffff707224 */ /* 0x002fe400078e0009 */
[----:B------:R-:W-:Y:S01]  /*31370*/  IMAD.MOV.U32 R113, RZ, RZ, R111 ;  /* 0x000000ffff717224 */ /* 0x000fe200078e006f */
[----:B------:R-:W-:Y:S01]  /*31380*/  STL [R1+0x1298], R111 ;  /* 0x0012986f01007387 */ /* 0x000fe20000100800 */
[----:B------:R-:W-:-:S03]  /*31390*/  ISETP.NE.U32.AND P0, PT, RZ, UR8, PT ;  /* 0x00000008ff007c0c */ /* 0x000fc6000bf05070 */
[----:B------:R1:W-:Y:S04]  /*313a0*/  LDGSTS.E [R5+0x6c008], desc[UR4][R112.64], P1 ;  /* 0x6c00800070057fae */ /* 0x0003e80008921844 */
[----:B----4-:R-:W4:Y:S01]  /*313b0*/  LDL.LU R9, [R1+0x10b8] ;  /* 0x0010b80001097983 */ /* 0x010f220000300800 */
[----:B------:R-:W-:-:S05]  /*313c0*/  IADD3 R109, P1, R109, R4, RZ ;  /* 0x000000046d6d7210 */ /* 0x000fca0007f3e0ff */
[----:B------:R-:W-:Y:S01]  /*313d0*/  IMAD.X R110, R110, 0x1, R3, P1 ;  /* 0x000000016e6e7824 */ /* 0x000fe200008e0603 */
[----:B---3--:R-:W-:Y:S01]  /*313e0*/  IADD3 R7, P2, R7, R4, RZ ;  /* 0x0000000407077210 */ /* 0x008fe20007f5e0ff */
[----:B-1----:R-:W-:Y:S02]  /*313f0*/  IMAD.MOV.U32 R112, RZ, RZ, R109 ;  /* 0x000000ffff707224 */ /* 0x002fe400078e006d */
[----:B------:R-:W-:Y:S01]  /*31400*/  IMAD.MOV.U32 R113, RZ, RZ, R110 ;  /* 0x000000ffff717224 */ /* 0x000fe200078e006e */
[----:B------:R-:W-:Y:S01]  /*31410*/  STL [R1+0x12a4], R109 ;  /* 0x0012a46d01007387 */ /* 0x000fe20000100800 */
[----:B------:R-:W-:-:S03]  /*31420*/  IMAD.X R107, R107, 0x1, R3, P2 ;  /* 0x000000016b6b7824 */ /* 0x000fc600010e0603 */
[----:B------:R1:W-:Y:S04]  /*31430*/  STL [R1+0x12a0], R110 ;  /* 0x0012a06e01007387 */ /* 0x0003e80000100800 */
[----:B------:R-:W-:Y:S04]  /*31440*/  STL [R1+0x12ac], R7 ;  /* 0x0012ac0701007387 */ /* 0x000fe80000100800 */
[----:B------:R3:W-:Y:S04]  /*31450*/  LDGSTS.E [R5+0x6800c], desc[UR4][R112.64], P0 ;  /* 0x6800c00070057fae */ /* 0x0007e80008121844 */
[----:B-1----:R-:W4:Y:S04]  /*31460*/  LDL.LU R110, [R1+0x10c4] ;  /* 0x0010c400016e7983 */ /* 0x002f280000300800 */
[----:B------:R1:W-:Y:S01]  /*31470*/  STL [R1+0x12a8], R107 ;  /* 0x0012a86b01007387 */ /* 0x0003e20000100800 */
[----:B---3--:R-:W-:-:S03]  /*31480*/  IMAD.MOV.U32 R112, RZ, RZ, R7 ;  /* 0x000000ffff707224 */ /* 0x008fc600078e0007 */
[----:B------:R-:W3:Y:S01]  /*31490*/  LDL.LU R111, [R1+0x10c0] ;  /* 0x0010c000016f7983 */ /* 0x000ee20000300800 */
[----:B------:R-:W-:-:S03]  /*314a0*/  IMAD.MOV.U32 R113, RZ, RZ, R107 ;  /* 0x000000ffff717224 */ /* 0x000fc600078e006b */
[----:B------:R-:W3:Y:S04]  /*314b0*/  LDL.LU R109, [R1+0x10c8] ;  /* 0x0010c800016d7983 */ /* 0x000ee80000300800 */
[----:B-1----:R-:W3:Y:S04]  /*314c0*/  LDL.LU R107, [R1+0x10cc] ;  /* 0x0010cc00016b7983 */ /* 0x002ee80000300800 */
[----:B------:R1:W-:Y:S04]  /*314d0*/  LDGSTS.E [R5+0x6c00c], desc[UR4][R112.64], P0 ;  /* 0x6c00c00070057fae */ /* 0x0003e80008121844 */
[----:B------:R-:W3:Y:S04]  /*314e0*/  LDL.LU R112, [R1+0x10d0] ;  /* 0x0010d00001707983 */ /* 0x000ee80000300800 */
[----:B------:R-:W3:Y:S01]  /*314f0*/  LDL.LU R7, [R1+0x10d4] ;  /* 0x0010d40001077983 */ /* 0x000ee20000300800 */
[----:B------:R-:W1:Y:S01]  /*31500*/  S2R R252, SR_TID.X ;  /* 0x0000000000fc7919 */ /* 0x000e620000002100 */
[----:B------:R-:W-:-:S04]  /*31510*/  UISETP.GT.AND UP1, UPT, UR9, 0x8, UPT ;  /* 0x000000080900788c */ /* 0x000fc8000bf24270 */
[----:B------:R-:W-:-:S04]  /*31520*/  USEL UR8, URZ, 0x4, !UP1 ;  /* 0x000000043f087887 */ /* 0x000fc8000c800000 */
[----:B------:R-:W-:-:S06]  /*31530*/  USEL UR8, UR8, URZ, !UP0 ;  /* 0x0000003f08087287 */ /* 0x000fcc000c000000 */
[----:B------:R-:W-:Y:S01]  /*31540*/  ISETP.NE.U32.AND P0, PT, RZ, UR8, PT ;  /* 0x00000008ff007c0c */ /* 0x000fe2000bf05070 */
[C---:B-1----:R-:W-:Y:S01]  /*31550*/  IMAD.SHL.U32 R113, R252.reuse, 0x10, RZ ;  /* 0x00000010fc717824 */ /* 0x042fe200078e00ff */
[----:B------:R-:W-:-:S04]  /*31560*/  LOP3.LUT R252, R252, 0x7f, RZ, 0xc0, !PT ;  /* 0x0000007ffcfc7812 */ /* 0x000fc800078ec0ff */
[----:B------:R-:W-:-:S05]  /*31570*/  LOP3.LUT R113, R113, 0x70, RZ, 0xc0, !PT ;  /* 0x0000007071717812 */ /* 0x000fca00078ec0ff */
[----:B------:R-:W-:-:S05]  /*31580*/  IMAD R113, R252, 0x80, R113 ;  /* 0x00000080fc717824 */ /* 0x000fca00078e0271 */
[----:B------:R-:W-:Y:S02]  /*31590*/  LOP3.LUT R113, R113, 0x20, RZ, 0x3c, !PT ;  /* 0x0000002071717812 */ /* 0x000fe400078e3cff */
[----:B--2---:R-:W-:-:S05]  /*315a0*/  IADD3 R8, P1, R8, R4, RZ ;  /* 0x0000000408087210 */ /* 0x004fca0007f3e0ff */
[----:B------:R-:W-:Y:S01]  /*315b0*/  IMAD.X R108, R108, 0x1, R3, P1 ;  /* 0x000000016c6c7824 */ /* 0x000fe200008e0603 */
[----:B------:R-:W-:Y:S01]  /*315c0*/  STL [R1+0x10b4], R8 ;  /* 0x0010b40801007387 */ /* 0x000fe20000100800 */
[----:B------:R-:W-:Y:S02]  /*315d0*/  IMAD.MOV.U32 R114, RZ, RZ, R8 ;  /* 0x000000ffff727224 */ /* 0x000fe400078e0008 */
[----:B------:R-:W-:Y:S01]  /*315e0*/  IMAD.MOV.U32 R115, RZ, RZ, R108 ;  /* 0x000000ffff737224 */ /* 0x000fe200078e006c */
[----:B------:R1:W-:Y:S01]  /*315f0*/  STL [R1+0x10b0], R108 ;  /* 0x0010b06c01007387 */ /* 0x0003e20000100800 */
[----:B------:R-:W-:-:S03]  /*31600*/  IADD3 R6, P1, R6, R4, RZ ;  /* 0x0000000406067210 */ /* 0x000fc60007f3e0ff */
[----:B-1----:R-:W2:Y:S04]  /*31610*/  LDL.LU R108, [R1+0x10d8] ;  /* 0x0010d800016c7983 */ /* 0x002ea80000300800 */
[----:B------:R-:W2:Y:S01]  /*31620*/  LDL.LU R8, [R1+0x10dc] ;  /* 0x0010dc0001087983 */ /* 0x000ea20000300800 */
[----:B------:R-:W-:-:S03]  /*31630*/  VIADD R5, R113, UR10 ;  /* 0x0000000a71057c36 */ /* 0x000fc60008000000 */
[----:B------:R-:W-:Y:S01]  /*31640*/  STL [R1+0x10bc], R6 ;  /* 0x0010bc0601007387 */ /* 0x000fe20000100800 */
[----:B------:R-:W-:-:S03]  /*31650*/  UISETP.GT.AND UP1, UPT, UR9, 0x9, UPT ;  /* 0x000000090900788c */ /* 0x000fc6000bf24270 */
[----:B------:R1:W-:Y:S01]  /*31660*/  LDGSTS.E [R5+0x60000], desc[UR4][R114.64], P0 ;  /* 0x6000000072057fae */ /* 0x0003e20008121844 */
[----:B------:R-:W-:Y:S01]  /*31670*/  USEL UR8, URZ, 0x4, !UP1 ;  /* 0x000000043f087887 */ /* 0x000fe2000c800000 */
[----:B-1----:R-:W-:-:S03]  /*31680*/  IMAD.MOV.U32 R114, RZ, RZ, R6 ;  /* 0x000000ffff727224 */ /* 0x002fc600078e0006 */
[----:B------:R-:W-:Y:S01]  /*31690*/  USEL UR8, UR8, URZ, !UP0 ;  /* 0x0000003f08087287 */ /* 0x000fe2000c000000 */
[----:B----4-:R-:W-:-:S04]  /*316a0*/  IMAD.X R9, R9, 0x1, R3, P1 ;  /* 0x0000000109097824 */ /* 0x010fc800008e0603 */
[----:B------:R-:W-:Y:S01]  /*316b0*/  IMAD.MOV.U32 R115, RZ, RZ, R9 ;  /* 0x000000ffff737224 */ /* 0x000fe200078e0009 */
[----:B------:R1:W-:Y:S04]  /*316c0*/  STL [R1+0x10b8], R9 ;  /* 0x0010b80901007387 */ /* 0x0003e80000100800 */
[----:B------:R4:W-:Y:S04]  /*316d0*/  LDGSTS.E [R5+0x64000], desc[UR4][R114.64], P0 ;  /* 0x6400000072057fae */ /* 0x0009e80008121844 */
[----:B-1----:R-:W2:Y:S04]  /*316e0*/  LDL.LU R9, [R1+0x10e0] ;  /* 0x0010e00001097983 */ /* 0x002ea80000300800 */
[----:B------:R-:W2:Y:S01]  /*316f0*/  LDL.LU R6, [R1+0x10e4] ;  /* 0x0010e40001067983 */ /* 0x000ea20000300800 */
[----:B------:R-:W-:-:S02]  /*31700*/  ISETP.NE.U32.AND P0, PT, RZ, UR8, PT ;  /* 0x00000008ff007c0c */ /* 0x000fc4000bf05070 */
[----:B------:R-:W-:-:S05]  /*31710*/  IADD3 R110, P1, R110, R4, RZ ;  /* 0x000000046e6e7210 */ /* 0x000fca0007f3e0ff */
[----:B------:R1:W-:Y:S01]  /*31720*/  STL [R1+0x10c4], R110 ;  /* 0x0010c46e01007387 */ /* 0x0003e20000100800 */
[----:B---3--:R-:W-:Y:S01]  /*31730*/  IMAD.X R111, R111, 0x1, R3, P1 ;  /* 0x000000016f6f7824 */ /* 0x008fe200008e0603 */
[----:B------:R-:W-:-:S04]  /*31740*/  IADD3 R107, P2, R107, R4, RZ ;  /* 0x000000046b6b7210 */ /* 0x000fc80007f5e0ff */
[----:B------:R-:W-:Y:S01]  /*31750*/  STL [R1+0x10c0], R111 ;  /* 0x0010c06f01007387 */ /* 0x000fe20000100800 */
[----:B------:R-:W-:-:S03]  /*31760*/  IMAD.X R109, R109, 0x1, R3, P2 ;  /* 0x000000016d6d7824 */ /* 0x000fc600010e0603 */
[----:B------:R3:W-:Y:S01]  /*31770*/  STL [R1+0x10cc], R107 ;  /* 0x0010cc6b01007387 */ /* 0x0007e20000100800 */
[----:B----4-:R-:W-:-:S03]  /*31780*/  IMAD.MOV.U32 R114, RZ, RZ, R107 ;  /* 0x000000ffff727224 */ /* 0x010fc600078e006b */
[----:B------:R4:W-:Y:S04]  /*31790*/  STL [R1+0x10c8], R109 ;  /* 0x0010c86d01007387 */ /* 0x0009e80000100800 */
[----:B------:R-:W-:Y:S01]  /*317a0*/  LDGSTS.E [R5+0x60004], desc[UR4][R110.64], P0 ;  /* 0x600040006e057fae */ /* 0x000fe20008121844 */
[----:B------:R-:W-:-:S05]  /*317b0*/  IADD3 R7, P3, R7, R4, RZ ;  /* 0x0000000407077210 */ /* 0x000fca0007f7e0ff */
[----:B------:R-:W-:Y:S01]  /*317c0*/  IMAD.X R112, R112, 0x1, R3, P3 ;  /* 0x0000000170707824 */ /* 0x000fe200018e0603 */
[----:B------:R-:W-:Y:S04]  /*317d0*/  STL [R1+0x10d4], R7 ;  /* 0x0010d40701007387 */ /* 0x000fe80000100800 */
[----:B-1----:R-:W2:Y:S04]  /*317e0*/  LDL.LU R110, [R1+0x10ec] ;  /* 0x0010ec00016e7983 */ /* 0x002ea80000300800 */
[----:B------:R1:W-:Y:S04]  /*317f0*/  STL [R1+0x10d0], R112 ;  /* 0x0010d07001007387 */ /* 0x0003e80000100800 */
[----:B---3--:R-:W3:Y:S01]  /*31800*/  LDL.LU R107, [R1+0x12b4] ;  /* 0x0012b400016b7983 */ /* 0x008ee20000300800 */
[----:B------:R-:W-:-:S03]  /*31810*/  IMAD.MOV.U32 R115, RZ, RZ, R109 ;  /* 0x000000ffff737224 */ /* 0x000fc600078e006d */
[----:B------:R-:W3:Y:S04]  /*31820*/  LDL.LU R111, [R1+0x10e8] ;  /* 0x0010e800016f7983 */ /* 0x000ee80000300800 */
[----:B----4-:R-:W4:Y:S01]  /*31830*/  LDL.LU R109, [R1+0x12b0] ;  /* 0x0012b000016d7983 */ /* 0x010f220000300800 */
[----:B------:R-:W-:-:S03]  /*31840*/  UISETP.GT.AND UP1, UPT, UR9, 0xa, UPT ;  /* 0x0000000a0900788c */ /* 0x000fc6000bf24270 */
[----:B------:R-:W-:Y:S01]  /*31850*/  LDGSTS.E [R5+0x64004], desc[UR4][R114.64], P0 ;  /* 0x6400400072057fae */ /* 0x000fe20008121844 */
[----:B------:R-:W-:-:S04]  /*31860*/  USEL UR8, URZ, 0x4, !UP1 ;  /* 0x000000043f087887 */ /* 0x000fc8000c800000 */
[----:B------:R-:W-:-:S06]  /*31870*/  USEL UR8, UR8, URZ, !UP0 ;  /* 0x0000003f08087287 */ /* 0x000fcc000c000000 */
[----:B------:R-:W-:Y:S01]  /*31880*/  ISETP.NE.U32.AND P1, PT, RZ, UR8, PT ;  /* 0x00000008ff007c0c */ /* 0x000fe2000bf25070 */
[----:B------:R-:W-:Y:S01]  /*31890*/  IMAD.MOV.U32 R113, RZ, RZ, R112 ;  /* 0x000000ffff717224 */ /* 0x000fe200078e0070 */
[----:B------:R-:W-:Y:S01]  /*318a0*/  UISETP.GT.AND UP1, UPT, UR9, 0xb, UPT ;  /* 0x0000000b0900788c */ /* 0x000fe2000bf24270 */
[----:B-1----:R-:W-:Y:S02]  /*318b0*/  IMAD.MOV.U32 R112, RZ, RZ, R7 ;  /* 0x000000ffff707224 */ /* 0x002fe400078e0007 */
[----:B------:R-:W4:Y:S01]  /*318c0*/  LDL.LU R7, [R1+0x12bc] ;  /* 0x0012bc0001077983 */ /* 0x000f220000300800 */
[----:B------:R-:W-:-:S04]  /*318d0*/  USEL UR8, URZ, 0x4, !UP1 ;  /* 0x000000043f087887 */ /* 0x000fc8000c800000 */
[----:B------:R-:W-:-:S03]  /*318e0*/  USEL UR8, UR8, URZ, !UP0 ;  /* 0x0000003f08087287 */ /* 0x000fc6000c000000 */
[----:B------:R1:W-:Y:S01]  /*318f0*/  LDGSTS.E [R5+0x60008], desc[UR4][R112.64], P1 ;  /* 0x6000800070057fae */ /* 0x0003e20008921844 */
[----:B------:R-:W-:Y:S01]  /*31900*/  UISETP.GT.AND UP1, UPT, UR9, 0x28, UPT ;  /* 0x000000280900788c */ /* 0x000fe2000bf24270 */
[----:B--2---:R-:W-:-:S05]  /*31910*/  IADD3 R8, P0, R8, R4, RZ ;  /* 0x0000000408087210 */ /* 0x004fca0007f1e0ff */
[----:B------:R-:W-:Y:S01]  /*31920*/  IMAD.X R108, R108, 0x1, R3, P0 ;  /* 0x000000016c6c7824 */ /* 0x000fe200000e0603 */
[----:B------:R2:W-:Y:S01]  /*31930*/  STL [R1+0x10dc], R8 ;  /* 0x0010dc0801007387 */ /* 0x0005e20000100800 */
[----:B-1----:R-:W-:Y:S02]  /*31940*/  IMAD.MOV.U32 R112, RZ, RZ, R8 ;  /* 0x000000ffff707224 */ /* 0x002fe400078e0008 */
[----:B------:R-:W-:Y:S01]  /*31950*/  IMAD.MOV.U32 R113, RZ, RZ, R108 ;  /* 0x000000ffff717224 */ /* 0x000fe200078e006c */
[----:B------:R1:W-:Y:S01]  /*31960*/  STL [R1+0x10d8], R108 ;  /* 0x0010d86c01007387 */ /* 0x0003e20000100800 */
[----:B------:R-:W-:-:S03]  /*31970*/  ISETP.NE.U32.AND P0, PT, RZ, UR8, PT ;  /* 0x00000008ff007c0c */ /* 0x000fc6000bf05070 */
[----:B------:R-:W-:Y:S04]  /*31980*/  LDGSTS.E [R5+0x64008], desc[UR4][R112.64], P1 ;  /* 0x6400800070057fae */ /* 0x000fe80008921844 */
[----:B--2---:R-:W2:Y:S01]  /*31990*/  LDL.LU R8, [R1+0x12b8] ;  /* 0x0012b80001087983 */ /* 0x004ea20000300800 */
[----:B------:R-:W-:-:S04]  /*319a0*/  USEL UR8, URZ, 0x4, !UP1 ;  /* 0x000000043f087887 */ /* 0x000fc8000c800000 */
[----:B------:R-:W-:Y:S01]  /*319b0*/  USEL UR8, UR8, URZ, !UP0 ;  /* 0x0000003f08087287 */ /* 0x000fe2000c000000 */
[----:B------:R-:W-:-:S05]  /*319c0*/  IADD3 R6, P1, R6, R4, RZ ;  /* 0x0000000406067210 */ /* 0x000fca0007f3e0ff */
        /* <DEDUP_REMOVED lines=10> */
[----:B------:R-:W2:Y:S04]  /*31a70*/  LDL.LU R9, [R1+0x12d0] ;  /* 0x0012d00001097983 */ /* 0x000ea80000300800 */
[----:B------:R-:W2:Y:S01]  /*31a80*/  LDL.LU R6, [R1+0x12d4] ;  /* 0x0012d40001067983 */ /* 0x000ea20000300800 */
[----:B------:R-:W-:-:S02]  /*31a90*/  ISETP.NE.U32.AND P1, PT, RZ, UR8, PT ;  /* 0x00000008ff007c0c */ /* 0x000fc4000bf25070 */
[-C--:B------:R-:W-:Y:S02]  /*31aa0*/  IADD3 R110, P2, R110, R4.reuse, RZ ;  /* 0x000000046e6e7210 */ /* 0x080fe40007f5e0ff */
[----:B---3--:R-:W-:-:S03]  /*31ab0*/  IADD3 R107, P3, R107, R4, RZ ;  /* 0x000000046b6b7210 */ /* 0x008fc60007f7e0ff */
[--C-:B------:R-:W-:Y:S01]  /*31ac0*/  IMAD.X R111, R111, 0x1, R3.reuse, P2 ;  /* 0x000000016f6f7824 */ /* 0x100fe200010e0603 */
[----:B------:R1:W-:Y:S01]  /*31ad0*/  STL [R1+0x10ec], R110 ;  /* 0x0010ec6e01007387 */ /* 0x0003e20000100800 */
[----:B----4-:R-:W-:-:S03]  /*31ae0*/  IMAD.X R109, R109, 0x1, R3, P3 ;  /* 0x000000016d6d7824 */ /* 0x010fc600018e0603 */
[----:B------:R3:W-:Y:S04]  /*31af0*/  STL [R1+0x10e8], R111 ;  /* 0x0010e86f01007387 */ /* 0x0007e80000100800 */
[----:B------:R1:W-:Y:S04]  /*31b00*/  LDGSTS.E [R5+0x6400c], desc[UR4][R110.64], P0 ;  /* 0x6400c0006e057fae */ /* 0x0003e80008121844 */
[----:B------:R4:W-:Y:S01]  /*31b10*/  STL [R1+0x12b4], R107 ;  /* 0x0012b46b01007387 */ /* 0x0009e20000100800 */
[----:B-1----:R-:W-:Y:S02]  /*31b20*/  IMAD.MOV.U32 R110, RZ, RZ, R107 ;  /* 0x000000ffff6e7224 */ /* 0x002fe400078e006b */
[----:B---3--:R-:W-:Y:S01]  /*31b30*/  IMAD.MOV.U32 R111, RZ, RZ, R109 ;  /* 0x000000ffff6f7224 */ /* 0x008fe200078e006d */
[----:B------:R1:W-:Y:S04]  /*31b40*/  STL [R1+0x12b0], R109 ;  /* 0x0012b06d01007387 */ /* 0x0003e80000100800 */
[----:B------:R-:W-:Y:S04]  /*31b50*/  LDGSTS.E [R5+0x68000], desc[UR4][R110.64], P1 ;  /* 0x680000006e057fae */ /* 0x000fe80008921844 */
[----:B------:R-:W3:Y:S04]  /*31b60*/  LDL.LU R111, [R1+0x12d8] ;  /* 0x0012d800016f7983 */ /* 0x000ee80000300800 */
[----:B----4-:R-:W4:Y:S01]  /*31b70*/  LDL.LU R107, [R1+0x12dc] ;  /* 0x0012dc00016b7983 */ /* 0x010f220000300800 */
[----:B------:R-:W-:-:S05]  /*31b80*/  IADD3 R7, P0, R7, R4, RZ ;  /* 0x0000000407077210 */ /* 0x000fca0007f1e0ff */
[----:B------:R-:W-:Y:S01]  /*31b90*/  STL [R1+0x12bc], R7 ;  /* 0x0012bc0701007387 */ /* 0x000fe20000100800 */
[----:B------:R-:W-:Y:S01]  /*31ba0*/  UISETP.GT.AND UP1, UPT, UR9, 0x29, UPT ;  /* 0x000000290900788c */ /* 0x000fe2000bf24270 */
[----:B------:R-:W-:-:S03]  /*31bb0*/  IMAD.MOV.U32 R116, RZ, RZ, R7 ;  /* 0x000000ffff747224 */ /* 0x000fc600078e0007 */
[----:B------:R-:W-:-:S04]  /*31bc0*/  USEL UR8, URZ, 0x4, !UP1 ;  /* 0x000000043f087887 */ /* 0x000fc8000c800000 */
[----:B------:R-:W-:Y:S01]  /*31bd0*/  USEL UR8, UR8, URZ, !UP0 ;  /* 0x0000003f08087287 */ /* 0x000fe2000c000000 */
[----:B--2---:R-:W-:-:S05]  /*31be0*/  IMAD.X R8, R8, 0x1, R3, P0 ;  /* 0x0000000108087824 */ /* 0x004fca00000e0603 */
[----:B------:R2:W-:Y:S04]  /*31bf0*/  STL [R1+0x12b8], R8 ;  /* 0x0012b80801007387 */ /* 0x0005e80000100800 */
[----:B------:R-:W3:Y:S04]  /*31c00*/  LDL.LU R110, [R1+0x12e0] ;  /* 0x0012e000016e7983 */ /* 0x000ee80000300800 */
[----:B-1----:R-:W3:Y:S01]  /*31c10*/  LDL.LU R109, [R1+0x12e4] ;  /* 0x0012e400016d7983 */ /* 0x002ee20000300800 */
[----:B------:R-:W-:-:S03]  /*31c20*/  IMAD.MOV.U32 R117, RZ, RZ, R8 ;  /* 0x000000ffff757224 */ /* 0x000fc600078e0008 */
[----:B--2---:R-:W2:Y:S04]  /*31c30*/  LDL.LU R8, [R1+0x12e8] ;  /* 0x0012e80001087983 */ /* 0x004ea80000300800 */
[----:B------:R-:W2:Y:S04]  /*31c40*/  LDL.LU R7, [R1+0x12ec] ;  /* 0x0012ec0001077983 */ /* 0x000ea80000300800 */
[----:B------:R-:W-:Y:S01]  /*31c50*/  LDGSTS.E [R5+0x6c000], desc[UR4][R116.64], P1 ;  /* 0x6c00000074057fae */ /* 0x000fe20008921844 */
[----:B------:R-:W-:Y:S01]  /*31c60*/  ISETP.NE.U32.AND P0, PT, RZ, UR8, PT ;  /* 0x00000008ff007c0c */ /* 0x000fe2000bf05070 */
[----:B------:R-:W-:-:S04]  /*31c70*/  UISETP.GT.AND UP1, UPT, UR9, 0x2a, UPT ;  /* 0x0000002a0900788c */ /* 0x000fc8000bf24270 */
[----:B------:R-:W-:Y:S01]  /*31c80*/  USEL UR8, URZ, 0x4, !UP1 ;  /* 0x000000043f087887 */ /* 0x000fe2000c800000 */
        /* <DEDUP_REMOVED lines=8> */
[----:B------:R-:W-:-:S03]  /*31d10*/  IADD3 R6, P3, R6, R4, RZ ;  /* 0x0000000406067210 */ /* 0x000fc60007f7e0ff */
[----:B------:R1:W-:Y:S02]  /*31d20*/  STL [R1+0x12c8], R112 ;  /* 0x0012c87001007387 */ /* 0x0003e40000100800 */
[----:B-1----:R-:W-:Y:S02]  /*31d30*/  IMAD.MOV.U32 R114, RZ, RZ, R113 ;  /* 0x000000ffff727224 */ /* 0x002fe400078e0071 */
[----:B------:R-:W-:Y:S02]  /*31d40*/  IMAD.MOV.U32 R113, RZ, RZ, R112 ;  /* 0x000000ffff717224 */ /* 0x000fe400078e0070 */
[----:B------:R-:W-:Y:S01]  /*31d50*/  IMAD.X R9, R9, 0x1, R3, P3 ;  /* 0x0000000109097824 */ /* 0x000fe200018e0603 */
[----:B------:R-:W-:Y:S01]  /*31d60*/  LDGSTS.E [R5+0x68004], desc[UR4][R114.64], P0 ;  /* 0x6800400072057fae */ /* 0x000fe20008121844 */
[----:B------:R-:W-:-:S03]  /*31d70*/  IMAD.MOV.U32 R112, RZ, RZ, R108 ;  /* 0x000000ffff707224 */ /* 0x000fc600078e006c */
[----:B------:R-:W-:Y:S01]  /*31d80*/  STL [R1+0x12d4], R6 ;  /* 0x0012d40601007387 */ /* 0x000fe20000100800 */
[----:B------:R-:W-:-:S03]  /*31d90*/  USEL UR8, UR8, URZ, !UP0 ;  /* 0x0000003f08087287 */ /* 0x000fc6000c000000 */
[----:B------:R1:W-:Y:S04]  /*31da0*/  LDGSTS.E [R5+0x6c004], desc[UR4][R112.64], P0 ;  /* 0x6c00400070057fae */ /* 0x0003e80008121844 */
[----:B------:R1:W-:Y:S02]  /*31db0*/  STL [R1+0x12d0], R9 ;  /* 0x0012d00901007387 */ /* 0x0003e40000100800 */
[----:B-1----:R-:W-:Y:S02]  /*31dc0*/  IMAD.MOV.U32 R113, RZ, RZ, R9 ;  /* 0x000000ffff717224 */ /* 0x002fe400078e0009 */
[----:B------:R-:W2:Y:S01]  /*31dd0*/  LDL.LU R9, [R1+0x10f4] ;  /* 0x0010f40001097983 */ /* 0x000ea20000300800 */
[----:B------:R-:W-:-:S03]  /*31de0*/  ISETP.NE.U32.AND P1, PT, RZ, UR8, PT ;  /* 0x00000008ff007c0c */ /* 0x000fc6000bf25070 */
[----:B------:R-:W2:Y:S01]  /*31df0*/  LDL.LU R108, [R1+0x10f0] ;  /* 0x0010f000016c7983 */ /* 0x000ea20000300800 */
[----:B------:R-:W-:-:S03]  /*31e00*/  IMAD.MOV.U32 R112, RZ, RZ, R6 ;  /* 0x000000ffff707224 */ /* 0x000fc600078e0006 */
[----:B------:R-:W2:Y:S06]  /*31e10*/  LDL.LU R6, [R1+0x10fc] ;  /* 0x0010fc0001067983 */ /* 0x000eac0000300800 */
[----:B------:R1:W-:Y:S01]  /*31e20*/  LDGSTS.E [R5+0x68008], desc[UR4][R112.64], P1 ;  /* 0x6800800070057fae */ /* 0x0003e20008921844 */
[----:B----4-:R-:W-:-:S05]  /*31e30*/  IADD3 R107, P0, R107, R4, RZ ;  /* 0x000000046b6b7210 */ /* 0x010fca0007f1e0ff */
[----:B---3--:R-:W-:Y:S01]  /*31e40*/  IMAD.X R111, R111, 0x1, R3, P0 ;  /* 0x000000016f6f7824 */ /* 0x008fe200000e0603 */
[----:B------:R3:W-:Y:S01]  /*31e50*/  STL [R1+0x12dc], R107 ;  /* 0x0012dc6b01007387 */ /* 0x0007e20000100800 */
[----:B-1----:R-:W-:-:S03]  /*31e60*/  MOV R112, R107 ;  /* 0x0000006b00707202 */ /* 0x002fc60000000f00 */
[----:B------:R-:W-:Y:S04]  /*31e70*/  STL [R1+0x12d8], R111 ;  /* 0x0012d86f01007387 */ /* 0x000fe80000100800 */
[----:B---3--:R-:W3:Y:S01]  /*31e80*/  LDL.LU R107, [R1+0x10f8] ;  /* 0x0010f800016b7983 */ /* 0x008ee20000300800 */
[----:B------:R-:W-:Y:S01]  /*31e90*/  UISETP.GT.AND UP1, UPT, UR9, 0x2b, UPT ;  /* 0x0000002b0900788c */ /* 0x000fe2000bf24270 */
[----:B------:R-:W-:-:S03]  /*31ea0*/  IMAD.MOV.U32 R113, RZ, RZ, R111 ;  /* 0x000000ffff717224 */ /* 0x000fc600078e006f */
[----:B------:R-:W-:Y:S02]  /*31eb0*/  USEL UR8, URZ, 0x4, !UP1 ;  /* 0x000000043f087887 */ /* 0x000fe4000c800000 */
[----:B------:R1:W-:Y:S02]  /*31ec0*/  LDGSTS.E [R5+0x6c008], desc[UR4][R112.64], P1 ;  /* 0x6c00800070057fae */ /* 0x0003e40008921844 */
[----:B------:R-:W-:Y:S01]  /*31ed0*/  USEL UR8, UR8, URZ, !UP0 ;  /* 0x0000003f08087287 */ /* 0x000fe2000c000000 */
[----:B------:R-:W4:Y:S05]  /*31ee0*/  S2R R252, SR_TID.X ;  /* 0x0000000000fc7919 */ /* 0x000f2a0000002100 */
[----:B------:R-:W-:-:S02]  /*31ef0*/  ISETP.NE.U32.AND P0, PT, RZ, UR8, PT ;  /* 0x00000008ff007c0c */ /* 0x000fc4000bf05070 */
[----:B------:R-:W-:-:S05]  /*31f00*/  IADD3 R109, P1, R109, R4, RZ ;  /* 0x000000046d6d7210 */ /* 0x000fca0007f3e0ff */
[----:B------:R-:W-:Y:S01]  /*31f10*/  IMAD.X R110, R110, 0x1, R3, P1 ;  /* 0x000000016e6e7824 */ /* 0x000fe200008e0603 */
[----:B--2---:R-:W-:Y:S01]  /*31f20*/  IADD3 R7, P2, R7, R4, RZ ;  /* 0x0000000407077210 */ /* 0x004fe20007f5e0ff */
[----:B-1----:R-:W-:Y:S02]  /*31f30*/  IMAD.MOV.U32 R112, RZ, RZ, R109 ;  /* 0x000000ffff707224 */ /* 0x002fe400078e006d */
[----:B------:R-:W-:Y:S01]  /*31f40*/  IMAD.MOV.U32 R113, RZ, RZ, R110 ;  /* 0x000000ffff717224 */ /* 0x000fe200078e006e */
[----:B------:R-:W-:Y:S01]  /*31f50*/  STL [R1+0x12e4], R109 ;  /* 0x0012e46d01007387 */ /* 0x000fe20000100800 */
[----:B------:R-:W-:-:S03]  /*31f60*/  IMAD.X R8, R8, 0x1, R3, P2 ;  /* 0x0000000108087824 */ /* 0x000fc600010e0603 */
[----:B------:R1:W-:Y:S04]  /*31f70*/  STL [R1+0x12e0], R110 ;  /* 0x0012e06e01007387 */ /* 0x0003e80000100800 */
[----:B------:R-:W-:Y:S04]  /*31f80*/  STL [R1+0x12ec], R7 ;  /* 0x0012ec0701007387 */ /* 0x000fe80000100800 */
[----:B------:R2:W-:Y:S04]  /*31f90*/  LDGSTS.E [R5+0x6800c], desc[UR4][R112.64], P0 ;  /* 0x6800c00070057fae */ /* 0x0005e80008121844 */
[----:B-1----:R-:W3:Y:S04]  /*31fa0*/  LDL.LU R110, [R1+0x1104] ;  /* 0x00110400016e7983 */ /* 0x002ee80000300800 */
[----:B------:R1:W-:Y:S01]  /*31fb0*/  STL [R1+0x12e8], R8 ;  /* 0x0012e80801007387 */ /* 0x0003e20000100800 */
[----:B--2---:R-:W-:-:S03]  /*31fc0*/  IMAD.MOV.U32 R112, RZ, RZ, R7 ;  /* 0x000000ffff707224 */ /* 0x004fc600078e0007 */
[----:B------:R-:W2:Y:S01]  /*31fd0*/  LDL.LU R111, [R1+0x1100] ;  /* 0x00110000016f7983 */ /* 0x000ea20000300800 */
[----:B------:R-:W-:-:S03]  /*31fe0*/  IMAD.MOV.U32 R113, RZ, RZ, R8 ;  /* 0x000000ffff717224 */ /* 0x000fc600078e0008 */
[----:B------:R-:W2:Y:S04]  /*31ff0*/  LDL.LU R109, [R1+0x1108] ;  /* 0x00110800016d7983 */ /* 0x000ea80000300800 */
[----:B-1----:R-:W2:Y:S04]  /*32000*/  LDL.LU R8, [R1+0x110c] ;  /* 0x00110c0001087983 */ /* 0x002ea80000300800 */
[----:B------:R4:W-:Y:S04]  /*32010*/  LDGSTS.E [R5+0x6c00c], desc[UR4][R112.64], P0 ;  /* 0x6c00c00070057fae */ /* 0x0009e80008121844 */
[----:B------:R-:W2:Y:S04]  /*32020*/  LDL.LU R112, [R1+0x1110] ;  /* 0x0011100001707983 */ /* 0x000ea80000300800 */
[----:B------:R-:W2:Y:S01]  /*32030*/  LDL.LU R7, [R1+0x1114] ;  /* 0x0011140001077983 */ /* 0x000ea20000300800 */
[----:B------:R-:W-:Y:S01]  /*32040*/  UISETP.GT.AND UP1, UPT, UR9, 0xc, UPT ;  /* 0x0000000c0900788c */ /* 0x000fe2000bf24270 */
[----:B----4-:R-:W-:-:S03]  /*32050*/  IMAD.SHL.U32 R113, R252, 0x10, RZ ;  /* 0x00000010fc717824 */ /* 0x010fc600078e00ff */
[----:B------:R-:W-:Y:S01]  /*32060*/  USEL UR8, URZ, 0x4, !UP1 ;  /* 0x000000043f087887 */ /* 0x000fe2000c800000 */
[----:B------:R-:W-:Y:S02]  /*32070*/  LOP3.LUT R252, R252, 0x7f, RZ, 0xc0, !PT ;  /* 0x0000007ffcfc7812 */ /* 0x000fe400078ec0ff */
[----:B------:R-:W-:Y:S01]  /*32080*/  LOP3.LUT R113, R113, 0x70, RZ, 0xc0, !PT ;  /* 0x0000007071717812 */ /* 0x000fe200078ec0ff */
[----:B------:R-:W-:-:S04]  /*32090*/  USEL UR8, UR8, URZ, !UP0 ;  /* 0x0000003f08087287 */ /* 0x000fc8000c000000 */
[----:B------:R-:W-:Y:S02]  /*320a0*/  IMAD R113, R252, 0x80, R113 ;  /* 0x00000080fc717824 */ /* 0x000fe400078e0271 */
[----:B------:R-:W-:-:S03]  /*320b0*/  ISETP.NE.U32.AND P0, PT, RZ, UR8, PT ;  /* 0x00000008ff007c0c */ /* 0x000fc6000bf05070 */
[----:B------:R-:W-:Y:S02]  /*320c0*/  LOP3.LUT R113, R113, 0x30, RZ, 0x3c, !PT ;  /* 0x0000003071717812 */ /* 0x000fe400078e3cff */
[----:B------:R-:W-:-:S05]  /*320d0*/  IADD3 R9, P1, R9, R4, RZ ;  /* 0x0000000409097210 */ /* 0x000fca0007f3e0ff */
[----:B------:R-:W-:Y:S01]  /*320e0*/  IMAD.X R108, R108, 0x1, R3, P1 ;  /* 0x000000016c6c7824 */ /* 0x000fe200008e0603 */
[----:B------:R-:W-:Y:S01]  /*320f0*/  STL [R1+0x10f4], R9 ;  /* 0x0010f40901007387 */ /* 0x000fe20000100800 */
[----:B------:R-:W-:Y:S02]  /*32100*/  IMAD.MOV.U32 R114, RZ, RZ, R9 ;  /* 0x000000ffff727224 */ /* 0x000fe400078e0009 */
[----:B------:R-:W-:Y:S01]  /*32110*/  IMAD.MOV.U32 R115, RZ, RZ, R108 ;  /* 0x000000ffff737224 */ /* 0x000fe200078e006c */
[----:B------:R1:W-:Y:S01]  /*32120*/  STL [R1+0x10f0], R108 ;  /* 0x0010f06c01007387 */ /* 0x0003e20000100800 */
[----:B------:R-:W-:-:S03]  /*32130*/  IADD3 R6, P1, R6, R4, RZ ;  /* 0x0000000406067210 */ /* 0x000fc60007f3e0ff */
[----:B-1----:R-:W4:Y:S04]  /*32140*/  LDL.LU R108, [R1+0x1118] ;  /* 0x00111800016c7983 */ /* 0x002f280000300800 */
[----:B------:R-:W4:Y:S01]  /*32150*/  LDL.LU R9, [R1+0x111c] ;  /* 0x00111c0001097983 */ /* 0x000f220000300800 */
[----:B------:R-:W-:-:S03]  /*32160*/  VIADD R5, R113, UR10 ;  /* 0x0000000a71057c36 */ /* 0x000fc60008000000 */
[----:B------:R-:W-:Y:S04]  /*32170*/  STL [R1+0x10fc], R6 ;  /* 0x0010fc0601007387 */ /* 0x000fe80000100800 */
[----:B------:R1:W-:Y:S02]  /*32180*/  LDGSTS.E [R5+0x60000], desc[UR4][R114.64], P0 ;  /* 0x6000000072057fae */ /* 0x0003e40008121844 */
[----:B-1----:R-:W-:Y:S02]  /*32190*/  IMAD.MOV.U32 R114, RZ, RZ, R6 ;  /* 0x000000ffff727224 */ /* 0x002fe400078e0006 */
[----:B---3--:R-:W-:-:S04]  /*321a0*/  IMAD.X R107, R107, 0x1, R3, P1 ;  /* 0x000000016b6b7824 */ /* 0x008fc800008e0603 */
[----:B------:R-:W-:Y:S01]  /*321b0*/  IMAD.MOV.U32 R115, RZ, RZ, R107 ;  /* 0x000000ffff737224 */ /* 0x000fe200078e006b */
[----:B------:R1:W-:Y:S01]  /*321c0*/  STL [R1+0x10f8], R107 ;  /* 0x0010f86b01007387 */ /* 0x0003e20000100800 */
[----:B------:R-:W-:-:S03]  /*321d0*/  UISETP.GT.AND UP1, UPT, UR9, 0xd, UPT ;  /* 0x0000000d0900788c */ /* 0x000fc6000bf24270 */
[----:B------:R3:W-:Y:S04]  /*321e0*/  LDGSTS.E [R5+0x64000], desc[UR4][R114.64], P0 ;  /* 0x6400000072057fae */ /* 0x0007e80008121844 */
[----:B-1----:R-:W4:Y:S04]  /*321f0*/  LDL.LU R107, [R1+0x1120] ;  /* 0x00112000016b7983 */ /* 0x002f280000300800 */
[----:B------:R-:W4:Y:S01]  /*32200*/  LDL.LU R6, [R1+0x1124] ;  /* 0x0011240001067983 */ /* 0x000f220000300800 */
[----:B------:R-:W-:-:S04]  /*32210*/  USEL UR8, URZ, 0x4, !UP1 ;  /* 0x000000043f087887 */ /* 0x000fc8000c800000 */
[----:B------:R-:W-:-:S06]  /*32220*/  USEL UR8, UR8, URZ, !UP0 ;  /* 0x0000003f08087287 */ /* 0x000fcc000c000000 */
[----:B------:R-:W-:Y:S01]  /*32230*/  ISETP.NE.U32.AND P0, PT, RZ, UR8, PT ;  /* 0x00000008ff007c0c */ /* 0x000fe2000bf05070 */
[----:B------:R-:W-:-:S04]  /*32240*/  UISETP.GT.AND UP1, UPT, UR9, 0xe, UPT ;  /* 0x0000000e0900788c */ /* 0x000fc8000bf24270 */
[----:B------:R-:W-:-:S04]  /*32250*/  USEL UR8, URZ, 0x4, !UP1 ;  /* 0x000000043f087887 */ /* 0x000fc8000c800000 */
[----:B------:R-:W-:Y:S01]  /*32260*/  USEL UR8, UR8, URZ, !UP0 ;  /* 0x0000003f08087287 */ /* 0x000fe2000c000000 */
[----:B------:R-:W-:-:S05]  /*32270*/  IADD3 R110, P1, R110, R4, RZ ;  /* 0x000000046e6e7210 */ /* 0x000fca0007f3e0ff */
[----:B------:R1:W-:Y:S01]  /*32280*/  STL [R1+0x1104], R110 ;  /* 0x0011046e01007387 */ /* 0x0003e20000100800 */
[----:B--2---:R-:W-:Y:S01]  /*32290*/  IMAD.X R111, R111, 0x1, R3, P1 ;  /* 0x000000016f6f7824 */ /* 0x004fe200008e0603 */
[----:B------:R-:W-:-:S04]  /*322a0*/  IADD3 R8, P2, R8, R4, RZ ;  /* 0x0000000408087210 */ /* 0x000fc80007f5e0ff */
[----:B------:R-:W-:Y:S01]  /*322b0*/  STL [R1+0x1100], R111 ;  /* 0x0011006f01007387 */ /* 0x000fe20000100800 */
[----:B------:R-:W-:-:S03]  /*322c0*/  IMAD.X R109, R109, 0x1, R3, P2 ;  /* 0x000000016d6d7824 */ /* 0x000fc600010e0603 */
[----:B------:R2:W-:Y:S01]  /*322d0*/  STL [R1+0x110c], R8 ;  /* 0x00110c0801007387 */ /* 0x0005e20000100800 */
[----:B---3--:R-:W-:-:S03]  /*322e0*/  IMAD.MOV.U32 R114, RZ, RZ, R8 ;  /* 0x000000ffff727224 */ /* 0x008fc600078e0008 */
[----:B------:R3:W-:Y:S04]  /*322f0*/  STL [R1+0x1108], R109 ;  /* 0x0011086d01007387 */ /* 0x0007e80000100800 */
[----:B------:R-:W-:Y:S01]  /*32300*/  LDGSTS.E [R5+0x60004], desc[UR4][R110.64], P0 ;  /* 0x600040006e057fae */ /* 0x000fe20008121844 */
[----:B------:R-:W-:-:S05]  /*32310*/  IADD3 R7, P3, R7, R4, RZ ;  /* 0x0000000407077210 */ /* 0x000fca0007f7e0ff */
[----:B------:R-:W-:Y:S01]  /*32320*/  IMAD.X R112, R112, 0x1, R3, P3 ;  /* 0x0000000170707824 */ /* 0x000fe200018e0603 */
[----:B------:R-:W-:Y:S04]  /*32330*/  STL [R1+0x1114], R7 ;  /* 0x0011140701007387 */ /* 0x000fe80000100800 */
[----:B-1----:R-:W4:Y:S04]  /*32340*/  LDL.LU R110, [R1+0x112c] ;  /* 0x00112c00016e7983 */ /* 0x002f280000300800 */
[----:B------:R1:W-:Y:S04]  /*32350*/  STL [R1+0x1110], R112 ;  /* 0x0011107001007387 */ /* 0x0003e80000100800 */
[----:B--2---:R-:W2:Y:S01]  /*32360*/  LDL.LU R8, [R1+0x12f4] ;  /* 0x0012f40001087983 */ /* 0x004ea20000300800 */
[----:B------:R-:W-:-:S03]  /*32370*/  IMAD.MOV.U32 R115, RZ, RZ, R109 ;  /* 0x000000ffff737224 */ /* 0x000fc600078e006d */
[----:B------:R-:W2:Y:S04]  /*32380*/  LDL.LU R111, [R1+0x1128] ;  /* 0x00112800016f7983 */ /* 0x000ea80000300800 */
[----:B---3--:R-:W3:Y:S01]  /*32390*/  LDL.LU R109, [R1+0x12f0] ;  /* 0x0012f000016d7983 */ /* 0x008ee20000300800 */
[----:B------:R-:W-:-:S03]  /*323a0*/  ISETP.NE.U32.AND P1, PT, RZ, UR8, PT ;  /* 0x00000008ff007c0c */ /* 0x000fc6000bf25070 */
[----:B------:R-:W-:Y:S01]  /*323b0*/  LDGSTS.E [R5+0x64004], desc[UR4][R114.64], P0 ;  /* 0x6400400072057fae */ /* 0x000fe20008121844 */
[----:B------:R-:W-:Y:S01]  /*323c0*/  IMAD.MOV.U32 R113, RZ, RZ, R112 ;  /* 0x000000ffff717224 */ /* 0x000fe200078e0070 */
[----:B------:R-:W-:Y:S01]  /*323d0*/  UISETP.GT.AND UP1, UPT, UR9, 0xf, UPT ;  /* 0x0000000f0900788c */ /* 0x000fe2000bf24270 */
[----:B-1----:R-:W-:Y:S02]  /*323e0*/  IMAD.MOV.U32 R112, RZ, RZ, R7 ;  /* 0x000000ffff707224 */ /* 0x002fe400078e0007 */
[----:B------:R-:W3:Y:S01]  /*323f0*/  LDL.LU R7, [R1+0x12fc] ;  /* 0x0012fc0001077983 */ /* 0x000ee20000300800 */
[----:B------:R-:W-:-:S04]  /*32400*/  USEL UR8, URZ, 0x4, !UP1 ;  /* 0x000000043f087887 */ /* 0x000fc8000c800000 */
[----:B------:R1:W-:Y:S01]  /*32410*/  LDGSTS.E [R5+0x60008], desc[UR4][R112.64], P1 ;  /* 0x6000800070057fae */ /* 0x0003e20008921844 */
[----:B------:R-:W-:Y:S01]  /*32420*/  USEL UR8, UR8, URZ, !UP0 ;  /* 0x0000003f08087287 */ /* 0x000fe2000c000000 */
[----:B----4-:R-:W-:-:S05]  /*32430*/  IADD3 R9, P0, R9, R4, RZ ;  /* 0x0000000409097210 */ /* 0x010fca0007f1e0ff */
[----:B------:R-:W-:Y:S01]  /*32440*/  IMAD.X R108, R108, 0x1, R3, P0 ;  /* 0x000000016c6c7824 */ /* 0x000fe200000e0603 */
[----:B------:R4:W-:Y:S01]  /*32450*/  STL [R1+0x111c], R9 ;  /* 0x00111c0901007387 */ /* 0x0009e20000100800 */
[----:B-1----:R-:W-:Y:S02]  /*32460*/  IMAD.MOV.U32 R112, RZ, RZ, R9 ;  /* 0x000000ffff707224 */ /* 0x002fe400078e0009 */
[----:B------:R-:W-:Y:S01]  /*32470*/  IMAD.MOV.U32 R113, RZ, RZ, R108 ;  /* 0x000000ffff717224 */ /* 0x000fe200078e006c */
[----:B------:R1:W-:Y:S01]  /*32480*/  STL [R1+0x1118], R108 ;  /* 0x0011186c01007387 */ /* 0x0003e20000100800 */
[----:B------:R-:W-:-:S03]  /*32490*/  ISETP.NE.U32.AND P0, PT, RZ, UR8, PT ;  /* 0x00000008ff007c0c */ /* 0x000fc6000bf05070 */
[----:B------:R-:W-:Y:S04]  /*324a0*/  LDGSTS.E [R5+0x64008], desc[UR4][R112.64], P1 ;  /* 0x6400800070057fae */ /* 0x000fe80008921844 */
[----:B----4-:R-:W4:Y:S01]  /*324b0*/  LDL.LU R9, [R1+0x12f8] ;  /* 0x0012f80001097983 */ /* 0x010f220000300800 */
[----:B------:R-:W-:-:S05]  /*324c0*/  IADD3 R6, P1, R6, R4, RZ ;  /* 0x0000000406067210 */ /* 0x000fca0007f3e0ff */
[----:B------:R-:W-:Y:S02]  /*324d0*/  IMAD.X R107, R107, 0x1, R3, P1 ;  /* 0x000000016b6b7824 */ /* 0x000fe400008e0603 */
[----:B------:R-:W-:Y:S02]  /*324e0*/  IMAD.MOV.U32 R114, RZ, RZ, R6 ;  /* 0x000000ffff727224 */ /* 0x000fe400078e0006 */
[----:B------:R-:W-:Y:S01]  /*324f0*/  IMAD.MOV.U32 R115, RZ, RZ, R107 ;  /* 0x000000ffff737224 */ /* 0x000fe200078e006b */
[----:B------:R-:W-:Y:S04]  /*32500*/  STL [R1+0x1124], R6 ;  /* 0x0011240601007387 */ /* 0x000fe80000100800 */
[----:B------:R1:W-:Y:S04]  /*32510*/  STL [R1+0x1120], R107 ;  /* 0x0011206b01007387 */ /* 0x0003e80000100800 */
[----:B------:R-:W4:Y:S04]  /*32520*/  LDL.LU R113, [R1+0x1304] ;  /* 0x0013040001717983 */ /* 0x000f280000300800 */
[----:B------:R-:W-:Y:S04]  /*32530*/  LDGSTS.E [R5+0x6000c], desc[UR4][R114.64], P0 ;  /* 0x6000c00072057fae */ /* 0x000fe80008121844 */
[----:B------:R-:W4:Y:S04]  /*32540*/  LDL.LU R114, [R1+0x1300] ;  /* 0x0013000001727983 */ /* 0x000f280000300800 */
[----:B------:R-:W4:Y:S04]  /*32550*/  LDL.LU R112, [R1+0x1308] ;  /* 0x0013080001707983 */ /* 0x000f280000300800 */
[----:B-1----:R-:W4:Y:S04]  /*32560*/  LDL.LU R108, [R1+0x130c] ;  /* 0x00130c00016c7983 */ /* 0x002f280000300800 */
[----:B------:R-:W4:Y:S04]  /*32570*/  LDL.LU R107, [R1+0x1310] ;  /* 0x00131000016b7983 */ /* 0x000f280000300800 */
[----:B------:R-:W4:Y:S01]  /*32580*/  LDL.LU R6, [R1+0x1314] ;  /* 0x0013140001067983 */ /* 0x000f220000300800 */
[----:B------:R-:W-:-:S04]  /*32590*/  UISETP.GT.AND UP1, UPT, UR9, 0x2c, UPT ;  /* 0x0000002c0900788c */ /* 0x000fc8000bf24270 */
[----:B------:R-:W-:-:S04]  /*325a0*/  USEL UR8, URZ, 0x4, !UP1 ;  /* 0x000000043f087887 */ /* 0x000fc8000c800000 */
[----:B------:R-:W-:-:S06]  /*325b0*/  USEL UR8, UR8, URZ, !UP0 ;  /* 0x0000003f08087287 */ /* 0x000fcc000c000000 */
[----:B------:R-:W-:Y:S02]  /*325c0*/  ISETP.NE.U32.AND P1, PT, RZ, UR8, PT ;  /* 0x00000008ff007c0c */ /* 0x000fe4000bf25070 */
[-C--:B------:R-:W-:Y:S02]  /*325d0*/  IADD3 R110, P2, R110, R4.reuse, RZ ;  /* 0x000000046e6e7210 */ /* 0x080fe40007f5e0ff */
[----:B--2---:R-:W-:-:S03]  /*325e0*/  IADD3 R8, P3, R8, R4, RZ ;  /* 0x0000000408087210 */ /* 0x004fc60007f7e0ff */
[--C-:B------:R-:W-:Y:S01]  /*325f0*/  IMAD.X R111, R111, 0x1, R3.reuse, P2 ;  /* 0x000000016f6f7824 */ /* 0x100fe200010e0603 */
[----:B------:R1:W-:Y:S01]  /*32600*/  STL [R1+0x112c], R110 ;  /* 0x00112c6e01007387 */ /* 0x0003e20000100800 */
[----:B---3--:R-:W-:-:S03]  /*32610*/  IMAD.X R109, R109, 0x1, R3, P3 ;  /* 0x000000016d6d7824 */ /* 0x008fc600018e0603 */
[----:B------:R2:W-:Y:S04]  /*32620*/  STL [R1+0x1128], R111 ;  /* 0x0011286f01007387 */ /* 0x0005e80000100800 */
[----:B------:R1:W-:Y:S04]  /*32630*/  LDGSTS.E [R5+0x6400c], desc[UR4][R110.64], P0 ;  /* 0x6400c0006e057fae */ /* 0x0003e80008121844 */
[----:B------:R3:W-:Y:S01]  /*32640*/  STL [R1+0x12f4], R8 ;  /* 0x0012f40801007387 */ /* 0x0007e20000100800 */
[----:B-1----:R-:W-:Y:S02]  /*32650*/  IMAD.MOV.U32 R110, RZ, RZ, R8 ;  /* 0x000000ffff6e7224 */ /* 0x002fe400078e0008 */
[----:B--2---:R-:W-:Y:S01]  /*32660*/  IMAD.MOV.U32 R111, RZ, RZ, R109 ;  /* 0x000000ffff6f7224 */ /* 0x004fe200078e006d */
[----:B------:R1:W-:Y:S04]  /*32670*/  STL [R1+0x12f0], R109 ;  /* 0x0012f06d01007387 */ /* 0x0003e80000100800 */
[----:B------:R-:W-:Y:S01]  /*32680*/  LDGSTS.E [R5+0x68000], desc[UR4][R110.64], P1 ;  /* 0x680000006e057fae */ /* 0x000fe20008921844 */
[----:B------:R-:W-:-:S03]  /*32690*/  IADD3 R7, P0, R7, R4, RZ ;  /* 0x0000000407077210 */ /* 0x000fc60007f1e0ff */
[----:B------:R-:W2:Y:S04]  /*326a0*/  LDL.LU R111, [R1+0x1318] ;  /* 0x00131800016f7983 */ /* 0x000ea80000300800 */
[----:B---3--:R-:W3:Y:S04]  /*326b0*/  LDL.LU R8, [R1+0x131c] ;  /* 0x00131c0001087983 */ /* 0x008ee80000300800 */
[----:B------:R-:W-:Y:S01]  /*326c0*/  STL [R1+0x12fc], R7 ;  /* 0x0012fc0701007387 */ /* 0x000fe20000100800 */
[----:B------:R-:W-:Y:S01]  /*326d0*/  UISETP.GT.AND UP1, UPT, UR9, 0x2d, UPT ;  /* 0x0000002d0900788c */ /* 0x000fe2000bf24270 */
[----:B----4-:R-:W-:-:S05]  /*326e0*/  IMAD.X R9, R9, 0x1, R3, P0 ;  /* 0x0000000109097824 */ /* 0x010fca00000e0603 */
[----:B------:R4:W-:Y:S04]  /*326f0*/  STL [R1+0x12f8], R9 ;  /* 0x0012f80901007387 */ /* 0x0009e80000100800 */
[----:B------:R-:W2:Y:S04]  /*32700*/  LDL.LU R110, [R1+0x1320] ;  /* 0x00132000016e7983 */ /* 0x000ea80000300800 */
[----:B-1----:R-:W2:Y:S01]  /*32710*/  LDL.LU R109, [R1+0x1324] ;  /* 0x00132400016d7983 */ /* 0x002ea20000300800 */
[----:B------:R-:W-:Y:S02]  /*32720*/  IMAD.MOV.U32 R117, RZ, RZ, R9 ;  /* 0x000000ffff757224 */ /* 0x000fe400078e0009 */
[----:B------:R-:W-:Y:S01]  /*32730*/  IMAD.MOV.U32 R116, RZ, RZ, R7 ;  /* 0x000000ffff747224 */ /* 0x000fe200078e0007 */
[----:B----4-:R-:W4:Y:S01]  /*32740*/  LDL.LU R9, [R1+0x1328] ;  /* 0x0013280001097983 */ /* 0x010f220000300800 */
[----:B------:R-:W-:-:S03]  /*32750*/  USEL UR8, URZ, 0x4, !UP1 ;  /* 0x000000043f087887 */ /* 0x000fc6000c800000 */
[----:B------:R-:W4:Y:S01]  /*32760*/  LDL.LU R7, [R1+0x132c] ;  /* 0x00132c0001077983 */ /* 0x000f220000300800 */
[----:B------:R-:W-:-:S03]  /*32770*/  USEL UR8, UR8, URZ, !UP0 ;  /* 0x0000003f08087287 */ /* 0x000fc6000c000000 */
[----:B------:R-:W-:Y:S03]  /*32780*/  LDGSTS.E [R5+0x6c000], desc[UR4][R116.64], P1 ;  /* 0x6c00000074057fae */ /* 0x000fe60008921844 */
        /* <DEDUP_REMOVED lines=16> */
[----:B------:R-:W-:Y:S04]  /*32890*/  STL [R1+0x1314], R6 ;  /* 0x0013140601007387 */ /* 0x000fe80000100800 */
[----:B------:R1:W-:Y:S04]  /*328a0*/  LDGSTS.E [R5+0x6c004], desc[UR4][R112.64], P0 ;  /* 0x6c00400070057fae */ /* 0x0003e80008121844 */
[----:B------:R1:W-:Y:S02]  /*328b0*/  STL [R1+0x1310], R107 ;  /* 0x0013106b01007387 */ /* 0x0003e40000100800 */
[----:B-1----:R-:W-:-:S02]  /*328c0*/  IMAD.MOV.U32 R113, RZ, RZ, R107 ;  /* 0x000000ffff717224 */ /* 0x002fc400078e006b */
[----:B------:R-:W4:Y:S04]  /*328d0*/  LDL.LU R107, [R1+0x1134] ;  /* 0x00113400016b7983 */ /* 0x000f280000300800 */
[----:B------:R-:W4:Y:S01]  /*328e0*/  LDL.LU R108, [R1+0x1130] ;  /* 0x00113000016c7983 */ /* 0x000f220000300800 */
[----:B------:R-:W-:-:S04]  /*328f0*/  UISETP.GT.AND UP1, UPT, UR9, 0x2e, UPT ;  /* 0x0000002e0900788c */ /* 0x000fc8000bf24270 */
[----:B------:R-:W-:-:S04]  /*32900*/  USEL UR8, URZ, 0x4, !UP1 ;  /* 0x000000043f087887 */ /* 0x000fc8000c800000 */
[----:B------:R-:W-:-:S06]  /*32910*/  USEL UR8, UR8, URZ, !UP0 ;  /* 0x0000003f08087287 */ /* 0x000fcc000c000000 */
[----:B------:R-:W-:Y:S01]  /*32920*/  ISETP.NE.U32.AND P1, PT, RZ, UR8, PT ;  /* 0x00000008ff007c0c */ /* 0x000fe2000bf25070 */
[----:B------:R-:W-:Y:S01]  /*32930*/  UISETP.GT.AND UP1, UPT, UR9, 0x2f, UPT ;  /* 0x0000002f0900788c */ /* 0x000fe2000bf24270 */
[----:B------:R-:W-:Y:S02]  /*32940*/  IMAD.MOV.U32 R112, RZ, RZ, R6 ;  /* 0x000000ffff707224 */ /* 0x000fe400078e0006 */
[----:B------:R-:W4:Y:S01]  /*32950*/  LDL.LU R6, [R1+0x113c] ;  /* 0x00113c0001067983 */ /* 0x000f220000300800 */
[----:B------:R-:W-:-:S04]  /*32960*/  USEL UR8, URZ, 0x4, !UP1 ;  /* 0x000000043f087887 */ /* 0x000fc8000c800000 */
[----:B------:R-:W-:-:S04]  /*32970*/  USEL UR8, UR8, URZ, !UP0 ;  /* 0x0000003f08087287 */ /* 0x000fc8000c000000 */
[----:B------:R1:W-:Y:S01]  /*32980*/  LDGSTS.E [R5+0x68008], desc[UR4][R112.64], P1 ;  /* 0x6800800070057fae */ /* 0x0003e20008921844 */
[----:B---3--:R-:W-:-:S05]  /*32990*/  IADD3 R8, P0, R8, R4, RZ ;  /* 0x0000000408087210 */ /* 0x008fca0007f1e0ff */
[----:B--2---:R-:W-:Y:S02]  /*329a0*/  IMAD.X R111, R111, 0x1, R3, P0 ;  /* 0x000000016f6f7824 */ /* 0x004fe400000e0603 */
[----:B-1----:R-:W-:Y:S02]  /*329b0*/  IMAD.MOV.U32 R112, RZ, RZ, R8 ;  /* 0x000000ffff707224 */ /* 0x002fe400078e0008 */
[----:B------:R-:W-:Y:S01]  /*329c0*/  IMAD.MOV.U32 R113, RZ, RZ, R111 ;  /* 0x000000ffff717224 */ /* 0x000fe200078e006f */
[----:B------:R1:W-:Y:S01]  /*329d0*/  STL [R1+0x131c], R8 ;  /* 0x00131c0801007387 */ /* 0x0003e20000100800 */
[----:B------:R-:W-:-:S03]  /*329e0*/  ISETP.NE.U32.AND P0, PT, RZ, UR8, PT ;  /* 0x00000008ff007c0c */ /* 0x000fc6000bf05070 */
[----:B------:R-:W-:Y:S04]  /*329f0*/  STL [R1+0x1318], R111 ;  /* 0x0013186f01007387 */ /* 0x000fe80000100800 */
[----:B------:R2:W-:Y:S04]  /*32a00*/  LDGSTS.E [R5+0x6c008], desc[UR4][R112.64], P1 ;  /* 0x6c00800070057fae */ /* 0x0005e80008921844 */
[----:B-1----:R-:W3:Y:S01]  /*32a10*/  LDL.LU R8, [R1+0x1138] ;  /* 0x0011380001087983 */ /* 0x002ee20000300800 */
[----:B------:R-:W-:-:S05]  /*32a20*/  IADD3 R109, P1, R109, R4, RZ ;  /* 0x000000046d6d7210 */ /* 0x000fca0007f3e0ff */
[----:B------:R-:W-:Y:S01]  /*32a30*/  IMAD.X R110, R110, 0x1, R3, P1 ;  /* 0x000000016e6e7824 */ /* 0x000fe200008e0603 */
[----:B----4-:R-:W-:Y:S01]  /*32a40*/  IADD3 R7, P2, R7, R4, RZ ;  /* 0x0000000407077210 */ /* 0x010fe20007f5e0ff */
[----:B--2---:R-:W-:Y:S02]  /*32a50*/  IMAD.MOV.U32 R112, RZ, RZ, R109 ;  /* 0x000000ffff707224 */ /* 0x004fe400078e006d */
        /* <DEDUP_REMOVED lines=16> */
[----:B------:R-:W-:-:S05]  /*32b60*/  IADD3 R107, P1, R107, R4, RZ ;  /* 0x000000046b6b7210 */ /* 0x000fca0007f3e0ff */
[----:B------:R-:W-:Y:S01]  /*32b70*/  IMAD.X R108, R108, 0x1, R3, P1 ;  /* 0x000000016c6c7824 */ /* 0x000fe200008e0603 */
[----:B------:R-:W-:Y:S01]  /*32b80*/  STL [R1+0x1134], R107 ;  /* 0x0011346b01007387 */ /* 0x000fe20000100800 */
[----:B------:R-:W-:Y:S02]  /*32b90*/  IMAD.MOV.U32 R114, RZ, RZ, R107 ;  /* 0x000000ffff727224 */ /* 0x000fe400078e006b */
[----:B------:R-:W-:Y:S01]  /*32ba0*/  IMAD.MOV.U32 R115, RZ, RZ, R108 ;  /* 0x000000ffff737224 */ /* 0x000fe200078e006c */
[----:B------:R1:W-:Y:S04]  /*32bb0*/  STL [R1+0x1130], R108 ;  /* 0x0011306c01007387 */ /* 0x0003e80000100800 */
[----:B-1----:R-:W2:Y:S04]  /*32bc0*/  LDL.LU R108, [R1+0x1158] ;  /* 0x00115800016c7983 */ /* 0x002ea80000300800 */
[----:B------:R-:W2:Y:S01]  /*32bd0*/  LDL.LU R107, [R1+0x115c] ;  /* 0x00115c00016b7983 */ /* 0x000ea20000300800 */
        /* <DEDUP_REMOVED lines=11> */
[----:B------:R-:W-:-:S04]  /*32c90*/  UISETP.GT.AND UP1, UPT, UR9, 0x11, UPT ;  /* 0x000000110900788c */ /* 0x000fc8000bf24270 */
[----:B------:R-:W-:Y:S01]  /*32ca0*/  VIADD R5, R113, UR10 ;  /* 0x0000000a71057c36 */ /* 0x000fe20008000000 */
[----:B------:R-:W-:Y:S01]  /*32cb0*/  STL [R1+0x113c], R6 ;  /* 0x00113c0601007387 */ /* 0x000fe20000100800 */
[----:B------:R-:W-:-:S03]  /*32cc0*/  USEL UR8, URZ, 0x4, !UP1 ;  /* 0x000000043f087887 */ /* 0x000fc6000c800000 */
[----:B------:R1:W-:Y:S01]  /*32cd0*/  LDGSTS.E [R5+0x60000], desc[UR4][R114.64], P0 ;  /* 0x6000000072057fae */ /* 0x0003e20008121844 */
[----:B---3--:R-:W-:-:S04]  /*32ce0*/  IMAD.X R8, R8, 0x1, R3, P1 ;  /* 0x0000000108087824 */ /* 0x008fc800008e0603 */
[----:B-1----:R-:W-:Y:S01]  /*32cf0*/  IMAD.MOV.U32 R115, RZ, RZ, R8 ;  /* 0x000000ffff737224 */ /* 0x002fe200078e0008 */
[----:B------:R1:W-:Y:S01]  /*32d00*/  STL [R1+0x1138], R8 ;  /* 0x0011380801007387 */ /* 0x0003e20000100800 */
[----:B------:R-:W-:Y:S01]  /*32d10*/  IMAD.MOV.U32 R114, RZ, RZ, R6 ;  /* 0x000000ffff727224 */ /* 0x000fe200078e0006 */
[----:B------:R-:W-:-:S04]  /*32d20*/  USEL UR8, UR8, URZ, !UP0 ;  /* 0x0000003f08087287 */ /* 0x000fc8000c000000 */
[----:B------:R3:W-:Y:S04]  /*32d30*/  LDGSTS.E [R5+0x64000], desc[UR4][R114.64], P0 ;  /* 0x6400000072057fae */ /* 0x0007e80008121844 */
[----:B-1----:R-:W3:Y:S04]  /*32d40*/  LDL.LU R8, [R1+0x1160] ;  /* 0x0011600001087983 */ /* 0x002ee80000300800 */
[----:B------:R-:W3:Y:S01]  /*32d50*/  LDL.LU R6, [R1+0x1164] ;  /* 0x0011640001067983 */ /* 0x000ee20000300800 */
[----:B------:R-:W-:Y:S01]  /*32d60*/  ISETP.NE.U32.AND P0, PT, RZ, UR8, PT ;  /* 0x00000008ff007c0c */ /* 0x000fe2000bf05070 */
[----:B------:R-:W-:Y:S01]  /*32d70*/  UISETP.GT.AND UP1, UPT, UR9, 0x12, UPT ;  /* 0x000000120900788c */ /* 0x000fe2000bf24270 */
[----:B----4-:R-:W-:-:S05]  /*32d80*/  IADD3 R110, P1, R110, R4, RZ ;  /* 0x000000046e6e7210 */ /* 0x010fca0007f3e0ff */
[----:B------:R1:W-:Y:S01]  /*32d90*/  STL [R1+0x1144], R110 ;  /* 0x0011446e01007387 */ /* 0x0003e20000100800 */
[----:B--2---:R-:W-:Y:S01]  /*32da0*/  IMAD.X R111, R111, 0x1, R3, P1 ;  /* 0x000000016f6f7824 */ /* 0x004fe200008e0603 */
        /* <DEDUP_REMOVED lines=10> */
[----:B---3--:R-:W-:Y:S01]  /*32e50*/  IMAD.MOV.U32 R114, RZ, RZ, R9 ;  /* 0x000000ffff727224 */ /* 0x008fe200078e0009 */
[----:B------:R-:W-:Y:S02]  /*32e60*/  USEL UR8, UR8, URZ, !UP0 ;  /* 0x0000003f08087287 */ /* 0x000fe4000c000000 */
[----:B-1----:R-:W3:Y:S04]  /*32e70*/  LDL.LU R110, [R1+0x116c] ;  /* 0x00116c00016e7983 */ /* 0x002ee80000300800 */
[----:B------:R1:W-:Y:S04]  /*32e80*/  STL [R1+0x1150], R112 ;  /* 0x0011507001007387 */ /* 0x0003e80000100800 */
[----:B--2---:R-:W2:Y:S01]  /*32e90*/  LDL.LU R9, [R1+0x1334] ;  /* 0x0013340001097983 */ /* 0x004ea20000300800 */
[----:B------:R-:W-:-:S03]  /*32ea0*/  IMAD.MOV.U32 R115, RZ, RZ, R109 ;  /* 0x000000ffff737224 */ /* 0x000fc600078e006d */
[----:B------:R-:W2:Y:S04]  /*32eb0*/  LDL.LU R111, [R1+0x1168] ;  /* 0x00116800016f7983 */ /* 0x000ea80000300800 */
[----:B----4-:R-:W4:Y:S01]  /*32ec0*/  LDL.LU R109, [R1+0x1330] ;  /* 0x00133000016d7983 */ /* 0x010f220000300800 */
[----:B------:R-:W-:-:S03]  /*32ed0*/  ISETP.NE.U32.AND P1, PT, RZ, UR8, PT ;  /* 0x00000008ff007c0c */ /* 0x000fc6000bf25070 */
[----:B------:R-:W-:Y:S01]  /*32ee0*/  LDGSTS.E [R5+0x64004], desc[UR4][R114.64], P0 ;  /* 0x6400400072057fae */ /* 0x000fe20008121844 */
[----:B------:R-:W-:Y:S02]  /*32ef0*/  IMAD.MOV.U32 R113, RZ, RZ, R112 ;  /* 0x000000ffff717224 */ /* 0x000fe400078e0070 */
[----:B-1----:R-:W-:Y:S02]  /*32f00*/  IMAD.MOV.U32 R112, RZ, RZ, R7 ;  /* 0x000000ffff707224 */ /* 0x002fe400078e0007 */
[----:B------:R-:W4:Y:S05]  /*32f10*/  LDL.LU R7, [R1+0x133c] ;  /* 0x00133c0001077983 */ /* 0x000f2a0000300800 */
[----:B------:R1:W-:Y:S01]  /*32f20*/  LDGSTS.E [R5+0x60008], desc[UR4][R112.64], P1 ;  /* 0x6000800070057fae */ /* 0x0003e20008921844 */
[----:B------:R-:W-:-:S05]  /*32f30*/  IADD3 R107, P0, R107, R4, RZ ;  /* 0x000000046b6b7210 */ /* 0x000fca0007f1e0ff */
[----:B------:R-:W-:Y:S01]  /*32f40*/  IMAD.X R108, R108, 0x1, R3, P0 ;  /* 0x000000016c6c7824 */ /* 0x000fe200000e0603 */
[----:B------:R1:W-:Y:S02]  /*32f50*/  STL [R1+0x115c], R107 ;  /* 0x00115c6b01007387 */ /* 0x0003e40000100800 */
[----:B-1----:R-:W-:Y:S02]  /*32f60*/  IMAD.MOV.U32 R112, RZ, RZ, R107 ;  /* 0x000000ffff707224 */ /* 0x002fe400078e006b */
[----:B------:R1:W-:Y:S04]  /*32f70*/  STL [R1+0x1158], R108 ;  /* 0x0011586c01007387 */ /* 0x0003e80000100800 */
[----:B------:R-:W4:Y:S01]  /*32f80*/  LDL.LU R107, [R1+0x1338] ;  /* 0x00133800016b7983 */ /* 0x000f220000300800 */
        /* <DEDUP_REMOVED lines=20> */
[----:B------:R-:W4:Y:S01]  /*330d0*/  LDL.LU R8, [R1+0x1350] ;  /* 0x0013500001087983 */ /* 0x000f220000300800 */
[----:B------:R-:W-:-:S03]  /*330e0*/  ISETP.NE.U32.AND P1, PT, RZ, UR8, PT ;  /* 0x00000008ff007c0c */ /* 0x000fc6000bf25070 */
[----:B------:R-:W4:Y:S01]  /*330f0*/  LDL.LU R6, [R1+0x1354] ;  /* 0x0013540001067983 */ /* 0x000f220000300800 */
[-C--:B---3--:R-:W-:Y:S02]  /*33100*/  IADD3 R110, P2, R110, R4.reuse, RZ ;  /* 0x000000046e6e7210 */ /* 0x088fe40007f5e0ff */
[----:B--2---:R-:W-:-:S03]  /*33110*/  IADD3 R9, P3, R9, R4, RZ ;  /* 0x0000000409097210 */ /* 0x004fc60007f7e0ff */
[--C-:B------:R-:W-:Y:S01]  /*33120*/  IMAD.X R111, R111, 0x1, R3.reuse, P2 ;  /* 0x000000016f6f7824 */ /* 0x100fe200010e0603 */
[----:B------:R1:W-:Y:S01]  /*33130*/  STL [R1+0x116c], R110 ;  /* 0x00116c6e01007387 */ /* 0x0003e20000100800 */
[----:B----4-:R-:W-:-:S03]  /*33140*/  IMAD.X R109, R109, 0x1, R3, P3 ;  /* 0x000000016d6d7824 */ /* 0x010fc600018e0603 */
        /* <DEDUP_REMOVED lines=11> */
[----:B------:R-:W-:Y:S02]  /*33200*/  IMAD.MOV.U32 R116, RZ, RZ, R7 ;  /* 0x000000ffff747224 */ /* 0x000fe400078e0007 */
[----:B------:R-:W-:-:S05]  /*33210*/  IMAD.X R107, R107, 0x1, R3, P0 ;  /* 0x000000016b6b7824 */ /* 0x000fca00000e0603 */
[----:B------:R4:W-:Y:S04]  /*33220*/  STL [R1+0x1338], R107 ;  /* 0x0013386b01007387 */ /* 0x0009e80000100800 */
[----:B------:R-:W2:Y:S04]  /*33230*/  LDL.LU R110, [R1+0x1360] ;  /* 0x00136000016e7983 */ /* 0x000ea80000300800 */
[----:B-1----:R-:W2:Y:S01]  /*33240*/  LDL.LU R109, [R1+0x1364] ;  /* 0x00136400016d7983 */ /* 0x002ea20000300800 */
[----:B------:R-:W-:-:S03]  /*33250*/  IMAD.MOV.U32 R117, RZ, RZ, R107 ;  /* 0x000000ffff757224 */ /* 0x000fc600078e006b */
[----:B----4-:R-:W4:Y:S04]  /*33260*/  LDL.LU R107, [R1+0x1368] ;  /* 0x00136800016b7983 */ /* 0x010f280000300800 */
[----:B------:R-:W4:Y:S01]  /*33270*/  LDL.LU R7, [R1+0x136c] ;  /* 0x00136c0001077983 */ /* 0x000f220000300800 */
[----:B------:R-:W-:-:S03]  /*33280*/  UISETP.GT.AND UP1, UPT, UR9, 0x31, UPT ;  /* 0x000000310900788c */ /* 0x000fc6000bf24270 */
[----:B------:R-:W-:Y:S01]  /*33290*/  LDGSTS.E [R5+0x6c000], desc[UR4][R116.64], P1 ;  /* 0x6c00000074057fae */ /* 0x000fe20008921844 */
[----:B------:R-:W-:-:S04]  /*332a0*/  USEL UR8, URZ, 0x4, !UP1 ;  /* 0x000000043f087887 */ /* 0x000fc8000c800000 */
[----:B------:R-:W-:Y:S02]  /*332b0*/  USEL UR8, UR8, URZ, !UP0 ;  /* 0x0000003f08087287 */ /* 0x000fe4000c000000 */
[----:B------:R-:W-:-:S04]  /*332c0*/  UISETP.GT.AND UP1, UPT, UR9, 0x32, UPT ;  /* 0x000000320900788c */ /* 0x000fc8000bf24270 */
[----:B------:R-:W-:Y:S01]  /*332d0*/  ISETP.NE.U32.AND P0, PT, RZ, UR8, PT ;  /* 0x00000008ff007c0c */ /* 0x000fe2000bf05070 */
        /* <DEDUP_REMOVED lines=19> */
[----:B------:R1:W-:Y:S01]  /*33410*/  LDGSTS.E [R5+0x6c004], desc[UR4][R112.64], P0 ;  /* 0x6c00400070057fae */ /* 0x0003e20008121844 */
[----:B------:R-:W-:-:S03]  /*33420*/  ISETP.NE.U32.AND P1, PT, RZ, UR8, PT ;  /* 0x00000008ff007c0c */ /* 0x000fc6000bf25070 */
[----:B------:R1:W-:Y:S02]  /*33430*/  STL [R1+0x1350], R8 ;  /* 0x0013500801007387 */ /* 0x0003e40000100800 */
[----:B-1----:R-:W-:Y:S02]  /*33440*/  IMAD.MOV.U32 R113, RZ, RZ, R8 ;  /* 0x000000ffff717224 */ /* 0x002fe400078e0008 */
[----:B------:R-:W4:Y:S04]  /*33450*/  LDL.LU R8, [R1+0x1174] ;  /* 0x0011740001087983 */ /* 0x000f280000300800 */
[----:B------:R-:W4:Y:S01]  /*33460*/  LDL.LU R108, [R1+0x1170] ;  /* 0x00117000016c7983 */ /* 0x000f220000300800 */
[----:B------:R-:W-:Y:S01]  /*33470*/  IMAD.MOV.U32 R112, RZ, RZ, R6 ;  /* 0x000000ffff707224 */ /* 0x000fe200078e0006 */
[----:B------:R-:W-:-:S02]  /*33480*/  USEL UR8, URZ, 0x4, !UP1 ;  /* 0x000000043f087887 */ /* 0x000fc4000c800000 */
[----:B------:R-:W4:Y:S02]  /*33490*/  LDL.LU R6, [R1+0x117c] ;  /* 0x00117c0001067983 */ /* 0x000f240000300800 */
[----:B------:R-:W-:Y:S02]  /*334a0*/  USEL UR8, UR8, URZ, !UP0 ;  /* 0x0000003f08087287 */ /* 0x000fe4000c000000 */
[----:B------:R1:W-:Y:S01]  /*334b0*/  LDGSTS.E [R5+0x68008], desc[UR4][R112.64], P1 ;  /* 0x6800800070057fae */ /* 0x0003e20008921844 */
[----:B---3--:R-:W-:-:S05]  /*334c0*/  IADD3 R9, P0, R9, R4, RZ ;  /* 0x0000000409097210 */ /* 0x008fca0007f1e0ff */
[----:B--2---:R-:W-:Y:S02]  /*334d0*/  IMAD.X R111, R111, 0x1, R3, P0 ;  /* 0x000000016f6f7824 */ /* 0x004fe400000e0603 */
[----:B-1----:R-:W-:Y:S02]  /*334e0*/  IMAD.MOV.U32 R112, RZ, RZ, R9 ;  /* 0x000000ffff707224 */ /* 0x002fe400078e0009 */
[----:B------:R-:W-:Y:S01]  /*334f0*/  IMAD.MOV.U32 R113, RZ, RZ, R111 ;  /* 0x000000ffff717224 */ /* 0x000fe200078e006f */
[----:B------:R1:W-:Y:S04]  /*33500*/  STL [R1+0x135c], R9 ;  /* 0x00135c0901007387 */ /* 0x0003e80000100800 */
[----:B------:R-:W-:Y:S01]  /*33510*/  STL [R1+0x1358], R111 ;  /* 0x0013586f01007387 */ /* 0x000fe20000100800 */
[----:B------:R-:W-:-:S03]  /*33520*/  ISETP.NE.U32.AND P0, PT, RZ, UR8, PT ;  /* 0x00000008ff007c0c */ /* 0x000fc6000bf05070 */
        /* <DEDUP_REMOVED lines=31> */
[----:B------:R-:W-:-:S05]  /*33720*/  LOP3.LUT R113, R113, 0x50, RZ, 0x3c, !PT ;  /* 0x0000005071717812 */ /* 0x000fca00078e3cff */
[----:B------:R-:W-:Y:S01]  /*33730*/  VIADD R5, R113, UR10 ;  /* 0x0000000a71057c36 */ /* 0x000fe20008000000 */
[----:B------:R-:W-:-:S05]  /*33740*/  IADD3 R8, P1, R8, R4, RZ ;  /* 0x0000000408087210 */ /* 0x000fca0007f3e0ff */
[----:B------:R-:W-:Y:S01]  /*33750*/  IMAD.X R108, R108, 0x1, R3, P1 ;  /* 0x000000016c6c7824 */ /* 0x000fe200008e0603 */
[----:B------:R-:W-:Y:S01]  /*33760*/  STL [R1+0x1174], R8 ;  /* 0x0011740801007387 */ /* 0x000fe20000100800 */
[----:B------:R-:W-:Y:S02]  /*33770*/  IMAD.MOV.U32 R114, RZ, RZ, R8 ;  /* 0x000000ffff727224 */ /* 0x000fe400078e0008 */
[----:B------:R-:W-:Y:S01]  /*33780*/  IMAD.MOV.U32 R115, RZ, RZ, R108 ;  /* 0x000000ffff737224 */ /* 0x000fe200078e006c */
[----:B------:R1:W-:Y:S01]  /*33790*/  STL [R1+0x1170], R108 ;  /* 0x0011706c01007387 */ /* 0x0003e20000100800 */
[----:B------:R-:W-:Y:S01]  /*337a0*/  IADD3 R6, P1, R6, R4, RZ ;  /* 0x0000000406067210 */ /* 0x000fe20007f3e0ff */
[----:B------:R-:W-:Y:S02]  /*337b0*/  UISETP.GT.AND UP1, UPT, UR9, 0x15, UPT ;  /* 0x000000150900788c */ /* 0x000fe4000bf24270 */
[----:B------:R1:W-:Y:S04]  /*337c0*/  LDGSTS.E [R5+0x60000], desc[UR4][R114.64], P0 ;  /* 0x6000000072057fae */ /* 0x0003e80008121844 */
[----:B-1----:R-:W2:Y:S04]  /*337d0*/  LDL.LU R108, [R1+0x1198] ;  /* 0x00119800016c7983 */ /* 0x002ea80000300800 */
[----:B------:R-:W2:Y:S01]  /*337e0*/  LDL.LU R8, [R1+0x119c] ;  /* 0x00119c0001087983 */ /* 0x000ea20000300800 */
[----:B------:R-:W-:-:S03]  /*337f0*/  IMAD.MOV.U32 R114, RZ, RZ, R6 ;  /* 0x000000ffff727224 */ /* 0x000fc600078e0006 */
[----:B------:R-:W-:Y:S01]  /*33800*/  STL [R1+0x117c], R6 ;  /* 0x00117c0601007387 */ /* 0x000fe20000100800 */
[----:B------:R-:W-:-:S04]  /*33810*/  USEL UR8, URZ, 0x4, !UP1 ;  /* 0x000000043f087887 */ /* 0x000fc8000c800000 */
[----:B------:R-:W-:Y:S01]  /*33820*/  USEL UR8, UR8, URZ, !UP0 ;  /* 0x0000003f08087287 */ /* 0x000fe2000c000000 */
[----:B---3--:R-:W-:-:S05]  /*33830*/  IADD3.X R9, R9, R3, RZ, P1, !PT ;  /* 0x0000000309097210 */ /* 0x008fca0000ffe4ff */
[----:B------:R1:W-:Y:S01]  /*33840*/  STL [R1+0x1178], R9 ;  /* 0x0011780901007387 */ /* 0x0003e20000100800 */
[----:B------:R-:W-:-:S05]  /*33850*/  IMAD.MOV.U32 R115, RZ, RZ, R9 ;  /* 0x000000ffff737224 */ /* 0x000fca00078e0009 */
[----:B------:R3:W-:Y:S04]  /*33860*/  LDGSTS.E [R5+0x64000], desc[UR4][R114.64], P0 ;  /* 0x6400000072057fae */ /* 0x0007e80008121844 */
[----:B-1----:R-:W3:Y:S04]  /*33870*/  LDL.LU R9, [R1+0x11a0] ;  /* 0x0011a00001097983 */ /* 0x002ee80000300800 */
[----:B------:R-:W3:Y:S01]  /*33880*/  LDL.LU R6, [R1+0x11a4] ;  /* 0x0011a40001067983 */ /* 0x000ee20000300800 */
[----:B------:R-:W-:Y:S02]  /*33890*/  ISETP.NE.U32.AND P0, PT, RZ, UR8, PT ;  /* 0x00000008ff007c0c */ /* 0x000fe4000bf05070 */
[----:B----4-:R-:W-:-:S05]  /*338a0*/  IADD3 R110, P1, R110, R4, RZ ;  /* 0x000000046e6e7210 */ /* 0x010fca0007f3e0ff */
        /* <DEDUP_REMOVED lines=26> */
[----:B------:R-:W3:Y:S01]  /*33a50*/  LDL.LU R7, [R1+0x137c] ;  /* 0x00137c0001077983 */ /* 0x000ee20000300800 */
[----:B------:R-:W-:-:S04]  /*33a60*/  USEL UR8, URZ, 0x4, !UP1 ;  /* 0x000000043f087887 */ /* 0x000fc8000c800000 */
[----:B------:R-:W-:-:S03]  /*33a70*/  USEL UR8, UR8, URZ, !UP0 ;  /* 0x0000003f08087287 */ /* 0x000fc6000c000000 */
[----:B------:R1:W-:Y:S01]  /*33a80*/  LDGSTS.E [R5+0x60008], desc[UR4][R112.64], P1 ;  /* 0x6000800070057fae */ /* 0x0003e20008921844 */
[----:B------:R-:W-:Y:S01]  /*33a90*/  UISETP.GT.AND UP1, UPT, UR9, 0x34, UPT ;  /* 0x000000340900788c */ /* 0x000fe2000bf24270 */
        /* <DEDUP_REMOVED lines=8> */
[----:B------:R-:W3:Y:S01]  /*33b20*/  LDL.LU R8, [R1+0x1378] ;  /* 0x0013780001087983 */ /* 0x000ee20000300800 */
        /* <DEDUP_REMOVED lines=13> */
[----:B------:R-:W3:Y:S04]  /*33c00*/  LDL.LU R9, [R1+0x1390] ;  /* 0x0013900001097983 */ /* 0x000ee80000300800 */
[----:B------:R-:W3:Y:S01]  /*33c10*/  LDL.LU R6, [R1+0x1394] ;  /* 0x0013940001067983 */ /* 0x000ee20000300800 */
[----:B------:R-:W-:-:S02]  /*33c20*/  ISETP.NE.U32.AND P1, PT, RZ, UR8, PT ;  /* 0x00000008ff007c0c */ /* 0x000fc4000bf25070 */
[-C--:B----4-:R-:W-:Y:S02]  /*33c30*/  IADD3 R110, P2, R110, R4.reuse, RZ ;  /* 0x000000046e6e7210 */ /* 0x090fe40007f5e0ff */
        /* <DEDUP_REMOVED lines=10> */
[----:B------:R-:W-:Y:S04]  /*33ce0*/  LDGSTS.E [R5+0x68000], desc[UR4][R110.64], P1 ;  /* 0x680000006e057fae */ /* 0x000fe80008921844 */
[----:B------:R-:W2:Y:S04]  /*33cf0*/  LDL.LU R111, [R1+0x1398] ;  /* 0x00139800016f7983 */ /* 0x000ea80000300800 */
[----:B---3--:R-:W3:Y:S01]  /*33d00*/  LDL.LU R107, [R1+0x139c] ;  /* 0x00139c00016b7983 */ /* 0x008ee20000300800 */
[----:B------:R-:W-:-:S05]  /*33d10*/  IADD3 R7, P0, R7, R4, RZ ;  /* 0x0000000407077210 */ /* 0x000fca0007f1e0ff */
[----:B------:R-:W-:Y:S01]  /*33d20*/  STL [R1+0x137c], R7 ;  /* 0x00137c0701007387 */ /* 0x000fe20000100800 */
[----:B------:R-:W-:Y:S01]  /*33d30*/  UISETP.GT.AND UP1, UPT, UR9, 0x35, UPT ;  /* 0x000000350900788c */ /* 0x000fe2000bf24270 */
[----:B------:R-:W-:-:S03]  /*33d40*/  IMAD.MOV.U32 R116, RZ, RZ, R7 ;  /* 0x000000ffff747224 */ /* 0x000fc600078e0007 */
[----:B------:R-:W-:-:S04]  /*33d50*/  USEL UR8, URZ, 0x4, !UP1 ;  /* 0x000000043f087887 */ /* 0x000fc8000c800000 */
[----:B------:R-:W-:Y:S02]  /*33d60*/  USEL UR8, UR8, URZ, !UP0 ;  /* 0x0000003f08087287 */ /* 0x000fe4000c000000 */
[----:B------:R-:W-:Y:S01]  /*33d70*/  UISETP.GT.AND UP1, UPT, UR9, 0x36, UPT ;  /* 0x000000360900788c */ /* 0x000fe2000bf24270 */
[----:B------:R-:W-:-:S05]  /*33d80*/  IMAD.X R8, R8, 0x1, R3, P0 ;  /* 0x0000000108087824 */ /* 0x000fca00000e0603 */
[----:B------:R4:W-:Y:S04]  /*33d90*/  STL [R1+0x1378], R8 ;  /* 0x0013780801007387 */ /* 0x0009e80000100800 */
[----:B------:R-:W2:Y:S04]  /*33da0*/  LDL.LU R110, [R1+0x13a0] ;  /* 0x0013a000016e7983 */ /* 0x000ea80000300800 */
[----:B-1----:R-:W2:Y:S01]  /*33db0*/  LDL.LU R109, [R1+0x13a4] ;  /* 0x0013a400016d7983 */ /* 0x002ea20000300800 */
[----:B------:R-:W-:-:S03]  /*33dc0*/  IMAD.MOV.U32 R117, RZ, RZ, R8 ;  /* 0x000000ffff757224 */ /* 0x000fc600078e0008 */
[----:B----4-:R-:W4:Y:S04]  /*33dd0*/  LDL.LU R8, [R1+0x13a8] ;  /* 0x0013a80001087983 */ /* 0x010f280000300800 */
[----:B------:R-:W4:Y:S04]  /*33de0*/  LDL.LU R7, [R1+0x13ac] ;  /* 0x0013ac0001077983 */ /* 0x000f280000300800 */
[----:B------:R-:W-:Y:S01]  /*33df0*/  LDGSTS.E [R5+0x6c000], desc[UR4][R116.64], P1 ;  /* 0x6c00000074057fae */ /* 0x000fe20008921844 */
[----:B------:R-:W-:Y:S01]  /*33e00*/  ISETP.NE.U32.AND P0, PT, RZ, UR8, PT ;  /* 0x00000008ff007c0c */ /* 0x000fe2000bf05070 */
[----:B------:R-:W-:-:S04]  /*33e10*/  USEL UR8, URZ, 0x4, !UP1 ;  /* 0x000000043f087887 */ /* 0x000fc8000c800000 */
[----:B------:R-:W-:Y:S01]  /*33e20*/  USEL UR8, UR8, URZ, !UP0 ;  /* 0x0000003f08087287 */ /* 0x000fe2000c000000 */
        /* <DEDUP_REMOVED lines=17> */
[----:B------:R1:W-:Y:S01]  /*33f40*/  STL [R1+0x1390], R9 ;  /* 0x0013900901007387 */ /* 0x0003e20000100800 */
[----:B------:R-:W-:Y:S01]  /*33f50*/  ISETP.NE.U32.AND P1, PT, RZ, UR8, PT ;  /* 0x00000008ff007c0c */ /* 0x000fe2000bf25070 */
[----:B-1----:R-:W-:-:S02]  /*33f60*/  IMAD.MOV.U32 R113, RZ, RZ, R9 ;  /* 0x000000ffff717224 */ /* 0x002fc400078e0009 */
[----:B------:R-:W4:Y:S04]  /*33f70*/  LDL.LU R9, [R1+0x11b4] ;  /* 0x0011b40001097983 */ /* 0x000f280000300800 */
[----:B------:R-:W4:Y:S01]  /*33f80*/  LDL.LU R108, [R1+0x11b0] ;  /* 0x0011b000016c7983 */ /* 0x000f220000300800 */
[----:B------:R-:W-:-:S03]  /*33f90*/  IMAD.MOV.U32 R112, RZ, RZ, R6 ;  /* 0x000000ffff707224 */ /* 0x000fc600078e0006 */
[----:B------:R-:W4:Y:S04]  /*33fa0*/  LDL.LU R6, [R1+0x11bc] ;  /* 0x0011bc0001067983 */ /* 0x000f280000300800 */
[----:B------:R1:W-:Y:S01]  /*33fb0*/  LDGSTS.E [R5+0x68008], desc[UR4][R112.64], P1 ;  /* 0x6800800070057fae */ /* 0x0003e20008921844 */
[----:B---3--:R-:W-:-:S05]  /*33fc0*/  IADD3 R107, P0, R107, R4, RZ ;  /* 0x000000046b6b7210 */ /* 0x008fca0007f1e0ff */
[----:B--2---:R-:W-:Y:S01]  /*33fd0*/  IMAD.X R111, R111, 0x1, R3, P0 ;  /* 0x000000016f6f7824 */ /* 0x004fe200000e0603 */
[----:B------:R2:W-:Y:S01]  /*33fe0*/  STL [R1+0x139c], R107 ;  /* 0x00139c6b01007387 */ /* 0x0005e20000100800 */
[----:B-1----:R-:W-:-:S03]  /*33ff0*/  IMAD.MOV.U32 R112, RZ, RZ, R107 ;  /* 0x000000ffff707224 */ /* 0x002fc600078e006b */
[----:B------:R-:W-:Y:S04]  /*34000*/  STL [R1+0x1398], R111 ;  /* 0x0013986f01007387 */ /* 0x000fe80000100800 */
[----:B--2---:R-:W2:Y:S01]  /*34010*/  LDL.LU R107, [R1+0x11b8] ;  /* 0x0011b800016b7983 */ /* 0x004ea20000300800 */
[----:B------:R-:W-:Y:S01]  /*34020*/  UISETP.GT.AND UP1, UPT, UR9, 0x37, UPT ;  /* 0x000000370900788c */ /* 0x000fe2000bf24270 */
[----:B------:R-:W-:-:S03]  /*34030*/  IMAD.MOV.U32 R113, RZ, RZ, R111 ;  /* 0x000000ffff717224 */ /* 0x000fc600078e006f */
[----:B------:R-:W-:Y:S01]  /*34040*/  USEL UR8, URZ, 0x4, !UP1 ;  /* 0x000000043f087887 */ /* 0x000fe2000c800000 */
[----:B------:R-:W1:Y:S03]  /*34050*/  S2R R252, SR_TID.X ;  /* 0x0000000000fc7919 */ /* 0x000e660000002100 */
[----:B------:R-:W-:Y:S01]  /*34060*/  USEL UR8, UR8, URZ, !UP0 ;  /* 0x0000003f08087287 */ /* 0x000fe2000c000000 */
[----:B------:R3:W-:Y:S05]  /*34070*/  LDGSTS.E [R5+0x6c008], desc[UR4][R112.64], P1 ;  /* 0x6c00800070057fae */ /* 0x0007ea0008921844 */
[----:B------:R-:W-:Y:S01]  /*34080*/  ISETP.NE.U32.AND P0, PT, RZ, UR8, PT ;  /* 0x00000008ff007c0c */ /* 0x000fe2000bf05070 */
[----:B------:R-:W-:Y:S01]  /*34090*/  UISETP.GT.AND UP1, UPT, UR9, 0x18, UPT ;  /* 0x000000180900788c */ /* 0x000fe2000bf24270 */
[----:B------:R-:W-:-:S05]  /*340a0*/  IADD3 R109, P1, R109, R4, RZ ;  /* 0x000000046d6d7210 */ /* 0x000fca0007f3e0ff */
[----:B------:R-:W-:Y:S01]  /*340b0*/  IMAD.X R110, R110, 0x1, R3, P1 ;  /* 0x000000016e6e7824 */ /* 0x000fe200008e0603 */
[----:B----4-:R-:W-:Y:S01]  /*340c0*/  IADD3 R7, P2, R7, R4, RZ ;  /* 0x0000000407077210 */ /* 0x010fe20007f5e0ff */
[----:B---3--:R-:W-:Y:S02]  /*340d0*/  IMAD.MOV.U32 R112, RZ, RZ, R109 ;  /* 0x000000ffff707224 */ /* 0x008fe400078e006d */
[----:B------:R-:W-:Y:S01]  /*340e0*/  IMAD.MOV.U32 R113, RZ, RZ, R110 ;  /* 0x000000ffff717224 */ /* 0x000fe200078e006e */
[----:B------:R-:W-:Y:S01]  /*340f0*/  STL [R1+0x13a4], R109 ;  /* 0x0013a46d01007387 */ /* 0x000fe20000100800 */
[----:B------:R-:W-:-:S03]  /*34100*/  IMAD.X R8, R8, 0x1, R3, P2 ;  /* 0x0000000108087824 */ /* 0x000fc600010e0603 */
[----:B------:R3:W-:Y:S04]  /*34110*/  STL [R1+0x13a0], R110 ;  /* 0x0013a06e01007387 */ /* 0x0007e80000100800 */
[----:B------:R-:W-:Y:S04]  /*34120*/  STL [R1+0x13ac], R7 ;  /* 0x0013ac0701007387 */ /* 0x000fe80000100800 */
[----:B------:R4:W-:Y:S04]  /*34130*/  LDGSTS.E [R5+0x6800c], desc[UR4][R112.64], P0 ;  /* 0x6800c00070057fae */ /* 0x0009e80008121844 */
[----:B---3--:R-:W3:Y:S04]  /*34140*/  LDL.LU R110, [R1+0x11c4] ;  /* 0x0011c400016e7983 */ /* 0x008ee80000300800 */
        /* <DEDUP_REMOVED lines=9> */
[C---:B-1----:R-:W-:Y:S01]  /*341e0*/  IMAD.SHL.U32 R113, R252.reuse, 0x10, RZ ;  /* 0x00000010fc717824 */ /* 0x042fe200078e00ff */
[----:B------:R-:W-:Y:S01]  /*341f0*/  USEL UR8, URZ, 0x4, !UP1 ;  /* 0x000000043f087887 */ /* 0x000fe2000c800000 */
[----:B------:R-:W-:-:S03]  /*34200*/  LOP3.LUT R252, R252, 0x7f, RZ, 0xc0, !PT ;  /* 0x0000007ffcfc7812 */ /* 0x000fc600078ec0ff */
[----:B------:R-:W-:Y:S01]  /*34210*/  LOP3.LUT R113, R113, 0x70, RZ, 0xc0, !PT ;  /* 0x0000007071717812 */ /* 0x000fe200078ec0ff */
[----:B------:R-:W-:-:S04]  /*34220*/  USEL UR8, UR8, URZ, !UP0 ;  /* 0x0000003f08087287 */ /* 0x000fc8000c000000 */
[----:B------:R-:W-:Y:S02]  /*34230*/  IMAD R113, R252, 0x80, R113 ;  /* 0x00000080fc717824 */ /* 0x000fe400078e0271 */
[----:B------:R-:W-:-:S03]  /*34240*/  ISETP.NE.U32.AND P0, PT, RZ, UR8, PT ;  /* 0x00000008ff007c0c */ /* 0x000fc6000bf05070 */
        /* <DEDUP_REMOVED lines=8> */
[----:B------:R-:W-:-:S03]  /*342d0*/  IADD3 R6, P1, R6, R4, RZ ;  /* 0x0000000406067210 */ /* 0x000fc60007f3e0ff */
[----:B------:R1:W-:Y:S04]  /*342e0*/  LDGSTS.E [R5+0x60000], desc[UR4][R114.64], P0 ;  /* 0x6000000072057fae */ /* 0x0003e80008121844 */
[----:B-1----:R-:W4:Y:S04]  /*342f0*/  LDL.LU R108, [R1+0x11d8] ;  /* 0x0011d800016c7983 */ /* 0x002f280000300800 */
[----:B------:R-:W4:Y:S01]  /*34300*/  LDL.LU R9, [R1+0x11dc] ;  /* 0x0011dc0001097983 */ /* 0x000f220000300800 */
[----:B------:R-:W-:-:S03]  /*34310*/  IMAD.MOV.U32 R114, RZ, RZ, R6 ;  /* 0x000000ffff727224 */ /* 0x000fc600078e0006 */
[----:B------:R-:W-:Y:S01]  /*34320*/  STL [R1+0x11bc], R6 ;  /* 0x0011bc0601007387 */ /* 0x000fe20000100800 */
[----:B--2---:R-:W-:-:S04]  /*34330*/  IMAD.X R107, R107, 0x1, R3, P1 ;  /* 0x000000016b6b7824 */ /* 0x004fc800008e0603 */
[----:B------:R-:W-:Y:S01]  /*34340*/  IMAD.MOV.U32 R115, RZ, RZ, R107 ;  /* 0x000000ffff737224 */ /* 0x000fe200078e006b */
[----:B------:R1:W-:Y:S01]  /*34350*/  STL [R1+0x11b8], R107 ;  /* 0x0011b86b01007387 */ /* 0x0003e20000100800 */
[----:B------:R-:W-:-:S03]  /*34360*/  UISETP.GT.AND UP1, UPT, UR9, 0x19, UPT ;  /* 0x000000190900788c */ /* 0x000fc6000bf24270 */
[----:B------:R2:W-:Y:S04]  /*34370*/  LDGSTS.E [R5+0x64000], desc[UR4][R114.64], P0 ;  /* 0x6400000072057fae */ /* 0x0005e80008121844 */
[----:B-1----:R-:W2:Y:S04]  /*34380*/  LDL.LU R107, [R1+0x11e0] ;  /* 0x0011e000016b7983 */ /* 0x002ea80000300800 */
[----:B------:R-:W2:Y:S01]  /*34390*/  LDL.LU R6, [R1+0x11e4] ;  /* 0x0011e40001067983 */ /* 0x000ea20000300800 */
[----:B------:R-:W-:-:S04]  /*343a0*/  USEL UR8, URZ, 0x4, !UP1 ;  /* 0x000000043f087887 */ /* 0x000fc8000c800000 */
[----:B------:R-:W-:-:S06]  /*343b0*/  USEL UR8, UR8, URZ, !UP0 ;  /* 0x0000003f08087287 */ /* 0x000fcc000c000000 */
[----:B------:R-:W-:Y:S01]  /*343c0*/  ISETP.NE.U32.AND P0, PT, RZ, UR8, PT ;  /* 0x00000008ff007c0c */ /* 0x000fe2000bf05070 */
[----:B------:R-:W-:-:S04]  /*343d0*/  UISETP.GT.AND UP1, UPT, UR9, 0x1a, UPT ;  /* 0x0000001a0900788c */ /* 0x000fc8000bf24270 */
[----:B------:R-:W-:-:S04]  /*343e0*/  USEL UR8, URZ, 0x4, !UP1 ;  /* 0x000000043f087887 */ /* 0x000fc8000c800000 */
[----:B------:R-:W-:Y:S02]  /*343f0*/  USEL UR8, UR8, URZ, !UP0 ;  /* 0x0000003f08087287 */ /* 0x000fe4000c000000 */
[----:B------:R-:W-:Y:S01]  /*34400*/  UISETP.GT.AND UP1, UPT, UR9, 0x1b, UPT ;  /* 0x0000001b0900788c */ /* 0x000fe2000bf24270 */
[----:B---3--:R-:W-:-:S05]  /*34410*/  IADD3 R110, P1, R110, R4, RZ ;  /* 0x000000046e6e7210 */ /* 0x008fca0007f3e0ff */
[----:B------:R1:W-:Y:S01]  /*34420*/  STL [R1+0x11c4], R110 ;  /* 0x0011c46e01007387 */ /* 0x0003e20000100800 */
[----:B----4-:R-:W-:Y:S01]  /*34430*/  IMAD.X R111, R111, 0x1, R3, P1 ;  /* 0x000000016f6f7824 */ /* 0x010fe200008e0603 */
[----:B------:R-:W-:-:S04]  /*34440*/  IADD3 R8, P2, R8, R4, RZ ;  /* 0x0000000408087210 */ /* 0x000fc80007f5e0ff */
[----:B------:R-:W-:Y:S01]  /*34450*/  STL [R1+0x11c0], R111 ;  /* 0x0011c06f01007387 */ /* 0x000fe20000100800 */
[----:B------:R-:W-:-:S03]  /*34460*/  IMAD.X R109, R109, 0x1, R3, P2 ;  /* 0x000000016d6d7824 */ /* 0x000fc600010e0603 */
[----:B------:R3:W-:Y:S01]  /*34470*/  STL [R1+0x11cc], R8 ;  /* 0x0011cc0801007387 */ /* 0x0007e20000100800 */
[----:B--2---:R-:W-:-:S03]  /*34480*/  IMAD.MOV.U32 R114, RZ, RZ, R8 ;  /* 0x000000ffff727224 */ /* 0x004fc600078e0008 */
[----:B------:R2:W-:Y:S04]  /*34490*/  STL [R1+0x11c8], R109 ;  /* 0x0011c86d01007387 */ /* 0x0005e80000100800 */
[----:B------:R-:W-:Y:S01]  /*344a0*/  LDGSTS.E [R5+0x60004], desc[UR4][R110.64], P0 ;  /* 0x600040006e057fae */ /* 0x000fe20008121844 */
[----:B------:R-:W-:-:S05]  /*344b0*/  IADD3 R7, P3, R7, R4, RZ ;  /* 0x0000000407077210 */ /* 0x000fca0007f7e0ff */
[----:B------:R-:W-:Y:S01]  /*344c0*/  IMAD.X R112, R112, 0x1, R3, P3 ;  /* 0x0000000170707824 */ /* 0x000fe200018e0603 */
[----:B------:R-:W-:Y:S04]  /*344d0*/  STL [R1+0x11d4], R7 ;  /* 0x0011d40701007387 */ /* 0x000fe80000100800 */
[----:B-1----:R-:W4:Y:S04]  /*344e0*/  LDL.LU R110, [R1+0x11ec] ;  /* 0x0011ec00016e7983 */ /* 0x002f280000300800 */
[----:B------:R1:W-:Y:S04]  /*344f0*/  STL [R1+0x11d0], R112 ;  /* 0x0011d07001007387 */ /* 0x0003e80000100800 */
[----:B---3--:R-:W3:Y:S01]  /*34500*/  LDL.LU R8, [R1+0x13b4] ;  /* 0x0013b40001087983 */ /* 0x008ee20000300800 */
[----:B------:R-:W-:-:S03]  /*34510*/  IMAD.MOV.U32 R115, RZ, RZ, R109 ;  /* 0x000000ffff737224 */ /* 0x000fc600078e006d */
[----:B------:R-:W3:Y:S01]  /*34520*/  LDL.LU R111, [R1+0x11e8] ;  /* 0x0011e800016f7983 */ /* 0x000ee20000300800 */
[----:B------:R-:W-:-:S03]  /*34530*/  ISETP.NE.U32.AND P1, PT, RZ, UR8, PT ;  /* 0x00000008ff007c0c */ /* 0x000fc6000bf25070 */
[----:B--2---:R-:W2:Y:S01]  /*34540*/  LDL.LU R109, [R1+0x13b0] ;  /* 0x0013b000016d7983 */ /* 0x004ea20000300800 */
[----:B------:R-:W-:-:S03]  /*34550*/  IMAD.MOV.U32 R113, RZ, RZ, R112 ;  /* 0x000000ffff717224 */ /* 0x000fc600078e0070 */
[----:B------:R-:W-:Y:S01]  /*34560*/  LDGSTS.E [R5+0x64004], desc[UR4][R114.64], P0 ;  /* 0x6400400072057fae */ /* 0x000fe20008121844 */
[----:B-1----:R-:W-:Y:S01]  /*34570*/  IMAD.MOV.U32 R112, RZ, RZ, R7 ;  /* 0x000000ffff707224 */ /* 0x002fe200078e0007 */
[----:B------:R-:W-:Y:S02]  /*34580*/  USEL UR8, URZ, 0x4, !UP1 ;  /* 0x000000043f087887 */ /* 0x000fe4000c800000 */
[----:B------:R-:W2:Y:S02]  /*34590*/  LDL.LU R7, [R1+0x13bc] ;  /* 0x0013bc0001077983 */ /* 0x000ea40000300800 */
[----:B------:R-:W-:Y:S02]  /*345a0*/  USEL UR8, UR8, URZ, !UP0 ;  /* 0x0000003f08087287 */ /* 0x000fe4000c000000 */
[----:B------:R1:W-:Y:S01]  /*345b0*/  LDGSTS.E [R5+0x60008], desc[UR4][R112.64], P1 ;  /* 0x6000800070057fae */ /* 0x0003e20008921844 */
[----:B------:R-:W-:-:S05]  /*345c0*/  IADD3 R9, P0, R9, R4, RZ ;  /* 0x0000000409097210 */ /* 0x000fca0007f1e0ff */
[----:B------:R-:W-:Y:S02]  /*345d0*/  IMAD.X R108, R108, 0x1, R3, P0 ;  /* 0x000000016c6c7824 */ /* 0x000fe400000e0603 */
[----:B-1----:R-:W-:Y:S02]  /*345e0*/  IMAD.MOV.U32 R112, RZ, RZ, R9 ;  /* 0x000000ffff707224 */ /* 0x002fe400078e0009 */
[----:B------:R-:W-:Y:S01]  /*345f0*/  IMAD.MOV.U32 R113, RZ, RZ, R108 ;  /* 0x000000ffff717224 */ /* 0x000fe200078e006c */
[----:B------:R1:W-:Y:S04]  /*34600*/  STL [R1+0x11dc], R9 ;  /* 0x0011dc0901007387 */ /* 0x0003e80000100800 */
[----:B------:R1:W-:Y:S01]  /*34610*/  STL [R1+0x11d8], R108 ;  /* 0x0011d86c01007387 */ /* 0x0003e20000100800 */
[----:B------:R-:W-:-:S03]  /*34620*/  ISETP.NE.U32.AND P0, PT, RZ, UR8, PT ;  /* 0x00000008ff007c0c */ /* 0x000fc6000bf05070 */
[----:B------:R-:W-:Y:S04]  /*34630*/  LDGSTS.E [R5+0x64008], desc[UR4][R112.64], P1 ;  /* 0x6400800070057fae */ /* 0x000fe80008921844 */
[----:B-1----:R-:W2:Y:S01]  /*34640*/  LDL.LU R9, [R1+0x13b8] ;  /* 0x0013b80001097983 */ /* 0x002ea20000300800 */
        /* <DEDUP_REMOVED lines=10> */
[----:B------:R-:W2:Y:S04]  /*346f0*/  LDL.LU R108, [R1+0x13cc] ;  /* 0x0013cc00016c7983 */ /* 0x000ea80000300800 */
[----:B-1----:R-:W2:Y:S04]  /*34700*/  LDL.LU R107, [R1+0x13d0] ;  /* 0x0013d000016b7983 */ /* 0x002ea80000300800 */
[----:B------:R-:W2:Y:S01]  /*34710*/  LDL.LU R6, [R1+0x13d4] ;  /* 0x0013d40001067983 */ /* 0x000ea20000300800 */
[----:B------:R-:W-:-:S04]  /*34720*/  UISETP.GT.AND UP1, UPT, UR9, 0x38, UPT ;  /* 0x000000380900788c */ /* 0x000fc8000bf24270 */
[----:B------:R-:W-:-:S04]  /*34730*/  USEL UR8, URZ, 0x4, !UP1 ;  /* 0x000000043f087887 */ /* 0x000fc8000c800000 */
[----:B------:R-:W-:-:S06]  /*34740*/  USEL UR8, UR8, URZ, !UP0 ;  /* 0x0000003f08087287 */ /* 0x000fcc000c000000 */
[----:B------:R-:W-:Y:S01]  /*34750*/  ISETP.NE.U32.AND P1, PT, RZ, UR8, PT ;  /* 0x00000008ff007c0c */ /* 0x000fe2000bf25070 */
[----:B------:R-:W-:Y:S01]  /*34760*/  UISETP.GT.AND UP1, UPT, UR9, 0x39, UPT ;  /* 0x000000390900788c */ /* 0x000fe2000bf24270 */
[-C--:B----4-:R-:W-:Y:S02]  /*34770*/  IADD3 R110, P2, R110, R4.reuse, RZ ;  /* 0x000000046e6e7210 */ /* 0x090fe40007f5e0ff */
[----:B---3--:R-:W-:-:S03]  /*34780*/  IADD3 R8, P3, R8, R4, RZ ;  /* 0x0000000408087210 */ /* 0x008fc60007f7e0ff */
[--C-:B------:R-:W-:Y:S01]  /*34790*/  IMAD.X R111, R111, 0x1, R3.reuse, P2 ;  /* 0x000000016f6f7824 */ /* 0x100fe200010e0603 */
[----:B------:R1:W-:Y:S01]  /*347a0*/  STL [R1+0x11ec], R110 ;  /* 0x0011ec6e01007387 */ /* 0x0003e20000100800 */
[----:B--2---:R-:W-:-:S03]  /*347b0*/  IMAD.X R109, R109, 0x1, R3, P3 ;  /* 0x000000016d6d7824 */ /* 0x004fc600018e0603 */
        /* <DEDUP_REMOVED lines=11> */
[----:B------:R-:W-:Y:S01]  /*34870*/  USEL UR8, URZ, 0x4, !UP1 ;  /* 0x000000043f087887 */ /* 0x000fe2000c800000 */
[----:B------:R-:W-:-:S02]  /*34880*/  IMAD.MOV.U32 R116, RZ, RZ, R7 ;  /* 0x000000ffff747224 */ /* 0x000fc400078e0007 */
[----:B------:R-:W-:-:S05]  /*34890*/  IMAD.X R9, R9, 0x1, R3, P0 ;  /* 0x0000000109097824 */ /* 0x000fca00000e0603 */
[----:B------:R4:W-:Y:S04]  /*348a0*/  STL [R1+0x13b8], R9 ;  /* 0x0013b80901007387 */ /* 0x0009e80000100800 */
[----:B------:R-:W2:Y:S04]  /*348b0*/  LDL.LU R110, [R1+0x13e0] ;  /* 0x0013e000016e7983 */ /* 0x000ea80000300800 */
[----:B-1----:R-:W2:Y:S01]  /*348c0*/  LDL.LU R109, [R1+0x13e4] ;  /* 0x0013e400016d7983 */ /* 0x002ea20000300800 */
[----:B------:R-:W-:-:S03]  /*348d0*/  IMAD.MOV.U32 R117, RZ, RZ, R9 ;  /* 0x000000ffff757224 */ /* 0x000fc600078e0009 */
[----:B----4-:R-:W4:Y:S01]  /*348e0*/  LDL.LU R9, [R1+0x13e8] ;  /* 0x0013e80001097983 */ /* 0x010f220000300800 */
[----:B------:R-:W-:-:S03]  /*348f0*/  USEL UR8, UR8, URZ, !UP0 ;  /* 0x0000003f08087287 */ /* 0x000fc6000c000000 */
[----:B------:R-:W4:Y:S04]  /*34900*/  LDL.LU R7, [R1+0x13ec] ;  /* 0x0013ec0001077983 */ /* 0x000f280000300800 */
        /* <DEDUP_REMOVED lines=27> */
[----:B------:R-:W-:Y:S01]  /*34ac0*/  IMAD.MOV.U32 R112, RZ, RZ, R6 ;  /* 0x000000ffff707224 */ /* 0x000fe200078e0006 */
[----:B------:R-:W-:Y:S01]  /*34ad0*/  UISETP.GT.AND UP1, UPT, UR9, 0x3b, UPT ;  /* 0x0000003b0900788c */ /* 0x000fe2000bf24270 */
[----:B------:R-:W4:Y:S03]  /*34ae0*/  LDL.LU R6, [R1+0x11fc] ;  /* 0x0011fc0001067983 */ /* 0x000f260000300800 */
[----:B------:R-:W-:-:S07]  /*34af0*/  USEL UR8, URZ, 0x4, !UP1 ;  /* 0x000000043f087887 */ /* 0x000fce000c800000 */
[----:B------:R1:W-:Y:S01]  /*34b00*/  LDGSTS.E [R5+0x68008], desc[UR4][R112.64], P1 ;  /* 0x6800800070057fae */ /* 0x0003e20008921844 */
[----:B------:R-:W-:Y:S01]  /*34b10*/  USEL UR8, UR8, URZ, !UP0 ;  /* 0x0000003f08087287 */ /* 0x000fe2000c000000 */
[----:B---3--:R-:W-:-:S05]  /*34b20*/  IADD3 R8, P0, R8, R4, RZ ;  /* 0x0000000408087210 */ /* 0x008fca0007f1e0ff */
[----:B--2---:R-:W-:Y:S02]  /*34b30*/  IMAD.X R111, R111, 0x1, R3, P0 ;  /* 0x000000016f6f7824 */ /* 0x004fe400000e0603 */
[----:B-1----:R-:W-:Y:S02]  /*34b40*/  IMAD.MOV.U32 R112, RZ, RZ, R8 ;  /* 0x000000ffff707224 */ /* 0x002fe400078e0008 */
[----:B------:R-:W-:Y:S01]  /*34b50*/  IMAD.MOV.U32 R113, RZ, RZ, R111 ;  /* 0x000000ffff717224 */ /* 0x000fe200078e006f */
[----:B------:R1:W-:Y:S04]  /*34b60*/  STL [R1+0x13dc], R8 ;  /* 0x0013dc0801007387 */ /* 0x0003e80000100800 */
[----:B------:R-:W-:Y:S01]  /*34b70*/  LDGSTS.E [R5+0x6c008], desc[UR4][R112.64], P1 ;  /* 0x6c00800070057fae */ /* 0x000fe20008921844 */
[----:B------:R-:W-:-:S03]  /*34b80*/  ISETP.NE.U32.AND P0, PT, RZ, UR8, PT ;  /* 0x00000008ff007c0c */ /* 0x000fc6000bf05070 */
[----:B------:R2:W-:Y:S04]  /*34b90*/  STL [R1+0x13d8], R111 ;  /* 0x0013d86f01007387 */ /* 0x0005e80000100800 */
[----:B------:R-:W3:Y:S04]  /*34ba0*/  LDL.LU R112, [R1+0x11f8] ;  /* 0x0011f80001707983 */ /* 0x000ee80000300800 */
[----:B-1----:R-:W3:Y:S01]  /*34bb0*/  LDL.LU R8, [R1+0x1204] ;  /* 0x0012040001087983 */ /* 0x002ee20000300800 */
[----:B------:R-:W-:-:S05]  /*34bc0*/  IADD3 R109, P1, R109, R4, RZ ;  /* 0x000000046d6d7210 */ /* 0x000fca0007f3e0ff */
[--C-:B------:R-:W-:Y:S01]  /*34bd0*/  IMAD.X R110, R110, 0x1, R3.reuse, P1 ;  /* 0x000000016e6e7824 */ /* 0x100fe200008e0603 */
[----:B----4-:R-:W-:Y:S01]  /*34be0*/  IADD3 R7, P2, R7, R4, RZ ;  /* 0x0000000407077210 */ /* 0x010fe20007f5e0ff */
[----:B------:R-:W-:Y:S02]  /*34bf0*/  STL [R1+0x13e4], R109 ;  /* 0x0013e46d01007387 */ /* 0x000fe40000100800 */
[----:B--2---:R-:W-:Y:S02]  /*34c00*/  IMAD.MOV.U32 R111, RZ, RZ, R110 ;  /* 0x000000ffff6f7224 */ /* 0x004fe400078e006e */
[----:B------:R1:W-:Y:S01]  /*34c10*/  STL [R1+0x13e0], R110 ;  /* 0x0013e06e01007387 */ /* 0x0003e20000100800 */
[----:B------:R-:W-:-:S03]  /*34c20*/  IMAD.X R9, R9, 0x1, R3, P2 ;  /* 0x0000000109097824 */ /* 0x000fc600010e0603 */
[----:B------:R-:W-:Y:S01]  /*34c30*/  STL [R1+0x13ec], R7 ;  /* 0x0013ec0701007387 */ /* 0x000fe20000100800 */
[----:B-1----:R-:W-:-:S03]  /*34c40*/  IMAD.MOV.U32 R110, RZ, RZ, R109 ;  /* 0x000000ffff6e7224 */ /* 0x002fc600078e006d */
[----:B------:R1:W-:Y:S01]  /*34c50*/  STL [R1+0x13e8], R9 ;  /* 0x0013e80901007387 */ /* 0x0003e20000100800 */
[----:B------:R-:W-:-:S03]  /*34c60*/  IMAD.MOV.U32 R115, RZ, RZ, R9 ;  /* 0x000000ffff737224 */ /* 0x000fc600078e0009 */
[----:B------:R-:W-:Y:S01]  /*34c70*/  LDGSTS.E [R5+0x6800c], desc[UR4][R110.64], P0 ;  /* 0x6800c0006e057fae */ /* 0x000fe20008121844 */
[----:B------:R-:W-:-:S05]  /*34c80*/  IMAD.MOV.U32 R114, RZ, RZ, R7 ;  /* 0x000000ffff727224 */ /* 0x000fca00078e0007 */
[----:B------:R2:W-:Y:S04]  /*34c90*/  LDGSTS.E [R5+0x6c00c], desc[UR4][R114.64], P0 ;  /* 0x6c00c00072057fae */ /* 0x0005e80008121844 */
[----:B------:R-:W4:Y:S04]  /*34ca0*/  LDL.LU R111, [R1+0x1200] ;  /* 0x00120000016f7983 */ /* 0x000f280000300800 */
[----:B-1----:R-:W4:Y:S04]  /*34cb0*/  LDL.LU R9, [R1+0x1208] ;  /* 0x0012080001097983 */ /* 0x002f280000300800 */
[----:B------:R-:W4:Y:S04]  /*34cc0*/  LDL.LU R7, [R1+0x120c] ;  /* 0x00120c0001077983 */ /* 0x000f280000300800 */
[----:B------:R-:W4:Y:S04]  /*34cd0*/  LDL.LU R110, [R1+0x1210] ;  /* 0x00121000016e7983 */ /* 0x000f280000300800 */
[----:B------:R-:W4:Y:S01]  /*34ce0*/  LDL.LU R109, [R1+0x1214] ;  /* 0x00121400016d7983 */ /* 0x000f220000300800 */
[----:B------:R-:W-:-:S05]  /*34cf0*/  IADD3 R107, P1, R107, R4, RZ ;  /* 0x000000046b6b7210 */ /* 0x000fca0007f3e0ff */
[----:B------:R-:W-:Y:S01]  /*34d00*/  IMAD.X R108, R108, 0x1, R3, P1 ;  /* 0x000000016c6c7824 */ /* 0x000fe200008e0603 */
[----:B------:R-:W-:Y:S01]  /*34d10*/  STL [R1+0x11f4], R107 ;  /* 0x0011f46b01007387 */ /* 0x000fe20000100800 */
[----:B--2---:R-:W-:Y:S02]  /*34d20*/  IMAD.MOV.U32 R114, RZ, RZ, R107 ;  /* 0x000000ffff727224 */ /* 0x004fe400078e006b */
        /* <DEDUP_REMOVED lines=8> */
[----:B------:R-:W-:Y:S01]  /*34db0*/  IADD3 R6, P1, R6, R4, RZ ;  /* 0x0000000406067210 */ /* 0x000fe20007f3e0ff */
[----:B------:R-:W-:-:S04]  /*34dc0*/  UISETP.GT.AND UP1, UPT, UR9, 0x1d, UPT ;  /* 0x0000001d0900788c */ /* 0x000fc8000bf24270 */
[----:B------:R-:W-:Y:S01]  /*34dd0*/  ISETP.NE.U32.AND P0, PT, RZ, UR8, PT ;  /* 0x00000008ff007c0c */ /* 0x000fe2000bf05070 */
[C---:B-1----:R-:W-:Y:S01]  /*34de0*/  IMAD.SHL.U32 R113, R252.reuse, 0x10, RZ ;  /* 0x00000010fc717824 */ /* 0x042fe200078e00ff */
[----:B------:R-:W-:-:S04]  /*34df0*/  LOP3.LUT R252, R252, 0x7f, RZ, 0xc0, !PT ;  /* 0x0000007ffcfc7812 */ /* 0x000fc800078ec0ff */
[----:B------:R-:W-:-:S05]  /*34e00*/  LOP3.LUT R113, R113, 0x70, RZ, 0xc0, !PT ;  /* 0x0000007071717812 */ /* 0x000fca00078ec0ff */
[----:B------:R-:W-:Y:S01]  /*34e10*/  IMAD R113, R252, 0x80, R113 ;  /* 0x00000080fc717824 */ /* 0x000fe200078e0271 */
[----:B------:R-:W-:-:S04]  /*34e20*/  USEL UR8, URZ, 0x4, !UP1 ;  /* 0x000000043f087887 */ /* 0x000fc8000c800000 */
[----:B------:R-:W-:Y:S01]  /*34e30*/  LOP3.LUT R113, R113, 0x70, RZ, 0x3c, !PT ;  /* 0x0000007071717812 */ /* 0x000fe200078e3cff */
[----:B------:R-:W-:Y:S01]  /*34e40*/  STL [R1+0x11fc], R6 ;  /* 0x0011fc0601007387 */ /* 0x000fe20000100800 */
[----:B------:R-:W-:-:S03]  /*34e50*/  USEL UR8, UR8, URZ, !UP0 ;  /* 0x0000003f08087287 */ /* 0x000fc6000c000000 */
[----:B------:R-:W-:-:S05]  /*34e60*/  VIADD R5, R113, UR10 ;  /* 0x0000000a71057c36 */ /* 0x000fca0008000000 */
[----:B------:R-:W-:Y:S01]  /*34e70*/  LDGSTS.E [R5+0x60000], desc[UR4][R114.64], P0 ;  /* 0x6000000072057fae */ /* 0x000fe20008121844 */
[----:B------:R-:W-:Y:S01]  /*34e80*/  UISETP.GT.AND UP1, UPT, UR9, 0x1e, UPT ;  /* 0x0000001e0900788c */ /* 0x000fe2000bf24270 */
[----:B---3--:R-:W-:-:S04]  /*34e90*/  IMAD.X R112, R112, 0x1, R3, P1 ;  /* 0x0000000170707824 */ /* 0x008fc800008e0603 */
[----:B------:R-:W-:Y:S01]  /*34ea0*/  IMAD.MOV.U32 R113, RZ, RZ, R112 ;  /* 0x000000ffff717224 */ /* 0x000fe200078e0070 */
[----:B------:R1:W-:Y:S01]  /*34eb0*/  STL [R1+0x11f8], R112 ;  /* 0x0011f87001007387 */ /* 0x0003e20000100800 */
[----:B------:R-:W-:Y:S01]  /*34ec0*/  IADD3 R8, P1, R8, R4, RZ ;  /* 0x0000000408087210 */ /* 0x000fe20007f3e0ff */
[----:B-1----:R-:W-:Y:S02]  /*34ed0*/  IMAD.MOV.U32 R112, RZ, RZ, R6 ;  /* 0x000000ffff707224 */ /* 0x002fe400078e0006 */
[----:B------:R-:W3:Y:S04]  /*34ee0*/  LDL.LU R6, [R1+0x1224] ;  /* 0x0012240001067983 */ /* 0x000ee80000300800 */
[----:B------:R1:W-:Y:S01]  /*34ef0*/  LDGSTS.E [R5+0x64000], desc[UR4][R112.64], P0 ;  /* 0x6400000070057fae */ /* 0x0003e20008121844 */
[----:B------:R-:W-:Y:S01]  /*34f00*/  ISETP.NE.U32.AND P0, PT, RZ, UR8, PT ;  /* 0x00000008ff007c0c */ /* 0x000fe2000bf05070 */
[----:B------:R-:W-:-:S02]  /*34f10*/  USEL UR8, URZ, 0x4, !UP1 ;  /* 0x000000043f087887 */ /* 0x000fc4000c800000 */
[----:B------:R4:W-:Y:S02]  /*34f20*/  STL [R1+0x1204], R8 ;  /* 0x0012040801007387 */ /* 0x0009e40000100800 */
[----:B------:R-:W-:Y:S01]  /*34f30*/  USEL UR8, UR8, URZ, !UP0 ;  /* 0x0000003f08087287 */ /* 0x000fe2000c000000 */
[----:B-1----:R-:W-:Y:S02]  /*34f40*/  IMAD.MOV.U32 R112, RZ, RZ, R8 ;  /* 0x000000ffff707224 */ /* 0x002fe400078e0008 */
[----:B----4-:R-:W-:Y:S01]  /*34f50*/  IMAD.X R111, R111, 0x1, R3, P1 ;  /* 0x000000016f6f7824 */ /* 0x010fe200008e0603 */
[----:B------:R-:W-:-:S03]  /*34f60*/  IADD3 R7, P2, R7, R4, RZ ;  /* 0x0000000407077210 */ /* 0x000fc60007f5e0ff */
[----:B------:R-:W-:Y:S01]  /*34f70*/  IMAD.MOV.U32 R113, RZ, RZ, R111 ;  /* 0x000000ffff717224 */ /* 0x000fe200078e006f */
[----:B------:R-:W-:Y:S01]  /*34f80*/  STL [R1+0x1200], R111 ;  /* 0x0012006f01007387 */ /* 0x000fe20000100800 */
[----:B------:R-:W-:-:S03]  /*34f90*/  IMAD.X R9, R9, 0x1, R3, P2 ;  /* 0x0000000109097824 */ /* 0x000fc600010e0603 */
[----:B------:R-:W4:Y:S01]  /*34fa0*/  LDL.LU R8, [R1+0x1220] ;  /* 0x0012200001087983 */ /* 0x000f220000300800 */
[----:B------:R-:W-:-:S03]  /*34fb0*/  IADD3 R109, P3, R109, R4, RZ ;  /* 0x000000046d6d7210 */ /* 0x000fc60007f7e0ff */
[----:B------:R1:W-:Y:S01]  /*34fc0*/  STL [R1+0x120c], R7 ;  /* 0x00120c0701007387 */ /* 0x0003e20000100800 */
[----:B------:R-:W-:Y:S02]  /*34fd0*/  IMAD.MOV.U32 R114, RZ, RZ, R7 ;  /* 0x000000ffff727224 */ /* 0x000fe400078e0007 */
[----:B------:R-:W-:Y:S01]  /*34fe0*/  IMAD.X R110, R110, 0x1, R3, P3 ;  /* 0x000000016e6e7824 */ /* 0x000fe200018e0603 */
[----:B------:R-:W-:Y:S01]  /*34ff0*/  STL [R1+0x1208], R9 ;  /* 0x0012080901007387 */ /* 0x000fe20000100800 */
[----:B------:R-:W-:-:S03]  /*35000*/  IMAD.MOV.U32 R115, RZ, RZ, R9 ;  /* 0x000000ffff737224 */ /* 0x000fc600078e0009 */
[----:B------:R4:W-:Y:S04]  /*35010*/  LDGSTS.E [R5+0x60004], desc[UR4][R112.64], P0 ;  /* 0x6000400070057fae */ /* 0x0009e80008121844 */
[----:B------:R-:W-:Y:S01]  /*35020*/  STL [R1+0x1214], R109 ;  /* 0x0012146d01007387 */ /* 0x000fe20000100800 */
[----:B------:R-:W-:-:S03]  /*35030*/  ISETP.NE.U32.AND P1, PT, RZ, UR8, PT ;  /* 0x00000008ff007c0c */ /* 0x000fc6000bf25070 */
[----:B------:R4:W-:Y:S04]  /*35040*/  LDGSTS.E [R5+0x64004], desc[UR4][R114.64], P0 ;  /* 0x6400400072057fae */ /* 0x0009e80008121844 */
[----:B------:R-:W4:Y:S04]  /*35050*/  LDL.LU R113, [R1+0x122c] ;  /* 0x00122c0001717983 */ /* 0x000f280000300800 */
[----:B------:R1:W-:Y:S04]  /*35060*/  STL [R1+0x1210], R110 ;  /* 0x0012106e01007387 */ /* 0x0003e80000100800 */
[----:B-1----:R-:W4:Y:S04]  /*35070*/  LDL.LU R7, [R1+0x13f4] ;  /* 0x0013f40001077983 */ /* 0x002f280000300800 */
[----:B------:R-:W4:Y:S01]  /*35080*/  LDL.LU R114, [R1+0x1228] ;  /* 0x0012280001727983 */ /* 0x000f220000300800 */
[----:B------:R-:W-:-:S02]  /*35090*/  IMAD.MOV.U32 R111, RZ, RZ, R110 ;  /* 0x000000ffff6f7224 */ /* 0x000fc400078e006e */
[----:B------:R-:W-:Y:S01]  /*350a0*/  IMAD.MOV.U32 R110, RZ, RZ, R109 ;  /* 0x000000ffff6e7224 */ /* 0x000fe200078e006d */
[----:B------:R-:W4:Y:S04]  /*350b0*/  LDL.LU R9, [R1+0x13f0] ;  /* 0x0013f00001097983 */ /* 0x000f280000300800 */
[----:B------:R1:W-:Y:S04]  /*350c0*/  LDGSTS.E [R5+0x60008], desc[UR4][R110.64], P1 ;  /* 0x600080006e057fae */ /* 0x0003e80008921844 */
[----:B------:R-:W1:Y:S01]  /*350d0*/  LDL.LU R110, [R1+0x13fc] ;  /* 0x0013fc00016e7983 */ /* 0x000e620000300800 */
[----:B--2---:R-:W-:-:S05]  /*350e0*/  IADD3 R107, P0, R107, R4, RZ ;  /* 0x000000046b6b7210 */ /* 0x004fca0007f1e0ff */
[----:B------:R-:W-:Y:S01]  /*350f0*/  IMAD.X R108, R108, 0x1, R3, P0 ;  /* 0x000000016c6c7824 */ /* 0x000fe200000e0603 */
[----:B------:R-:W-:Y:S04]  /*35100*/  STL [R1+0x121c], R107 ;  /* 0x00121c6b01007387 */ /* 0x000fe80000100800 */
[----:B------:R2:W-:Y:S04]  /*35110*/  STL [R1+0x1218], R108 ;  /* 0x0012186c01007387 */ /* 0x0005e80000100800 */
[----:B------:R-:W4:Y:S01]  /*35120*/  LDL.LU R112, [R1+0x13f8] ;  /* 0x0013f80001707983 */ /* 0x000f220000300800 */
[----:B------:R-:W-:Y:S01]  /*35130*/  IMAD.MOV.U32 R109, RZ, RZ, R108 ;  /* 0x000000ffff6d7224 */ /* 0x000fe200078e006c */
[----:B--2---:R-:W-:-:S05]  /*35140*/  MOV R108, R107 ;  /* 0x0000006b006c7202 */ /* 0x004fca0000000f00 */
[----:B------:R-:W-:Y:S04]  /*35150*/  LDGSTS.E [R5+0x64008], desc[UR4][R108.64], P1 ;  /* 0x640080006c057fae */ /* 0x000fe80008921844 */
[----:B------:R-:W2:Y:S04]  /*35160*/  LDL.LU R108, [R1+0x1400] ;  /* 0x00140000016c7983 */ /* 0x000ea80000300800 */
[----:B------:R-:W2:Y:S01]  /*35170*/  LDL.LU R107, [R1+0x1404] ;  /* 0x00140400016b7983 */ /* 0x000ea20000300800 */
[----:B------:R-:W-:-:S04]  /*35180*/  UISETP.GT.AND UP1, UPT, UR9, 0x1f, UPT ;  /* 0x0000001f0900788c */ /* 0x000fc8000bf24270 */
[----:B------:R-:W-:-:S04]  /*35190*/  USEL UR8, URZ, 0x4, !UP1 ;  /* 0x000000043f087887 */ /* 0x000fc8000c800000 */
[----:B------:R-:W-:Y:S02]  /*351a0*/  USEL UR8, UR8, URZ, !UP0 ;  /* 0x0000003f08087287 */ /* 0x000fe4000c000000 */
[----:B------:R-:W-:-:S04]  /*351b0*/  UISETP.GT.AND UP1, UPT, UR9, 0x3c, UPT ;  /* 0x0000003c0900788c */ /* 0x000fc8000bf24270 */
[----:B------:R-:W-:Y:S01]  /*351c0*/  ISETP.NE.U32.AND P0, PT, RZ, UR8, PT ;  /* 0x00000008ff007c0c */ /* 0x000fe2000bf05070 */
[----:B------:R-:W-:-:S04]  /*351d0*/  USEL UR8, URZ, 0x4, !UP1 ;  /* 0x000000043f087887 */ /* 0x000fc8000c800000 */
[----:B------:R-:W-:Y:S01]  /*351e0*/  USEL UR8, UR8, URZ, !UP0 ;  /* 0x0000003f08087287 */ /* 0x000fe2000c000000 */
[----:B---3--:R-:W-:-:S05]  /*351f0*/  IADD3 R6, P1, R6, R4, RZ ;  /* 0x0000000406067210 */ /* 0x008fca0007f3e0ff */
[----:B------:R-:W-:Y:S01]  /*35200*/  STL [R1+0x1224], R6 ;  /* 0x0012240601007387 */ /* 0x000fe20000100800 */
[----:B------:R-:W-:Y:S02]  /*35210*/  IMAD.MOV.U32 R116, RZ, RZ, R6 ;  /* 0x000000ffff747224 */ /* 0x000fe400078e0006 */
[----:B----4-:R-:W-:-:S05]  /*35220*/  IMAD.X R8, R8, 0x1, R3, P1 ;  /* 0x0000000108087824 */ /* 0x010fca00008e0603 */
[----:B------:R3:W-:Y:S01]  /*35230*/  STL [R1+0x1220], R8 ;  /* 0x0012200801007387 */ /* 0x0007e20000100800 */
[----:B------:R-:W-:-:S03]  /*35240*/  IMAD.MOV.U32 R117, RZ, RZ, R8 ;  /* 0x000000ffff757224 */ /* 0x000fc600078e0008 */
[----:B------:R-:W4:Y:S04]  /*35250*/  LDL.LU R111, [R1+0x1408] ;  /* 0x00140800016f7983 */ /* 0x000f280000300800 */
[----:B------:R-:W4:Y:S04]  /*35260*/  LDL.LU R109, [R1+0x140c] ;  /* 0x00140c00016d7983 */ /* 0x000f280000300800 */
[----:B---3--:R-:W3:Y:S04]  /*35270*/  LDL.LU R8, [R1+0x1410] ;  /* 0x0014100001087983 */ /* 0x008ee80000300800 */
[----:B------:R-:W3:Y:S01]  /*35280*/  LDL.LU R6, [R1+0x1414] ;  /* 0x0014140001067983 */ /* 0x000ee20000300800 */
[----:B------:R-:W-:-:S03]  /*35290*/  IADD3 R113, P2, R113, R4, RZ ;  /* 0x0000000471717210 */ /* 0x000fc60007f5e0ff */
[----:B------:R-:W-:Y:S04]  /*352a0*/  LDGSTS.E [R5+0x6000c], desc[UR4][R116.64], P0 ;  /* 0x6000c00074057fae */ /* 0x000fe80008121844 */
[----:B------:R-:W-:Y:S01]  /*352b0*/  STL [R1+0x122c], R113 ;  /* 0x00122c7101007387 */ /* 0x000fe20000100800 */
[----:B------:R-:W-:Y:S01]  /*352c0*/  IMAD.X R114, R114, 0x1, R3, P2 ;  /* 0x0000000172727824 */ /* 0x000fe200010e0603 */
[----:B------:R-:W-:-:S03]  /*352d0*/  IADD3 R7, P3, R7, R4, RZ ;  /* 0x0000000407077210 */ /* 0x000fc60007f7e0ff */
[----:B------:R-:W-:Y:S01]  /*352e0*/  IMAD.MOV.U32 R115, RZ, RZ, R114 ;  /* 0x000000ffff737224 */ /* 0x000fe200078e0072 */
[----:B------:R1:W-:Y:S01]  /*352f0*/  STL [R1+0x1228], R114 ;  /* 0x0012287201007387 */ /* 0x0003e20000100800 */
[----:B------:R-:W-:Y:S01]  /*35300*/  IMAD.X R9, R9, 0x1, R3, P3 ;  /* 0x0000000109097824 */ /* 0x000fe200018e0603 */
[----:B------:R-:W-:Y:S01]  /*35310*/  ISETP.NE.U32.AND P1, PT, RZ, UR8, PT ;  /* 0x00000008ff007c0c */ /* 0x000fe2000bf25070 */
[----:B-1----:R-:W-:-:S05]  /*35320*/  IMAD.MOV.U32 R114, RZ, RZ, R113 ;  /* 0x000000ffff727224 */ /* 0x002fca00078e0071 */
[----:B------:R1:W-:Y:S01]  /*35330*/  LDGSTS.E [R5+0x6400c], desc[UR4][R114.64], P0 ;  /* 0x6400c00072057fae */ /* 0x0003e20008121844 */
[----:B------:R-:W-:-:S03]  /*35340*/  IADD3 R110, P0, R110, R4, RZ ;  /* 0x000000046e6e7210 */ /* 0x000fc60007f1e0ff */
[----:B------:R-:W-:Y:S04]  /*35350*/  STL [R1+0x13f4], R7 ;  /* 0x0013f40701007387 */ /* 0x000fe80000100800 */
[----:B------:R1:W-:Y:S02]  /*35360*/  STL [R1+0x13f0], R9 ;  /* 0x0013f00901007387 */ /* 0x0003e40000100800 */
[----:B-1----:R-:W-:Y:S02]  /*35370*/  IMAD.MOV.U32 R115, RZ, RZ, R9 ;  /* 0x000000ffff737224 */ /* 0x002fe400078e0009 */
[----:B------:R-:W-:Y:S01]  /*35380*/  IMAD.MOV.U32 R114, RZ, RZ, R7 ;  /* 0x000000ffff727224 */ /* 0x000fe200078e0007 */
[----:B------:R-:W3:Y:S04]  /*35390*/  LDL.LU R9, [R1+0x1418] ;  /* 0x0014180001097983 */ /* 0x000ee80000300800 */
[----:B------:R-:W3:Y:S04]  /*353a0*/  LDL.LU R7, [R1+0x141c] ;  /* 0x00141c0001077983 */ /* 0x000ee80000300800 */
[----:B------:R-:W-:Y:S04]  /*353b0*/  STL [R1+0x13fc], R110 ;  /* 0x0013fc6e01007387 */ /* 0x000fe80000100800 */
[----:B------:R1:W-:Y:S01]  /*353c0*/  LDGSTS.E [R5+0x68000], desc[UR4][R114.64], P1 ;  /* 0x6800000072057fae */ /* 0x0003e20008921844 */
[----:B------:R-:W-:-:S04]  /*353d0*/  IMAD.X R112, R112, 0x1, R3, P0 ;  /* 0x0000000170707824 */ /* 0x000fc800000e0603 */
[----:B------:R-:W-:Y:S01]  /*353e0*/  IMAD.MOV.U32 R113, RZ, RZ, R112 ;  /* 0x000000ffff717224 */ /* 0x000fe200078e0070 */
[----:B------:R1:W-:Y:S02]  /*353f0*/  STL [R1+0x13f8], R112 ;  /* 0x0013f87001007387 */ /* 0x0003e40000100800 */
[----:B-1----:R-:W-:Y:S02]  /*35400*/  IMAD.MOV.U32 R112, RZ, RZ, R110 ;  /* 0x000000ffff707224 */ /* 0x002fe400078e006e */
[----:B------:R-:W3:Y:S04]  /*35410*/  LDL.LU R110, [R1+0x1424] ;  /* 0x00142400016e7983 */ /* 0x000ee80000300800 */
[----:B------:R-:W-:Y:S01]  /*35420*/  LDGSTS.E [R5+0x6c000], desc[UR4][R112.64], P1 ;  /* 0x6c00000070057fae */ /* 0x000fe20008921844 */
[----:B--2---:R-:W-:-:S05]  /*35430*/  IADD3 R107, P1, R107, R4, RZ ;  /* 0x000000046b6b7210 */ /* 0x004fca0007f3e0ff */
[----:B------:R-:W-:Y:S01]  /*35440*/  IMAD.X R108, R108, 0x1, R3, P1 ;  /* 0x000000016c6c7824 */ /* 0x000fe200008e0603 */
[----:B------:R-:W-:Y:S01]  /*35450*/  STL [R1+0x1404], R107 ;  /* 0x0014046b01007387 */ /* 0x000fe20000100800 */
[----:B------:R-:W-:Y:S02]  /*35460*/  IMAD.MOV.U32 R114, RZ, RZ, R107 ;  /* 0x000000ffff727224 */ /* 0x000fe400078e006b */
[----:B------:R-:W-:Y:S01]  /*35470*/  IMAD.MOV.U32 R115, RZ, RZ, R108 ;  /* 0x000000ffff737224 */ /* 0x000fe200078e006c */
[----:B------:R1:W-:Y:S04]  /*35480*/  STL [R1+0x1400], R108 ;  /* 0x0014006c01007387 */ /* 0x0003e80000100800 */
[----:B------:R-:W2:Y:S04]  /*35490*/  LDL.LU R113, [R1+0x1420] ;  /* 0x0014200001717983 */ /* 0x000ea80000300800 */
[----:B-1----:R-:W2:Y:S04]  /*354a0*/  LDL.LU R108, [R1+0x1428] ;  /* 0x00142800016c7983 */ /* 0x002ea80000300800 */
[----:B------:R-:W2:Y:S01]  /*354b0*/  LDL.LU R107, [R1+0x142c] ;  /* 0x00142c00016b7983 */ /* 0x000ea20000300800 */
[----:B------:R-:W-:-:S04]  /*354c0*/  UISETP.GT.AND UP1, UPT, UR9, 0x3d, UPT ;  /* 0x0000003d0900788c */ /* 0x000fc8000bf24270 */
[----:B------:R-:W-:-:S04]  /*354d0*/  USEL UR8, URZ, 0x4, !UP1 ;  /* 0x000000043f087887 */ /* 0x000fc8000c800000 */
[----:B------:R-:W-:Y:S02]  /*354e0*/  USEL UR8, UR8, URZ, !UP0 ;  /* 0x0000003f08087287 */ /* 0x000fe4000c000000 */
[----:B------:R-:W-:-:S04]  /*354f0*/  UISETP.GT.AND UP1, UPT, UR9, 0x3e, UPT ;  /* 0x0000003e0900788c */ /* 0x000fc8000bf24270 */
[----:B------:R-:W-:Y:S01]  /*35500*/  ISETP.NE.U32.AND P0, PT, RZ, UR8, PT ;  /* 0x00000008ff007c0c */ /* 0x000fe2000bf05070 */
[----:B------:R-:W-:-:S04]  /*35510*/  USEL UR8, URZ, 0x4, !UP1 ;  /* 0x000000043f087887 */ /* 0x000fc8000c800000 */
[----:B------:R-:W-:-:S06]  /*35520*/  USEL UR8, UR8, URZ, !UP0 ;  /* 0x0000003f08087287 */ /* 0x000fcc000c000000 */
[----:B------:R-:W-:Y:S02]  /*35530*/  ISETP.NE.U32.AND P1, PT, RZ, UR8, PT ;  /* 0x00000008ff007c0c */ /* 0x000fe4000bf25070 */
[----:B------:R1:W-:Y:S01]  /*35540*/  LDGSTS.E [R5+0x68004], desc[UR4][R114.64], P0 ;  /* 0x6800400072057fae */ /* 0x0003e20008121844 */
[----:B------:R-:W-:-:S04]  /*35550*/  UISETP.GT.AND UP1, UPT, UR9, 0x3f, UPT ;  /* 0x0000003f0900788c */ /* 0x000fc8000bf24270 */
[----:B------:R-:W-:-:S04]  /*35560*/  USEL UR8, URZ, 0x4, !UP1 ;  /* 0x000000043f087887 */ /* 0x000fc8000c800000 */
[----:B------:R-:W-:Y:S01]  /*35570*/  USEL UR8, UR8, URZ, !UP0 ;  /* 0x0000003f08087287 */ /* 0x000fe2000c000000 */
[----:B----4-:R-:W-:-:S05]  /*35580*/  IADD3 R109, P2, R109, R4, RZ ;  /* 0x000000046d6d7210 */ /* 0x010fca0007f5e0ff */
[----:B------:R-:W-:Y:S02]  /*35590*/  IMAD.X R111, R111, 0x1, R3, P2 ;  /* 0x000000016f6f7824 */ /* 0x000fe400010e0603 */
[----:B-1----:R-:W-:Y:S01]  /*355a0*/  IMAD.MOV.U32 R114, RZ, RZ, R109 ;  /* 0x000000ffff727224 */ /* 0x002fe200078e006d */
[----:B---3--:R-:W-:Y:S01]  /*355b0*/  IADD3 R6, P3, R6, R4, RZ ;  /* 0x0000000406067210 */ /* 0x008fe20007f7e0ff */
[----:B------:R-:W-:Y:S01]  /*355c0*/  IMAD.MOV.U32 R115, RZ, RZ, R111 ;  /* 0x000000ffff737224 */ /* 0x000fe200078e006f */
[----:B------:R-:W-:Y:S03]  /*355d0*/  STL [R1+0x140c], R109 ;  /* 0x00140c6d01007387 */ /* 0x000fe60000100800 */
[----:B------:R-:W-:Y:S01]  /*355e0*/  IMAD.X R8, R8, 0x1, R3, P3 ;  /* 0x0000000108087824 */ /* 0x000fe200018e0603 */
[----:B------:R1:W-:Y:S04]  /*355f0*/  LDGSTS.E [R5+0x6c004], desc[UR4][R114.64], P0 ;  /* 0x6c00400072057fae */ /* 0x0003e80008121844 */
[----:B------:R-:W-:Y:S04]  /*35600*/  STL [R1+0x1408], R111 ;  /* 0x0014086f01007387 */ /* 0x000fe80000100800 */
[----:B------:R3:W-:Y:S01]  /*35610*/  STL [R1+0x1414], R6 ;  /* 0x0014140601007387 */ /* 0x0007e20000100800 */
[----:B-1----:R-:W-:-:S03]  /*35620*/  IMAD.MOV.U32 R114, RZ, RZ, R6 ;  /* 0x000000ffff727224 */ /* 0x002fc600078e0006 */
[----:B------:R1:W-:Y:S01]  /*35630*/  STL [R1+0x1410], R8 ;  /* 0x0014100801007387 */ /* 0x0003e20000100800 */
[----:B------:R-:W-:-:S03]  /*35640*/  IMAD.MOV.U32 R115, RZ, RZ, R8 ;  /* 0x000000ffff737224 */ /* 0x000fc600078e0008 */
[----:B---3--:R-:W3:Y:S04]  /*35650*/  LDL R6, [R1+0x18b4] ;  /* 0x0018b40001067983 */ /* 0x008ee80000100800 */
[----:B------:R-:W4:Y:S04]  /*35660*/  LDL.LU R109, [R1+0x1430] ;  /* 0x00143000016d7983 */ /* 0x000f280000300800 */
[----:B-1----:R-:W3:Y:S04]  /*35670*/  LDL.LU R8, [R1+0x1434] ;  /* 0x0014340001087983 */ /* 0x002ee80000300800 */
[----:B------:R1:W-:Y:S01]  /*35680*/  LDGSTS.E [R5+0x68008], desc[UR4][R114.64], P1 ;  /* 0x6800800072057fae */ /* 0x0003e20008921844 */
[----:B------:R-:W-:-:S05]  /*35690*/  IADD3 R7, P0, R7, R4, RZ ;  /* 0x0000000407077210 */ /* 0x000fca0007f1e0ff */
[----:B------:R-:W-:Y:S01]  /*356a0*/  IMAD.X R9, R9, 0x1, R3, P0 ;  /* 0x0000000109097824 */ /* 0x000fe200000e0603 */
[----:B------:R1:W-:Y:S02]  /*356b0*/  STL [R1+0x141c], R7 ;  /* 0x00141c0701007387 */ /* 0x0003e40000100800 */
[----:B-1----:R-:W-:Y:S02]  /*356c0*/  IMAD.MOV.U32 R114, RZ, RZ, R7 ;  /* 0x000000ffff727224 */ /* 0x002fe400078e0007 */
[----:B------:R-:W-:Y:S01]  /*356d0*/  IMAD.MOV.U32 R115, RZ, RZ, R9 ;  /* 0x000000ffff737224 */ /* 0x000fe200078e0009 */
[----:B------:R-:W-:Y:S04]  /*356e0*/  STL [R1+0x1418], R9 ;  /* 0x0014180901007387 */ /* 0x000fe80000100800 */
[----:B------:R-:W4:Y:S01]  /*356f0*/  LDL.LU R112, [R1+0x1450] ;  /* 0x0014500001707983 */ /* 0x000f220000300800 */
[----:B------:R-:W-:-:S03]  /*35700*/  ISETP.NE.U32.AND P0, PT, RZ, UR8, PT ;  /* 0x00000008ff007c0c */ /* 0x000fc6000bf05070 */
[----:B------:R-:W4:Y:S04]  /*35710*/  LDL.LU R7, [R1+0x1454] ;  /* 0x0014540001077983 */ /* 0x000f280000300800 */
[----:B------:R-:W-:Y:S04]  /*35720*/  LDGSTS.E [R5+0x6c008], desc[UR4][R114.64], P1 ;  /* 0x6c00800072057fae */ /* 0x000fe80008921844 */
[----:B------:R-:W4:Y:S04]  /*35730*/  LDL.LU R114, [R1+0x1470] ;  /* 0x0014700001727983 */ /* 0x000f280000300800 */
[----:B------:R-:W4:Y:S01]  /*35740*/  LDL.LU R111, [R1+0x1474] ;  /* 0x00147400016f7983 */ /* 0x000f220000300800 */
[----:B------:R-:W-:-:S05]  /*35750*/  IADD3 R110, P1, R110, R4, RZ ;  /* 0x000000046e6e7210 */ /* 0x000fca0007f3e0ff */
[----:B------:R-:W-:Y:S01]  /*35760*/  IMAD.MOV.U32 R116, RZ, RZ, R110 ;  /* 0x000000ffff747224 */ /* 0x000fe200078e006e */
[----:B------:R-:W-:Y:S01]  /*35770*/  STL [R1+0x1424], R110 ;  /* 0x0014246e01007387 */ /* 0x000fe20000100800 */
[----:B--2---:R-:W-:-:S04]  /*35780*/  IMAD.X R113, R113, 0x1, R3, P1 ;  /* 0x0000000171717824 */ /* 0x004fc800008e0603 */
[----:B------:R-:W-:Y:S01]  /*35790*/  IMAD.MOV.U32 R117, RZ, RZ, R113 ;  /* 0x000000ffff757224 */ /* 0x000fe200078e0071 */
[----:B------:R-:W-:Y:S01]  /*357a0*/  IADD3 R107, P2, R107, R4, RZ ;  /* 0x000000046b6b7210 */ /* 0x000fe20007f5e0ff */
[----:B------:R-:W-:Y:S04]  /*357b0*/  STL [R1+0x1420], R113 ;  /* 0x0014207101007387 */ /* 0x000fe80000100800 */
[----:B------:R-:W-:Y:S01]  /*357c0*/  IMAD.X R108, R108, 0x1, R3, P2 ;  /* 0x000000016c6c7824 */ /* 0x000fe200010e0603 */
[----:B------:R-:W-:Y:S04]  /*357d0*/  STL [R1+0x142c], R107 ;  /* 0x00142c6b01007387 */ /* 0x000fe80000100800 */
[----:B------:R1:W-:Y:S04]  /*357e0*/  LDGSTS.E [R5+0x6800c], desc[UR4][R116.64], P0 ;  /* 0x6800c00074057fae */ /* 0x0003e80008121844 */
[----:B------:R2:W-:Y:S01]  /*357f0*/  STL [R1+0x1428], R108 ;  /* 0x0014286c01007387 */ /* 0x0005e20000100800 */
[----:B-1----:R-:W-:-:S03]  /*35800*/  IMAD.MOV.U32 R117, RZ, RZ, R108 ;  /* 0x000000ffff757224 */ /* 0x002fc600078e006c */
[----:B--2---:R-:W2:Y:S01]  /*35810*/  LDL.LU R108, [R1+0x1494] ;  /* 0x00149400016c7983 */ /* 0x004ea20000300800 */
[----:B------:R-:W-:-:S03]  /*35820*/  IMAD.MOV.U32 R116, RZ, RZ, R107 ;  /* 0x000000ffff747224 */ /* 0x000fc600078e006b */
[----:B------:R-:W2:Y:S04]  /*35830*/  LDL.LU R107, [R1+0x14b4] ;  /* 0x0014b400016b7983 */ /* 0x000ea80000300800 */
[----:B------:R-:W2:Y:S01]  /*35840*/  LDL.LU R110, [R1+0x1490] ;  /* 0x00149000016e7983 */ /* 0x000ea20000300800 */
[----:B------:R-:W1:Y:S03]  /*35850*/  S2R R9, SR_TID.X ;  /* 0x0000000000097919 */ /* 0x000e660000002100 */
[----:B------:R1:W-:Y:S01]  /*35860*/  LDGSTS.E [R5+0x6c00c], desc[UR4][R116.64], P0 ;  /* 0x6c00c00074057fae */ /* 0x0003e20008121844 */
[----:B------:R-:W-:Y:S01]  /*35870*/  PLOP3.LUT P1, PT, PT, PT, UP0, 0x80, 0x0 ;  /* 0x000000000000781c */ /* 0x000fe20003f2f008 */
[----:B------:R-:W-:-:S02]  /*35880*/  ULEA UR8, UR6, UR60, 0x11 ;  /* 0x0000003c06087291 */ /* 0x000fc4000f8e883f */
[----:B------:R-:W2:Y:S04]  /*35890*/  LDL.LU R113, [R1+0x14b0] ;  /* 0x0014b00001717983 */ /* 0x000ea80000300800 */
[----:B------:R-:W0:Y:S01]  /*358a0*/  LDGDEPBAR ;  /* 0x00000000000079af */ /* 0x000e220000000000 */
[----:B-1----:R-:W-:-:S04]  /*358b0*/  LOP3.LUT R9, R9, 0x3f, RZ, 0xc0, !PT ;  /* 0x0000003f09097812 */ /* 0x002fc800078ec0ff */
[----:B------:R-:W-:Y:S02]  /*358c0*/  ISETP.GE.AND P0, PT, R9, UR9, PT ;  /* 0x0000000909007c0c */ /* 0x000fe4000bf06270 */
[----:B------:R-:W2:Y:S02]  /*358d0*/  LDL.LU R9, [R1+0x14d0] ;  /* 0x0014d00001097983 */ /* 0x000ea40000300800 */
[----:B------:R-:W-:-:S04]  /*358e0*/  SEL R5, RZ, 0x4, P0 ;  /* 0x00000004ff057807 */ /* 0x000fc80000000000 */
[----:B------:R-:W-:-:S04]  /*358f0*/  SEL R5, R5, RZ, !P1 ;  /* 0x000000ff05057207 */ /* 0x000fc80004800000 */
[----:B------:R-:W-:Y:S02]  /*35900*/  ISETP.NE.U32.AND P0, PT, R5, RZ, PT ;  /* 0x000000ff0500720c */ /* 0x000fe40003f05070 */
[----:B---3--:R-:W-:-:S05]  /*35910*/  IADD3 R8, P1, R8, R2, RZ ;  /* 0x0000000208087210 */ /* 0x008fca0007f3e0ff */
[----:B----4-:R-:W-:Y:S01]  /*35920*/  IMAD.X R109, R109, 0x1, R0, P1 ;  /* 0x000000016d6d7824 */ /* 0x010fe200008e0600 */
[----:B------:R1:W-:Y:S01]  /*35930*/  STL [R1+0x1434], R8 ;  /* 0x0014340801007387 */ /* 0x0003e20000100800 */
[----:B------:R-:W-:Y:S02]  /*35940*/  VIADD R6, R6, UR8 ;  /* 0x0000000806067c36 */ /* 0x000fe40008000000 */
[----:B------:R-:W-:Y:S01]  /*35950*/  IMAD.MOV.U32 R116, RZ, RZ, R8 ;  /* 0x000000ffff747224 */ /* 0x000fe200078e0008 */
[----:B------:R3:W-:Y:S01]  /*35960*/  STL [R1+0x1430], R109 ;  /* 0x0014306d01007387 */ /* 0x0007e20000100800 */
[----:B------:R-:W-:-:S03]  /*35970*/  IMAD.MOV.U32 R117, RZ, RZ, R109 ;  /* 0x000000ffff757224 */ /* 0x000fc600078e006d */
[----:B-1----:R-:W4:Y:S04]  /*35980*/  LDL.LU R8, [R1+0x14d4] ;  /* 0x0014d40001087983 */ /* 0x002f280000300800 */
[----:B---3--:R-:W3:Y:S04]  /*35990*/  LDL.LU R109, [R1+0x14f0] ;  /* 0x0014f000016d7983 */ /* 0x008ee80000300800 */
[----:B------:R1:W-:Y:S01]  /*359a0*/  LDGSTS.E [R6], desc[UR4][R116.64], P0 ;  /* 0x0000000074067fae */ /* 0x0003e20008121844 */
[----:B------:R-:W-:-:S05]  /*359b0*/  IADD3 R7, P1, R7, R2, RZ ;  /* 0x0000000207077210 */ /* 0x000fca0007f3e0ff */
[----:B------:R-:W-:Y:S01]  /*359c0*/  IMAD.X R112, R112, 0x1, R0, P1 ;  /* 0x0000000170707824 */ /* 0x000fe200008e0600 */
[----:B------:R1:W-:Y:S02]  /*359d0*/  STL [R1+0x1454], R7 ;  /* 0x0014540701007387 */ /* 0x0003e40000100800 */
[----:B-1----:R-:W-:Y:S02]  /*359e0*/  IMAD.MOV.U32 R116, RZ, RZ, R7 ;  /* 0x000000ffff747224 */ /* 0x002fe400078e0007 */
[----:B------:R1:W-:Y:S01]  /*359f0*/  STL [R1+0x1450], R112 ;  /* 0x0014507001007387 */ /* 0x0003e20000100800 */
[----:B------:R-:W-:-:S05]  /*35a00*/  IADD3 R111, P2, R111, R2, RZ ;  /* 0x000000026f6f7210 */ /* 0x000fca0007f5e0ff */
[----:B------:R-:W-:Y:S04]  /*35a10*/  STL [R1+0x1474], R111 ;  /* 0x0014746f01007387 */ /* 0x000fe80000100800 */
[----:B------:R-:W3:Y:S01]  /*35a20*/  LDL.LU R7, [R1+0x14f4] ;  /* 0x0014f40001077983 */ /* 0x000ee20000300800 */
[----:B------:R-:W-:Y:S02]  /*35a30*/  IMAD.X R114, R114, 0x1, R0, P2 ;  /* 0x0000000172727824 */ /* 0x000fe400010e0600 */
[----:B------:R-:W-:Y:S02]  /*35a40*/  IMAD.MOV.U32 R117, RZ, RZ, R112 ;  /* 0x000000ffff757224 */ /* 0x000fe400078e0070 */
[----:B------:R-:W-:Y:S01]  /*35a50*/  IMAD.MOV.U32 R115, RZ, RZ, R114 ;  /* 0x000000ffff737224 */ /* 0x000fe200078e0072 */
[----:B------:R1:W-:Y:S04]  /*35a60*/  STL [R1+0x1470], R114 ;  /* 0x0014707201007387 */ /* 0x0003e80000100800 */
[----:B-1----:R-:W3:Y:S04]  /*35a70*/  LDL.LU R112, [R1+0x1510] ;  /* 0x0015100001707983 */ /* 0x002ee80000300800 */
[----:B------:R-:W3:Y:S01]  /*35a80*/  LDL.LU R5, [R1+0x1514] ;  /* 0x0015140001057983 */ /* 0x000ee20000300800 */
[----:B------:R-:W-:-:S03]  /*35a90*/  IMAD.MOV.U32 R114, RZ, RZ, R111 ;  /* 0x000000ffff727224 */ /* 0x000fc600078e006f */
[----:B------:R-:W3:Y:S04]  /*35aa0*/  LDL.LU R111, [R1+0x1530] ;  /* 0x00153000016f7983 */ /* 0x000ee80000300800 */
[----:B------:R-:W-:Y:S04]  /*35ab0*/  LDGSTS.E [R6+0x400], desc[UR4][R116.64], P0 ;  /* 0x0040000074067fae */ /* 0x000fe80008121844 */
[----:B------:R1:W-:Y:S01]  /*35ac0*/  LDGSTS.E [R6+0x800], desc[UR4][R114.64], P0 ;  /* 0x0080000072067fae */ /* 0x0003e20008121844 */
[-C--:B--2---:R-:W-:Y:S02]  /*35ad0*/  IADD3 R108, P1, R108, R2.reuse, RZ ;  /* 0x000000026c6c7210 */ /* 0x084fe40007f3e0ff */
[----:B------:R-:W-:-:S03]  /*35ae0*/  IADD3 R107, P2, R107, R2, RZ ;  /* 0x000000026b6b7210 */ /* 0x000fc60007f5e0ff */
[----:B------:R-:W-:Y:S01]  /*35af0*/  IMAD.X R110, R110, 0x1, R0, P1 ;  /* 0x000000016e6e7824 */ /* 0x000fe200008e0600 */
[----:B------:R2:W-:Y:S01]  /*35b00*/  STL [R1+0x1494], R108 ;  /* 0x0014946c01007387 */ /* 0x0005e20000100800 */
[----:B-1----:R-:W-:-:S03]  /*35b10*/  IMAD.MOV.U32 R114, RZ, RZ, R108 ;  /* 0x000000ffff727224 */ /* 0x002fc600078e006c */
[----:B------:R1:W-:Y:S04]  /*35b20*/  STL [R1+0x1490], R110 ;  /* 0x0014906e01007387 */ /* 0x0003e80000100800 */
[----:B------:R1:W-:Y:S04]  /*35b30*/  STL [R1+0x14b4], R107 ;  /* 0x0014b46b01007387 */ /* 0x0003e80000100800 */
[----:B--2---:R-:W2:Y:S01]  /*35b40*/  LDL.LU R108, [R1+0x1534] ;  /* 0x00153400016c7983 */ /* 0x004ea20000300800 */
[----:B------:R-:W-:Y:S02]  /*35b50*/  IMAD.MOV.U32 R115, RZ, RZ, R110 ;  /* 0x000000ffff737224 */ /* 0x000fe400078e006e */
[----:B------:R-:W-:-:S03]  /*35b60*/  IMAD.X R113, R113, 0x1, R0, P2 ;  /* 0x0000000171717824 */ /* 0x000fc600010e0600 */
[----:B------:R1:W-:Y:S04]  /*35b70*/  LDGSTS.E [R6+0xc00], desc[UR4][R114.64], P0 ;  /* 0x00c0000072067fae */ /* 0x0003e80008121844 */
[----:B------:R-:W-:Y:S04]  /*35b80*/  STL [R1+0x14b0], R113 ;  /* 0x0014b07101007387 */ /* 0x000fe80000100800 */
[----:B-1----:R-:W2:Y:S01]  /*35b90*/  LDL.LU R110, [R1+0x1550] ;  /* 0x00155000016e7983 */ /* 0x002ea20000300800 */
[----:B------:R-:W-:Y:S02]  /*35ba0*/  IMAD.MOV.U32 R114, RZ, RZ, R107 ;  /* 0x000000ffff727224 */ /* 0x000fe400078e006b */
[----:B------:R-:W-:Y:S01]  /*35bb0*/  IMAD.MOV.U32 R115, RZ, RZ, R113 ;  /* 0x000000ffff737224 */ /* 0x000fe200078e0071 */
[----:B------:R-:W2:Y:S04]  /*35bc0*/  LDL.LU R107, [R1+0x1554] ;  /* 0x00155400016b7983 */ /* 0x000ea80000300800 */
[----:B------:R1:W-:Y:S01]  /*35bd0*/  LDGSTS.E [R6+0x1000], desc[UR4][R114.64], P0 ;  /* 0x0100000072067fae */ /* 0x0003e20008121844 */
[----:B----4-:R-:W-:-:S05]  /*35be0*/  IADD3 R8, P1, R8, R2, RZ ;  /* 0x0000000208087210 */ /* 0x010fca0007f3e0ff */
[----:B------:R-:W-:Y:S01]  /*35bf0*/  IMAD.X R9, R9, 0x1, R0, P1 ;  /* 0x0000000109097824 */ /* 0x000fe200008e0600 */
[----:B------:R-:W-:Y:S01]  /*35c00*/  STL [R1+0x14d4], R8 ;  /* 0x0014d40801007387 */ /* 0x000fe20000100800 */
[----:B-1----:R-:W-:Y:S02]  /*35c10*/  IMAD.MOV.U32 R114, RZ, RZ, R8 ;  /* 0x000000ffff727224 */ /* 0x002fe400078e0008 */
[----:B------:R-:W-:Y:S01]  /*35c20*/  IMAD.MOV.U32 R115, RZ, RZ, R9 ;  /* 0x000000ffff737224 */ /* 0x000fe200078e0009 */
[----:B------:R1:W-:Y:S04]  /*35c30*/  STL [R1+0x14d0], R9 ;  /* 0x0014d00901007387 */ /* 0x0003e80000100800 */
[----:B------:R4:W-:Y:S01]  /*35c40*/  LDGSTS.E [R6+0x1400], desc[UR4][R114.64], P0 ;  /* 0x0140000072067fae */ /* 0x0009e20008121844 */
[----:B---3--:R-:W-:-:S05]  /*35c50*/  IADD3 R7, P2, R7, R2, RZ ;  /* 0x0000000207077210 */ /* 0x008fca0007f5e0ff */
[----:B------:R-:W-:Y:S01]  /*35c60*/  IMAD.X R109, R109, 0x1, R0, P2 ;  /* 0x000000016d6d7824 */ /* 0x000fe200010e0600 */
[----:B------:R-:W-:Y:S04]  /*35c70*/  STL [R1+0x14f4], R7 ;  /* 0x0014f40701007387 */ /* 0x000fe80000100800 */
[----:B-1----:R-:W3:Y:S04]  /*35c80*/  LDL.LU R9, [R1+0x1570] ;  /* 0x0015700001097983 */ /* 0x002ee80000300800 */
[----:B------:R1:W-:Y:S04]  /*35c90*/  STL [R1+0x14f0], R109 ;  /* 0x0014f06d01007387 */ /* 0x0003e80000100800 */
[----:B------:R-:W3:Y:S01]  /*35ca0*/  LDL.LU R8, [R1+0x1574] ;  /* 0x0015740001087983 */ /* 0x000ee20000300800 */
[----:B------:R-:W-:Y:S01]  /*35cb0*/  IADD3 R5, P1, R5, R2, RZ ;  /* 0x0000000205057210 */ /* 0x000fe20007f3e0ff */
[----:B----4-:R-:W-:-:S02]  /*35cc0*/  IMAD.MOV.U32 R114, RZ, RZ, R7 ;  /* 0x000000ffff727224 */ /* 0x010fc400078e0007 */
[----:B------:R-:W-:Y:S02]  /*35cd0*/  IMAD.MOV.U32 R115, RZ, RZ, R109 ;  /* 0x000000ffff737224 */ /* 0x000fe400078e006d */
[----:B------:R-:W-:Y:S01]  /*35ce0*/  IMAD.X R112, R112, 0x1, R0, P1 ;  /* 0x0000000170707824 */ /* 0x000fe200008e0600 */
[----:B-1----:R-:W4:Y:S04]  /*35cf0*/  LDL.LU R109, [R1+0x1590] ;  /* 0x00159000016d7983 */ /* 0x002f280000300800 */
[----:B------:R-:W4:Y:S04]  /*35d00*/  LDL.LU R7, [R1+0x1594] ;  /* 0x0015940001077983 */ /* 0x000f280000300800 */
[----:B------:R-:W-:Y:S04]  /*35d10*/  STL [R1+0x1514], R5 ;  /* 0x0015140501007387 */ /* 0x000fe80000100800 */
[----:B------:R1:W-:Y:S04]  /*35d20*/  LDGSTS.E [R6+0x1800], desc[UR4][R114.64], P0 ;  /* 0x0180000072067fae */ /* 0x0003e80008121844 */
[----:B------:R2:W-:Y:S01]  /*35d30*/  STL [R1+0x1510], R112 ;  /* 0x0015107001007387 */ /* 0x0005e20000100800 */
[----:B-1----:R-:W-:-:S02]  /*35d40*/  IMAD.MOV.U32 R115, RZ, RZ, R112 ;  /* 0x000000ffff737224 */ /* 0x002fc400078e0070 */
[----:B------:R-:W-:-:S05]  /*35d50*/  IMAD.MOV.U32 R114, RZ, RZ, R5 ;  /* 0x000000ffff727224 */ /* 0x000fca00078e0005 */
[----:B------:R1:W-:Y:S01]  /*35d60*/  LDGSTS.E [R6+0x1c00], desc[UR4][R114.64], P0 ;  /* 0x01c0000072067fae */ /* 0x0003e20008121844 */
[----:B--2---:R-:W-:-:S05]  /*35d70*/  IADD3 R108, P2, R108, R2, RZ ;  /* 0x000000026c6c7210 */ /* 0x004fca0007f5e0ff */
[----:B------:R-:W-:Y:S01]  /*35d80*/  IMAD.X R111, R111, 0x1, R0, P2 ;  /* 0x000000016f6f7824 */ /* 0x000fe200010e0600 */
[----:B------:R-:W-:Y:S04]  /*35d90*/  STL [R1+0x1534], R108 ;  /* 0x0015346c01007387 */ /* 0x000fe80000100800 */
[----:B------:R-:W2:Y:S04]  /*35da0*/  LDL.LU R112, [R1+0x15b0] ;  /* 0x0015b00001707983 */ /* 0x000ea80000300800 */
[----:B------:R1:W-:Y:S04]  /*35db0*/  STL [R1+0x1530], R111 ;  /* 0x0015306f01007387 */ /* 0x0003e80000100800 */
[----:B------:R-:W2:Y:S01]  /*35dc0*/  LDL.LU R5, [R1+0x15b4] ;  /* 0x0015b40001057983 */ /* 0x000ea20000300800 */
[----:B------:R-:W-:Y:S01]  /*35dd0*/  IADD3 R107, P1, R107, R2, RZ ;  /* 0x000000026b6b7210 */ /* 0x000fe20007f3e0ff */
[----:B-1----:R-:W-:-:S02]  /*35de0*/  IMAD.MOV.U32 R115, RZ, RZ, R111 ;  /* 0x000000ffff737224 */ /* 0x002fc400078e006f */
[----:B------:R-:W-:Y:S01]  /*35df0*/  IMAD.MOV.U32 R114, RZ, RZ, R108 ;  /* 0x000000ffff727224 */ /* 0x000fe200078e006c */
[----:B------:R-:W2:Y:S01]  /*35e00*/  LDL.LU R111, [R1+0x15d0] ;  /* 0x0015d000016f7983 */ /* 0x000ea20000300800 */
[----:B------:R-:W-:-:S03]  /*35e10*/  IMAD.X R110, R110, 0x1, R0, P1 ;  /* 0x000000016e6e7824 */ /* 0x000fc600008e0600 */
[----:B------:R-:W2:Y:S04]  /*35e20*/  LDL.LU R108, [R1+0x15d4] ;  /* 0x0015d400016c7983 */ /* 0x000ea80000300800 */
[----:B------:R-:W-:Y:S04]  /*35e30*/  STL [R1+0x1554], R107 ;  /* 0x0015546b01007387 */ /* 0x000fe80000100800 */
[----:B------:R1:W-:Y:S04]  /*35e40*/  STL [R1+0x1550], R110 ;  /* 0x0015506e01007387 */ /* 0x0003e80000100800 */
[----:B------:R1:W-:Y:S02]  /*35e50*/  LDGSTS.E [R6+0x2000], desc[UR4][R114.64], P0 ;  /* 0x0200000072067fae */ /* 0x0003e40008121844 */
[----:B-1----:R-:W-:-:S02]  /*35e60*/  IMAD.MOV.U32 R115, RZ, RZ, R110 ;  /* 0x000000ffff737224 */ /* 0x002fc400078e006e */
[----:B------:R-:W-:-:S05]  /*35e70*/  IMAD.MOV.U32 R114, RZ, RZ, R107 ;  /* 0x000000ffff727224 */ /* 0x000fca00078e006b */
[----:B------:R1:W-:Y:S01]  /*35e80*/  LDGSTS.E [R6+0x2400], desc[UR4][R114.64], P0 ;  /* 0x0240000072067fae */ /* 0x0003e20008121844 */
[----:B---3--:R-:W-:-:S05]  /*35e90*/  IADD3 R8, P2, R8, R2, RZ ;  /* 0x0000000208087210 */ /* 0x008fca0007f5e0ff */
[----:B------:R-:W-:Y:S01]  /*35ea0*/  IMAD.X R9, R9, 0x1, R0, P2 ;  /* 0x0000000109097824 */ /* 0x000fe200010e0600 */
[----:B------:R-:W-:Y:S04]  /*35eb0*/  STL [R1+0x1574], R8 ;  /* 0x0015740801007387 */ /* 0x000fe80000100800 */
[----:B------:R-:W3:Y:S01]  /*35ec0*/  LDL.LU R113, [R1+0x15f0] ;  /* 0x0015f00001717983 */ /* 0x000ee20000300800 */
[----:B----4-:R-:W-:-:S03]  /*35ed0*/  IADD3 R7, P1, R7, R2, RZ ;  /* 0x0000000207077210 */ /* 0x010fc60007f3e0ff */
[----:B------:R4:W-:Y:S04]  /*35ee0*/  STL [R1+0x1570], R9 ;  /* 0x0015700901007387 */ /* 0x0009e80000100800 */
[----:B------:R-:W3:Y:S01]  /*35ef0*/  LDL.LU R110, [R1+0x15f4] ;  /* 0x0015f400016e7983 */ /* 0x000ee20000300800 */
[----:B-1----:R-:W-:Y:S02]  /*35f00*/  IMAD.MOV.U32 R114, RZ, RZ, R8 ;  /* 0x000000ffff727224 */ /* 0x002fe400078e0008 */
[----:B------:R-:W-:Y:S01]  /*35f10*/  IMAD.MOV.U32 R115, RZ, RZ, R9 ;  /* 0x000000ffff737224 */ /* 0x000fe200078e0009 */
[----:B------:R-:W3:Y:S01]  /*35f20*/  LDL.LU R107, [R1+0x1610] ;  /* 0x00161000016b7983 */ /* 0x000ee20000300800 */
[----:B------:R-:W-:-:S03]  /*35f30*/  IMAD.X R109, R109, 0x1, R0, P1 ;  /* 0x000000016d6d7824 */ /* 0x000fc600008e0600 */
[----:B----4-:R-:W4:Y:S04]  /*35f40*/  LDL.LU R9, [R1+0x1614] ;  /* 0x0016140001097983 */ /* 0x010f280000300800 */
[----:B------:R-:W4:Y:S04]  /*35f50*/  LDL.LU R8, [R1+0x1630] ;  /* 0x0016300001087983 */ /* 0x000f280000300800 */
[----:B------:R1:W-:Y:S04]  /*35f60*/  STL [R1+0x1594], R7 ;  /* 0x0015940701007387 */ /* 0x0003e80000100800 */
[----:B------:R1:W-:Y:S04]  /*35f70*/  LDGSTS.E [R6+0x2800], desc[UR4][R114.64], P0 ;  /* 0x0280000072067fae */ /* 0x0003e80008121844 */
[----:B------:R2:W-:Y:S01]  /*35f80*/  STL [R1+0x1590], R109 ;  /* 0x0015906d01007387 */ /* 0x0005e20000100800 */
[----:B-1----:R-:W-:Y:S01]  /*35f90*/  IMAD.MOV.U32 R114, RZ, RZ, R7 ;  /* 0x000000ffff727224 */ /* 0x002fe200078e0007 */
[----:B--2---:R-:W-:-:S05]  /*35fa0*/  IADD3 R5, P2, R5, R2, RZ ;  /* 0x0000000205057210 */ /* 0x004fca0007f5e0ff */
[----:B------:R1:W-:Y:S04]  /*35fb0*/  STL [R1+0x15b4], R5 ;  /* 0x0015b40501007387 */ /* 0x0003e80000100800 */
[----:B------:R-:W2:Y:S01]  /*35fc0*/  LDL.LU R7, [R1+0x1634] ;  /* 0x0016340001077983 */ /* 0x000ea20000300800 */
[----:B------:R-:W-:Y:S01]  /*35fd0*/  IMAD.MOV.U32 R115, RZ, RZ, R109 ;  /* 0x000000ffff737224 */ /* 0x000fe200078e006d */
[----:B------:R-:W-:Y:S01]  /*35fe0*/  IADD3 R108, P1, R108, R2, RZ ;  /* 0x000000026c6c7210 */ /* 0x000fe20007f3e0ff */
[----:B------:R-:W-:-:S03]  /*35ff0*/  IMAD.X R112, R112, 0x1, R0, P2 ;  /* 0x0000000170707824 */ /* 0x000fc600010e0600 */
[----:B------:R1:W-:Y:S01]  /*36000*/  LDGSTS.E [R6+0x2c00], desc[UR4][R114.64], P0 ;  /* 0x02c0000072067fae */ /* 0x0003e20008121844 */
[----:B------:R-:W-:-:S03]  /*36010*/  IMAD.X R111, R111, 0x1, R0, P1 ;  /* 0x000000016f6f7824 */ /* 0x000fc600008e0600 */
[----:B------:R1:W-:Y:S04]  /*36020*/  STL [R1+0x15b0], R112 ;  /* 0x0015b07001007387 */ /* 0x0003e80000100800 */
[----:B------:R-:W2:Y:S01]  /*36030*/  LDL.LU R109, [R1+0x1650] ;  /* 0x00165000016d7983 */ /* 0x000ea20000300800 */
[----:B-1----:R-:W-:Y:S02]  /*36040*/  IMAD.MOV.U32 R114, RZ, RZ, R5 ;  /* 0x000000ffff727224 */ /* 0x002fe400078e0005 */
[----:B------:R-:W-:Y:S01]  /*36050*/  IMAD.MOV.U32 R115, RZ, RZ, R112 ;  /* 0x000000ffff737224 */ /* 0x000fe200078e0070 */
[----:B------:R-:W2:Y:S04]  /*36060*/  LDL.LU R5, [R1+0x1654] ;  /* 0x0016540001057983 */ /* 0x000ea80000300800 */
[----:B------:R-:W2:Y:S04]  /*36070*/  LDL.LU R112, [R1+0x1670] ;  /* 0x0016700001707983 */ /* 0x000ea80000300800 */
[----:B------:R1:W-:Y:S04]  /*36080*/  STL [R1+0x15d4], R108 ;  /* 0x0015d46c01007387 */ /* 0x0003e80000100800 */
[----:B------:R1:W-:Y:S04]  /*36090*/  LDGSTS.E [R6+0x3000], desc[UR4][R114.64], P0 ;  /* 0x0300000072067fae */ /* 0x0003e80008121844 */
[----:B------:R4:W-:Y:S01]  /*360a0*/  STL [R1+0x15d0], R111 ;  /* 0x0015d06f01007387 */ /* 0x0009e20000100800 */
[----:B-1----:R-:W-:-:S02]  /*360b0*/  IMAD.MOV.U32 R114, RZ, RZ, R108 ;  /* 0x000000ffff727224 */ /* 0x002fc400078e006c */
[----:B------:R-:W-:-:S05]  /*360c0*/  IMAD.MOV.U32 R115, RZ, RZ, R111 ;  /* 0x000000ffff737224 */ /* 0x000fca00078e006f */
[----:B------:R1:W-:Y:S01]  /*360d0*/  LDGSTS.E [R6+0x3400], desc[UR4][R114.64], P0 ;  /* 0x0340000072067fae */ /* 0x0003e20008121844 */
[----:B---3--:R-:W-:-:S05]  /*360e0*/  IADD3 R110, P2, R110, R2, RZ ;  /* 0x000000026e6e7210 */ /* 0x008fca0007f5e0ff */
[----:B------:R3:W-:Y:S04]  /*360f0*/  STL [R1+0x15f4], R110 ;  /* 0x0015f46e01007387 */ /* 0x0007e80000100800 */
[----:B------:R-:W2:Y:S01]  /*36100*/  LDL.LU R108, [R1+0x1674] ;  /* 0x00167400016c7983 */ /* 0x000ea20000300800 */
[----:B----4-:R-:W-:Y:S01]  /*36110*/  IADD3 R9, P1, R9, R2, RZ ;  /* 0x0000000209097210 */ /* 0x010fe20007f3e0ff */
[----:B------:R-:W-:Y:S02]  /*36120*/  IMAD.X R113, R113, 0x1, R0, P2 ;  /* 0x0000000171717824 */ /* 0x000fe400010e0600 */
[----:B-1----:R-:W-:Y:S02]  /*36130*/  IMAD.MOV.U32 R114, RZ, RZ, R110 ;  /* 0x000000ffff727224 */ /* 0x002fe400078e006e */
[----:B------:R-:W-:Y:S01]  /*36140*/  IMAD.MOV.U32 R115, RZ, RZ, R113 ;  /* 0x000000ffff737224 */ /* 0x000fe200078e0071 */
[----:B------:R-:W-:Y:S01]  /*36150*/  STL [R1+0x15f0], R113 ;  /* 0x0015f07101007387 */ /* 0x000fe20000100800 */
[----:B------:R-:W-:-:S03]  /*36160*/  IMAD.X R107, R107, 0x1, R0, P1 ;  /* 0x000000016b6b7824 */ /* 0x000fc600008e0600 */
[----:B------:R-:W4:Y:S04]  /*36170*/  LDL.LU R111, [R1+0x1690] ;  /* 0x00169000016f7983 */ /* 0x000f280000300800 */
[----:B---3--:R-:W3:Y:S04]  /*36180*/  LDL.LU R110, [R1+0x1694] ;  /* 0x00169400016e7983 */ /* 0x008ee80000300800 */
        /* <DEDUP_REMOVED lines=14> */
[----:B------:R-:W-:Y:S02]  /*36270*/  IMAD.MOV.U32 R115, RZ, RZ, R8 ;  /* 0x000000ffff737224 */ /* 0x000fe400078e0008 */
[----:B------:R-:W-:Y:S01]  /*36280*/  IMAD.X R109, R109, 0x1, R0, P1 ;  /* 0x000000016d6d7824 */ /* 0x000fe200008e0600 */
[----:B------:R-:W2:Y:S04]  /*36290*/  LDL.LU R8, [R1+0x16d0] ;  /* 0x0016d00001087983 */ /* 0x000ea80000300800 */
[----:B------:R-:W2:Y:S04]  /*362a0*/  LDL.LU R7, [R1+0x16d4] ;  /* 0x0016d40001077983 */ /* 0x000ea80000300800 */
[----:B------:R-:W-:Y:S04]  /*362b0*/  STL [R1+0x1654], R5 ;  /* 0x0016540501007387 */ /* 0x000fe80000100800 */
[----:B------:R1:W-:Y:S04]  /*362c0*/  LDGSTS.E [R6+0x4000], desc[UR4][R114.64], P0 ;  /* 0x0400000072067fae */ /* 0x0003e80008121844 */
[----:B------:R4:W-:Y:S01]  /*362d0*/  STL [R1+0x1650], R109 ;  /* 0x0016506d01007387 */ /* 0x0009e20000100800 */
[----:B-1----:R-:W-:-:S02]  /*362e0*/  IMAD.MOV.U32 R115, RZ, RZ, R109 ;  /* 0x000000ffff737224 */ /* 0x002fc400078e006d */
[----:B------:R-:W-:-:S05]  /*362f0*/  IMAD.MOV.U32 R114, RZ, RZ, R5 ;  /* 0x000000ffff727224 */ /* 0x000fca00078e0005 */
[----:B------:R1:W-:Y:S01]  /*36300*/  LDGSTS.E [R6+0x4400], desc[UR4][R114.64], P0 ;  /* 0x0440000072067fae */ /* 0x0003e20008121844 */
[----:B------:R-:W-:-:S05]  /*36310*/  IADD3 R108, P2, R108, R2, RZ ;  /* 0x000000026c6c7210 */ /* 0x000fca0007f5e0ff */
[----:B------:R-:W-:Y:S01]  /*36320*/  IMAD.X R112, R112, 0x1, R0, P2 ;  /* 0x0000000170707824 */ /* 0x000fe200010e0600 */
[----:B------:R-:W-:Y:S04]  /*36330*/  STL [R1+0x1674], R108 ;  /* 0x0016746c01007387 */ /* 0x000fe80000100800 */
[----:B----4-:R-:W4:Y:S04]  /*36340*/  LDL.LU R109, [R1+0x16f0] ;  /* 0x0016f000016d7983 */ /* 0x010f280000300800 */
[----:B------:R1:W-:Y:S04]  /*36350*/  STL [R1+0x1670], R112 ;  /* 0x0016707001007387 */ /* 0x0003e80000100800 */
[----:B------:R-:W4:Y:S01]  /*36360*/  LDL.LU R5, [R1+0x16f4] ;  /* 0x0016f40001057983 */ /* 0x000f220000300800 */
[----:B---3--:R-:W-:Y:S01]  /*36370*/  IADD3 R110, P1, R110, R2, RZ ;  /* 0x000000026e6e7210 */ /* 0x008fe20007f3e0ff */
[----:B-1----:R-:W-:-:S02]  /*36380*/  IMAD.MOV.U32 R115, RZ, RZ, R112 ;  /* 0x000000ffff737224 */ /* 0x002fc400078e0070 */
[----:B------:R-:W-:Y:S02]  /*36390*/  IMAD.MOV.U32 R114, RZ, RZ, R108 ;  /* 0x000000ffff727224 */ /* 0x000fe400078e006c */
[----:B------:R-:W-:Y:S01]  /*363a0*/  IMAD.X R111, R111, 0x1, R0, P1 ;  /* 0x000000016f6f7824 */ /* 0x000fe200008e0600 */
[----:B------:R-:W3:Y:S04]  /*363b0*/  LDL.LU R112, [R1+0x1710] ;  /* 0x0017100001707983 */ /* 0x000ee80000300800 */
[----:B------:R-:W3:Y:S04]  /*363c0*/  LDL.LU R108, [R1+0x1714] ;  /* 0x00171400016c7983 */ /* 0x000ee80000300800 */
[----:B------:R-:W-:Y:S04]  /*363d0*/  STL [R1+0x1694], R110 ;  /* 0x0016946e01007387 */ /* 0x000fe80000100800 */
[----:B------:R1:W-:Y:S04]  /*363e0*/  STL [R1+0x1690], R111 ;  /* 0x0016906f01007387 */ /* 0x0003e80000100800 */
[----:B------:R1:W-:Y:S02]  /*363f0*/  LDGSTS.E [R6+0x4800], desc[UR4][R114.64], P0 ;  /* 0x0480000072067fae */ /* 0x0003e40008121844 */
[----:B-1----:R-:W-:Y:S01]  /*36400*/  IMAD.MOV.U32 R115, RZ, RZ, R111 ;  /* 0x000000ffff737224 */ /* 0x002fe200078e006f */
[----:B--2---:R-:W-:-:S05]  /*36410*/  IADD3 R9, P2, R9, R2, RZ ;  /* 0x0000000209097210 */ /* 0x004fca0007f5e0ff */
[----:B------:R-:W-:Y:S01]  /*36420*/  IMAD.X R107, R107, 0x1, R0, P2 ;  /* 0x000000016b6b7824 */ /* 0x000fe200010e0600 */
[----:B------:R-:W-:Y:S04]  /*36430*/  STL [R1+0x16b4], R9 ;  /* 0x0016b40901007387 */ /* 0x000fe80000100800 */
[----:B------:R-:W2:Y:S04]  /*36440*/  LDL.LU R113, [R1+0x1730] ;  /* 0x0017300001717983 */ /* 0x000ea80000300800 */
[----:B------:R1:W-:Y:S04]  /*36450*/  STL [R1+0x16b0], R107 ;  /* 0x0016b06b01007387 */ /* 0x0003e80000100800 */
[----:B------:R-:W2:Y:S01]  /*36460*/  LDL.LU R111, [R1+0x1734] ;  /* 0x00173400016f7983 */ /* 0x000ea20000300800 */
[----:B------:R-:W-:Y:S01]  /*36470*/  IMAD.MOV.U32 R114, RZ, RZ, R110 ;  /* 0x000000ffff727224 */ /* 0x000fe200078e006e */
[----:B------:R-:W-:-:S02]  /*36480*/  IADD3 R7, P1, R7, R2, RZ ;  /* 0x0000000207077210 */ /* 0x000fc40007f3e0ff */
[----:B------:R-:W2:Y:S03]  /*36490*/  LDL.LU R110, [R1+0x1750] ;  /* 0x00175000016e7983 */ /* 0x000ea60000300800 */
[----:B------:R-:W-:Y:S01]  /*364a0*/  IMAD.X R8, R8, 0x1, R0, P1 ;  /* 0x0000000108087824 */ /* 0x000fe200008e0600 */
[----:B------:R1:W-:Y:S02]  /*364b0*/  LDGSTS.E [R6+0x4c00], desc[UR4][R114.64], P0 ;  /* 0x04c0000072067fae */ /* 0x0003e40008121844 */
[----:B-1----:R-:W-:Y:S02]  /*364c0*/  IMAD.MOV.U32 R114, RZ, RZ, R9 ;  /* 0x000000ffff727224 */ /* 0x002fe400078e0009 */
[----:B------:R-:W-:Y:S02]  /*364d0*/  IMAD.MOV.U32 R115, RZ, RZ, R107 ;  /* 0x000000ffff737224 */ /* 0x000fe400078e006b */
        /* <DEDUP_REMOVED lines=8> */
[----:B----4-:R-:W-:-:S05]  /*36560*/  IADD3 R5, P2, R5, R2, RZ ;  /* 0x0000000205057210 */ /* 0x010fca0007f5e0ff */
[----:B------:R4:W-:Y:S04]  /*36570*/  STL [R1+0x16f4], R5 ;  /* 0x0016f40501007387 */ /* 0x0009e80000100800 */
[----:B------:R-:W2:Y:S01]  /*36580*/  LDL.LU R8, [R1+0x1774] ;  /* 0x0017740001087983 */ /* 0x000ea20000300800 */
[--C-:B------:R-:W-:Y:S01]  /*36590*/  IMAD.X R109, R109, 0x1, R0.reuse, P2 ;  /* 0x000000016d6d7824 */ /* 0x100fe200010e0600 */
[----:B---3--:R-:W-:Y:S01]  /*365a0*/  IADD3 R108, P1, R108, R2, RZ ;  /* 0x000000026c6c7210 */ /* 0x008fe20007f3e0ff */
[----:B-1----:R-:W-:Y:S02]  /*365b0*/  IMAD.MOV.U32 R114, RZ, RZ, R5 ;  /* 0x000000ffff727224 */ /* 0x002fe400078e0005 */
[----:B------:R-:W-:Y:S01]  /*365c0*/  IMAD.MOV.U32 R115, RZ, RZ, R109 ;  /* 0x000000ffff737224 */ /* 0x000fe200078e006d */
[----:B------:R1:W-:Y:S01]  /*365d0*/  STL [R1+0x16f0], R109 ;  /* 0x0016f06d01007387 */ /* 0x0003e20000100800 */
[----:B------:R-:W-:-:S03]  /*365e0*/  IMAD.X R112, R112, 0x1, R0, P1 ;  /* 0x0000000170707824 */ /* 0x000fc600008e0600 */
[----:B------:R-:W3:Y:S04]  /*365f0*/  LDL.LU R7, [R1+0x1790] ;  /* 0x0017900001077983 */ /* 0x000ee80000300800 */
[----:B----4-:R-:W4:Y:S04]  /*36600*/  LDL.LU R5, [R1+0x1794] ;  /* 0x0017940001057983 */ /* 0x010f280000300800 */
[----:B-1----:R-:W3:Y:S04]  /*36610*/  LDL.LU R109, [R1+0x17b0] ;  /* 0x0017b000016d7983 */ /* 0x002ee80000300800 */
[----:B------:R1:W-:Y:S04]  /*36620*/  STL [R1+0x1714], R108 ;  /* 0x0017146c01007387 */ /* 0x0003e80000100800 */
[----:B------:R1:W-:Y:S04]  /*36630*/  LDGSTS.E [R6+0x5800], desc[UR4][R114.64], P0 ;  /* 0x0580000072067fae */ /* 0x0003e80008121844 */
[----:B------:R2:W-:Y:S01]  /*36640*/  STL [R1+0x1710], R112 ;  /* 0x0017107001007387 */ /* 0x0005e20000100800 */
[----:B-1----:R-:W-:Y:S01]  /*36650*/  IMAD.MOV.U32 R114, RZ, RZ, R108 ;  /* 0x000000ffff727224 */ /* 0x002fe200078e006c */
[----:B--2---:R-:W-:-:S05]  /*36660*/  IADD3 R111, P2, R111, R2, RZ ;  /* 0x000000026f6f7210 */ /* 0x004fca0007f5e0ff */
[----:B------:R1:W-:Y:S04]  /*36670*/  STL [R1+0x1734], R111 ;  /* 0x0017346f01007387 */ /* 0x0003e80000100800 */
[----:B------:R-:W2:Y:S01]  /*36680*/  LDL.LU R108, [R1+0x17b4] ;  /* 0x0017b400016c7983 */ /* 0x000ea20000300800 */
[----:B------:R-:W-:Y:S02]  /*36690*/  IMAD.MOV.U32 R115, RZ, RZ, R112 ;  /* 0x000000ffff737224 */ /* 0x000fe400078e0070 */
[----:B------:R-:W-:-:S03]  /*366a0*/  IMAD.X R113, R113, 0x1, R0, P2 ;  /* 0x0000000171717824 */ /* 0x000fc600010e0600 */
[----:B------:R1:W-:Y:S01]  /*366b0*/  LDGSTS.E [R6+0x5c00], desc[UR4][R114.64], P0 ;  /* 0x05c0000072067fae */ /* 0x0003e20008121844 */
[----:B------:R-:W-:-:S03]  /*366c0*/  IADD3 R107, P1, R107, R2, RZ ;  /* 0x000000026b6b7210 */ /* 0x000fc60007f3e0ff */
[----:B------:R-:W-:Y:S01]  /*366d0*/  STL [R1+0x1730], R113 ;  /* 0x0017307101007387 */ /* 0x000fe20000100800 */
[----:B-1----:R-:W-:Y:S02]  /*366e0*/  IMAD.MOV.U32 R114, RZ, RZ, R111 ;  /* 0x000000ffff727224 */ /* 0x002fe400078e006f */
[----:B------:R-:W-:Y:S01]  /*366f0*/  IMAD.MOV.U32 R115, RZ, RZ, R113 ;  /* 0x000000ffff737224 */ /* 0x000fe200078e0071 */
[----:B------:R-:W2:Y:S01]  /*36700*/  LDL.LU R112, [R1+0x17d0] ;  /* 0x0017d00001707983 */ /* 0x000ea20000300800 */
[----:B------:R-:W-:-:S03]  /*36710*/  IMAD.X R110, R110, 0x1, R0, P1 ;  /* 0x000000016e6e7824 */ /* 0x000fc600008e0600 */
[----:B------:R-:W2:Y:S04]  /*36720*/  LDL.LU R111, [R1+0x17d4] ;  /* 0x0017d400016f7983 */ /* 0x000ea80000300800 */
[----:B------:R-:W-:Y:S04]  /*36730*/  STL [R1+0x1754], R107 ;  /* 0x0017546b01007387 */ /* 0x000fe80000100800 */
[----:B------:R1:W-:Y:S04]  /*36740*/  LDGSTS.E [R6+0x6000], desc[UR4][R114.64], P0 ;  /* 0x0600000072067fae */ /* 0x0003e80008121844 */
[----:B------:R1:W-:Y:S02]  /*36750*/  STL [R1+0x1750], R110 ;  /* 0x0017506e01007387 */ /* 0x0003e40000100800 */
[----:B-1----:R-:W-:-:S02]  /*36760*/  IMAD.MOV.U32 R115, RZ, RZ, R110 ;  /* 0x000000ffff737224 */ /* 0x002fc400078e006e */
[----:B------:R-:W-:-:S05]  /*36770*/  IMAD.MOV.U32 R114, RZ, RZ, R107 ;  /* 0x000000ffff727224 */ /* 0x000fca00078e006b */
[----:B------:R1:W-:Y:S01]  /*36780*/  LDGSTS.E [R6+0x6400], desc[UR4][R114.64], P0 ;  /* 0x0640000072067fae */ /* 0x0003e20008121844 */
[----:B------:R-:W-:-:S04]  /*36790*/  IADD3 R8, P2, R8, R2, RZ ;  /* 0x0000000208087210 */ /* 0x000fc80007f5e0ff */
[----:B------:R-:W-:Y:S01]  /*367a0*/  IADD3.X R9, R9, R0, RZ, P2, !PT ;  /* 0x0000000009097210 */ /* 0x000fe200017fe4ff */
[----:B------:R-:W-:Y:S04]  /*367b0*/  STL [R1+0x1774], R8 ;  /* 0x0017740801007387 */ /* 0x000fe80000100800 */
[----:B------:R-:W2:Y:S04]  /*367c0*/  LDL.LU R110, [R1+0x17f0] ;  /* 0x0017f000016e7983 */ /* 0x000ea80000300800 */
[----:B------:R3:W-:Y:S04]  /*367d0*/  STL [R1+0x1770], R9 ;  /* 0x0017700901007387 */ /* 0x0007e80000100800 */
[----:B------:R-:W2:Y:S01]  /*367e0*/  LDL.LU R107, [R1+0x17f4] ;  /* 0x0017f400016b7983 */ /* 0x000ea20000300800 */
[----:B----4-:R-:W-:Y:S01]  /*367f0*/  IADD3 R5, P1, R5, R2, RZ ;  /* 0x0000000205057210 */ /* 0x010fe20007f3e0ff */
[----:B-1----:R-:W-:-:S02]  /*36800*/  IMAD.MOV.U32 R114, RZ, RZ, R8 ;  /* 0x000000ffff727224 */ /* 0x002fc400078e0008 */
[----:B------:R-:W-:Y:S02]  /*36810*/  IMAD.MOV.U32 R115, RZ, RZ, R9 ;  /* 0x000000ffff737224 */ /* 0x000fe400078e0009 */
[----:B---3--:R-:W-:Y:S01]  /*36820*/  IMAD.X R7, R7, 0x1, R0, P1 ;  /* 0x0000000107077824 */ /* 0x008fe200008e0600 */
[----:B------:R-:W3:Y:S04]  /*36830*/  LDL.LU R9, [R1+0x1810] ;  /* 0x0018100001097983 */ /* 0x000ee80000300800 */
        /* <DEDUP_REMOVED lines=13> */
[----:B-1----:R-:W-:-:S02]  /*36910*/  IMAD.MOV.U32 R114, RZ, RZ, R108 ;  /* 0x000000ffff727224 */ /* 0x002fc400078e006c */
[----:B------:R-:W-:Y:S02]  /*36920*/  IMAD.MOV.U32 R115, RZ, RZ, R109 ;  /* 0x000000ffff737224 */ /* 0x000fe400078e006d */
[----:B------:R-:W2:Y:S01]  /*36930*/  LDL.LU.64 R108, [R1+0x1010] ;  /* 0x00101000016c7983 */ /* 0x000ea20000300a00 */
[----:B------:R-:W-:-:S03]  /*36940*/  IADD3 R111, P1, R111, R2, RZ ;  /* 0x000000026f6f7210 */ /* 0x000fc60007f3e0ff */
[----:B------:R-:W-:Y:S02]  /*36950*/  LDGSTS.E [R6+0x7000], desc[UR4][R114.64], P0 ;  /* 0x0700000072067fae */ /* 0x000fe40008121844 */
[----:B------:R-:W-:Y:S02]  /*36960*/  IMAD.X R112, R112, 0x1, R0, P1 ;  /* 0x0000000170707824 */ /* 0x000fe400008e0600 */
[----:B------:R-:W-:Y:S04]  /*36970*/  STL [R1+0x17d4], R111 ;  /* 0x0017d46f01007387 */ /* 0x000fe80000100800 */
[----:B------:R1:W-:Y:S01]  /*36980*/  STL [R1+0x17d0], R112 ;  /* 0x0017d07001007387 */ /* 0x0003e20000100800 */
[----:B------:R-:W-:Y:S02]  /*36990*/  IMAD.MOV.U32 R113, RZ, RZ, R112 ;  /* 0x000000ffff717224 */ /* 0x000fe400078e0070 */
[----:B-1----:R-:W-:-:S05]  /*369a0*/  IMAD.MOV.U32 R112, RZ, RZ, R111 ;  /* 0x000000ffff707224 */ /* 0x002fca00078e006f */
[----:B------:R-:W-:Y:S01]  /*369b0*/  LDGSTS.E [R6+0x7400], desc[UR4][R112.64], P0 ;  /* 0x0740000070067fae */ /* 0x000fe20008121844 */
[----:B------:R-:W-:-:S05]  /*369c0*/  IADD3 R107, P2, R107, R2, RZ ;  /* 0x000000026b6b7210 */ /* 0x000fca0007f5e0ff */
[----:B------:R-:W-:Y:S01]  /*369d0*/  STL [R1+0x17f4], R107 ;  /* 0x0017f46b01007387 */ /* 0x000fe20000100800 */
[----:B------:R-:W-:-:S03]  /*369e0*/  IMAD.X R110, R110, 0x1, R0, P2 ;  /* 0x000000016e6e7824 */ /* 0x000fc600010e0600 */
[----:B------:R-:W2:Y:S04]  /*369f0*/  LDL.LU.64 R120, [R1+0xff0] ;  /* 0x000ff00001787983 */ /* 0x000ea80000300a00 */
[----:B------:R1:W-:Y:S04]  /*36a00*/  STL [R1+0x17f0], R110 ;  /* 0x0017f06e01007387 */ /* 0x0003e80000100800 */
[----:B------:R-:W2:Y:S01]  /*36a10*/  LDL.LU.64 R118, [R1+0xfd0] ;  /* 0x000fd00001767983 */ /* 0x000ea20000300a00 */
[----:B----4-:R-:W-:-:S03]  /*36a20*/  IADD3 R8, P1, R8, R2, RZ ;  /* 0x0000000208087210 */ /* 0x010fc60007f3e0ff */
[----:B------:R-:W4:Y:S02]  /*36a30*/  LDL.LU.64 R116, [R1+0xfb0] ;  /* 0x000fb00001747983 */ /* 0x000f240000300a00 */
[----:B---3--:R-:W-:Y:S02]  /*36a40*/  IMAD.X R9, R9, 0x1, R0, P1 ;  /* 0x0000000109097824 */ /* 0x008fe400008e0600 */
[----:B------:R-:W3:Y:S01]  /*36a50*/  LDL.LU.64 R114, [R1+0xf90] ;  /* 0x000f900001727983 */ /* 0x000ee20000300a00 */
[----:B------:R-:W-:-:S03]  /*36a60*/  IMAD.MOV.U32 R111, RZ, RZ, R110 ;  /* 0x000000ffff6f7224 */ /* 0x000fc600078e006e */
[----:B------:R2:W-:Y:S01]  /*36a70*/  STL [R1+0x1814], R8 ;  /* 0x0018140801007387 */ /* 0x0005e20000100800 */
[----:B-1----:R-:W-:-:S03]  /*36a80*/  IMAD.MOV.U32 R110, RZ, RZ, R107 ;  /* 0x000000ffff6e7224 */ /* 0x002fc600078e006b */
[----:B------:R1:W-:Y:S04]  /*36a90*/  STL [R1+0x1810], R9 ;  /* 0x0018100901007387 */ /* 0x0003e80000100800 */
[----:B------:R-:W-:Y:S04]  /*36aa0*/  LDGSTS.E [R6+0x7800], desc[UR4][R110.64], P0 ;  /* 0x078000006e067fae */ /* 0x000fe80008121844 */
[----:B------:R1:W-:Y:S01]  /*36ab0*/  LDGSTS.E [R6+0x7c00], desc[UR4][R8.64], P0 ;  /* 0x07c0000008067fae */ /* 0x0003e20008121844 */
[----:B--2---:R-:W-:-:S05]  /*36ac0*/  IADD3 R5, P2, R5, R2, RZ ;  /* 0x0000000205057210 */ /* 0x004fca0007f5e0ff */
[--C-:B------:R-:W-:Y:S01]  /*36ad0*/  IMAD.X R7, R7, 0x1, R0.reuse, P2 ;  /* 0x0000000107077824 */ /* 0x100fe200010e0600 */
[----:B------:R2:W-:Y:S04]  /*36ae0*/  STL [R1+0x1834], R5 ;  /* 0x0018340501007387 */ /* 0x0005e80000100800 */
[----:B------:R3:W-:Y:S04]  /*36af0*/  STL [R1+0x1830], R7 ;  /* 0x0018300701007387 */ /* 0x0007e80000100800 */
[----:B------:R-:W3:Y:S01]  /*36b00*/  LDL.LU.64 R112, [R1+0xf70] ;  /* 0x000f700001707983 */ /* 0x000ee20000300a00 */
[----:B-1----:R-:W-:Y:S01]  /*36b10*/  IMAD.MOV.U32 R8, RZ, RZ, R5 ;  /* 0x000000ffff087224 */ /* 0x002fe200078e0005 */
[-C--:B------:R-:W-:Y:S01]  /*36b20*/  IADD3 R140, P1, R108, R2.reuse, RZ ;  /* 0x000000026c8c7210 */ /* 0x080fe20007f3e0ff */
[----:B------:R-:W-:Y:S01]  /*36b30*/  IMAD.MOV.U32 R9, RZ, RZ, R7 ;  /* 0x000000ffff097224 */ /* 0x000fe200078e0007 */
[----:B------:R-:W3:Y:S03]  /*36b40*/  LDL.LU.64 R110, [R1+0xf50] ;  /* 0x000f5000016e7983 */ /* 0x000ee60000300a00 */
[----:B--2---:R-:W-:Y:S01]  /*36b50*/  IMAD.X R5, R109, 0x1, R0, P1 ;  /* 0x000000016d057824 */ /* 0x004fe200008e0600 */
[----:B------:R1:W-:Y:S04]  /*36b60*/  LDGSTS.E [R6+0x10000], desc[UR4][R8.64], P0 ;  /* 0x1000000008067fae */ /* 0x0003e80008121844 */
[----:B------:R-:W2:Y:S04]  /*36b70*/  LDL.LU R9, [R1+0x143c] ;  /* 0x00143c0001097983 */ /* 0x000ea80000300800 */
[----:B------:R-:W2:Y:S04]  /*36b80*/  LDL.LU.64 R108, [R1+0xf30] ;  /* 0x000f3000016c7983 */ /* 0x000ea80000300a00 */
[----:B------:R-:W2:Y:S01]  /*36b90*/  LDL.LU.64 R122, [R1+0xf10] ;  /* 0x000f1000017a7983 */ /* 0x000ea20000300a00 */
[----:B------:R-:W-:-:S05]  /*36ba0*/  IADD3 R138, P1, R120, R2, RZ ;  /* 0x00000002788a7210 */ /* 0x000fca0007f3e0ff */
[----:B------:R-:W-:Y:S02]  /*36bb0*/  IMAD.X R139, R121, 0x1, R0, P1 ;  /* 0x00000001798b7824 */ /* 0x000fe400008e0600 */
[----:B------:R-:W2:Y:S01]  /*36bc0*/  LDL.LU.64 R120, [R1+0xef0] ;  /* 0x000ef00001787983 */ /* 0x000ea20000300a00 */
[----:B------:R-:W-:-:S05]  /*36bd0*/  IADD3 R136, P1, R118, R2, RZ ;  /* 0x0000000276887210 */ /* 0x000fca0007f3e0ff */
[--C-:B------:R-:W-:Y:S01]  /*36be0*/  IMAD.X R137, R119, 0x1, R0.reuse, P1 ;  /* 0x0000000177897824 */ /* 0x100fe200008e0600 */
[-C--:B----4-:R-:W-:Y:S01]  /*36bf0*/  IADD3 R134, P1, R116, R2.reuse, RZ ;  /* 0x0000000274867210 */ /* 0x090fe20007f3e0ff */
[----:B------:R-:W4:Y:S04]  /*36c00*/  LDL.LU.64 R118, [R1+0xed0] ;  /* 0x000ed00001767983 */ /* 0x000f280000300a00 */
[--C-:B------:R-:W-:Y:S01]  /*36c10*/  IMAD.X R135, R117, 0x1, R0.reuse, P1 ;  /* 0x0000000175877824 */ /* 0x100fe200008e0600 */
[----:B---3--:R-:W-:Y:S01]  /*36c20*/  IADD3 R132, P1, R114, R2, RZ ;  /* 0x0000000272847210 */ /* 0x008fe20007f3e0ff */
[----:B------:R-:W3:Y:S04]  /*36c30*/  LDL.LU.64 R116, [R1+0xeb0] ;  /* 0x000eb00001747983 */ /* 0x000ee80000300a00 */
[----:B------:R-:W-:-:S02]  /*36c40*/  IMAD.X R133, R115, 0x1, R0, P1 ;  /* 0x0000000173857824 */ /* 0x000fc400008e0600 */
[----:B------:R-:W3:Y:S01]  /*36c50*/  LDL.LU.64 R114, [R1+0xe90] ;  /* 0x000e900001727983 */ /* 0x000ee20000300a00 */
[----:B------:R-:W-:-:S05]  /*36c60*/  IADD3 R130, P1, R112, R2, RZ ;  /* 0x0000000270827210 */ /* 0x000fca0007f3e0ff */
[--C-:B------:R-:W-:Y:S01]  /*36c70*/  IMAD.X R131, R113, 0x1, R0.reuse, P1 ;  /* 0x0000000171837824 */ /* 0x100fe200008e0600 */
[-C--:B------:R-:W-:Y:S01]  /*36c80*/  IADD3 R128, P1, R110, R2.reuse, RZ ;  /* 0x000000026e807210 */ /* 0x080fe20007f3e0ff */
[----:B------:R-:W3:Y:S04]  /*36c90*/  LDL.LU.64 R112, [R1+0xe70] ;  /* 0x000e700001707983 */ /* 0x000ee80000300a00 */
[----:B------:R-:W-:Y:S02]  /*36ca0*/  IMAD.X R129, R111, 0x1, R0, P1 ;  /* 0x000000016f817824 */ /* 0x000fe400008e0600 */
[----:B------:R-:W3:Y:S01]  /*36cb0*/  LDL.LU.64 R110, [R1+0xe50] ;  /* 0x000e5000016e7983 */ /* 0x000ee20000300a00 */
[----:B--2---:R-:W-:-:S05]  /*36cc0*/  IADD3 R126, P1, R108, R2, RZ ;  /* 0x000000026c7e7210 */ /* 0x004fca0007f3e0ff */
[----:B------:R-:W-:Y:S02]  /*36cd0*/  IMAD.X R127, R109, 0x1, R0, P1 ;  /* 0x000000016d7f7824 */ /* 0x000fe400008e0600 */
[----:B------:R-:W2:Y:S04]  /*36ce0*/  LDL.LU.64 R108, [R1+0xe30] ;  /* 0x000e3000016c7983 */ /* 0x000ea80000300a00 */
[----:B------:R-:W2:Y:S01]  /*36cf0*/  LDL.LU.64 R142, [R1+0xe10] ;  /* 0x000e1000018e7983 */ /* 0x000ea20000300a00 */
[----:B------:R-:W-:-:S05]  /*36d00*/  IADD3 R124, P1, R122, R2, RZ ;  /* 0x000000027a7c7210 */ /* 0x000fca0007f3e0ff */
[----:B------:R-:W-:Y:S01]  /*36d10*/  IMAD.X R125, R123, 0x1, R0, P1 ;  /* 0x000000017b7d7824 */ /* 0x000fe200008e0600 */
[----:B------:R-:W-:-:S05]  /*36d20*/  IADD3 R122, P1, R120, R2, RZ ;  /* 0x00000002787a7210 */ /* 0x000fca0007f3e0ff */
[----:B------:R-:W-:Y:S01]  /*36d30*/  IMAD.X R123, R121, 0x1, R0, P1 ;  /* 0x00000001797b7824 */ /* 0x000fe200008e0600 */
[----:B----4-:R-:W-:-:S05]  /*36d40*/  IADD3 R120, P1, R118, R2, RZ ;  /* 0x0000000276787210 */ /* 0x010fca0007f3e0ff */
[----:B------:R-:W-:Y:S01]  /*36d50*/  IMAD.X R121, R119, 0x1, R0, P1 ;  /* 0x0000000177797824 */ /* 0x000fe200008e0600 */
[----:B---3--:R-:W-:-:S05]  /*36d60*/  IADD3 R118, P1, R116, R2, RZ ;  /* 0x0000000274767210 */ /* 0x008fca0007f3e0ff */
[----:B------:R-:W-:Y:S01]  /*36d70*/  IMAD.X R119, R117, 0x1, R0, P1 ;  /* 0x0000000175777824 */ /* 0x000fe200008e0600 */
[----:B------:R-:W-:-:S05]  /*36d80*/  IADD3 R116, P1, R114, R2, RZ ;  /* 0x0000000272747210 */ /* 0x000fca0007f3e0ff */
[----:B------:R-:W-:Y:S02]  /*36d90*/  IMAD.X R117, R115, 0x1, R0, P1 ;  /* 0x0000000173757824 */ /* 0x000fe400008e0600 */
[----:B------:R-:W-:-:S05]  /*36da0*/  IMAD.MOV.U32 R141, RZ, RZ, R5 ;  /* 0x000000ffff8d7224 */ /* 0x000fca00078e0005 */
        /* <DEDUP_REMOVED lines=12> */
[----:B------:R3:W-:Y:S01]  /*36e70*/  LDGSTS.E [R6+0x13400], desc[UR4][R116.64], P0 ;  /* 0x1340000074067fae */ /* 0x0007e20008121844 */
[----:B------:R-:W-:-:S05]  /*36e80*/  IADD3 R114, P1, R112, R2, RZ ;  /* 0x0000000270727210 */ /* 0x000fca0007f3e0ff */
[----:B------:R-:W-:Y:S01]  /*36e90*/  IMAD.X R115, R113, 0x1, R0, P1 ;  /* 0x0000000171737824 */ /* 0x000fe200008e0600 */
[----:B------:R-:W-:-:S04]  /*36ea0*/  IADD3 R112, P1, R110, R2, RZ ;  /* 0x000000026e707210 */ /* 0x000fc80007f3e0ff */
[----:B------:R-:W-:Y:S01]  /*36eb0*/  LDGSTS.E [R6+0x13800], desc[UR4][R114.64], P0 ;  /* 0x1380000072067fae */ /* 0x000fe20008121844 */
[----:B------:R-:W-:-:S05]  /*36ec0*/  IMAD.X R113, R111, 0x1, R0, P1 ;  /* 0x000000016f717824 */ /* 0x000fca00008e0600 */
[----:B------:R4:W-:Y:S01]  /*36ed0*/  LDGSTS.E [R6+0x13c00], desc[UR4][R112.64], P0 ;  /* 0x13c0000070067fae */ /* 0x0009e20008121844 */
[----:B--2---:R-:W-:-:S05]  /*36ee0*/  IADD3 R110, P1, R108, R2, RZ ;  /* 0x000000026c6e7210 */ /* 0x004fca0007f3e0ff */
[----:B------:R-:W-:Y:S01]  /*36ef0*/  IMAD.X R111, R109, 0x1, R0, P1 ;  /* 0x000000016d6f7824 */ /* 0x000fe200008e0600 */
[----:B------:R-:W-:-:S04]  /*36f00*/  IADD3 R108, P1, R142, R2, RZ ;  /* 0x000000028e6c7210 */ /* 0x000fc80007f3e0ff */
[----:B------:R-:W-:Y:S01]  /*36f10*/  LDGSTS.E [R6+0x14000], desc[UR4][R110.64], P0 ;  /* 0x140000006e067fae */ /* 0x000fe20008121844 */
[----:B------:R-:W-:Y:S01]  /*36f20*/  IMAD.X R109, R143, 0x1, R0, P1 ;  /* 0x000000018f6d7824 */ /* 0x000fe200008e0600 */
[----:B------:R-:W-:-:S04]  /*36f30*/  IADD3 R252, P1, R248, R2, RZ ;  /* 0x00000002f8fc7210 */ /* 0x000fc80007f3e0ff */
[----:B------:R-:W-:Y:S01]  /*36f40*/  LDGSTS.E [R6+0x14400], desc[UR4][R108.64], P0 ;  /* 0x144000006c067fae */ /* 0x000fe20008121844 */
[----:B------:R-:W-:Y:S01]  /*36f50*/  IMAD.X R248, R249, 0x1, R0, P1 ;  /* 0x00000001f9f87824 */ /* 0x000fe200008e0600 */
[----:B------:R-:W-:-:S05]  /*36f60*/  IADD3 R151, P1, R240, R2, RZ ;  /* 0x00000002f0977210 */ /* 0x000fca0007f3e0ff */
        /* <DEDUP_REMOVED lines=21> */
[----:B-1----:R-:W-:-:S05]  /*370c0*/  IADD3 R8, P1, R152, R2, RZ ;  /* 0x0000000298087210 */ /* 0x002fca0007f3e0ff */
[----:B------:R-:W-:Y:S01]  /*370d0*/  IMAD.X R152, R153, 0x1, R0, P1 ;  /* 0x0000000199987824 */ /* 0x000fe200008e0600 */
[----:B------:R-:W-:-:S05]  /*370e0*/  IADD3 R7, P1, R16, R2, RZ ;  /* 0x0000000210077210 */ /* 0x000fca0007f3e0ff */
[----:B------:R-:W-:Y:S01]  /*370f0*/  IMAD.X R16, R17, 0x1, R0, P1 ;  /* 0x0000000111107824 */ /* 0x000fe200008e0600 */
[----:B------:R-:W-:-:S05]  /*37100*/  IADD3 R9, P1, R9, R2, RZ ;  /* 0x0000000209097210 */ /* 0x000fca0007f3e0ff */
[----:B------:R-:W-:Y:S04]  /*37110*/  STL [R1+0x143c], R9 ;  /* 0x00143c0901007387 */ /* 0x000fe80000100800 */
        /* <DEDUP_REMOVED lines=13> */
[----:B------:R-:W-:-:S03]  /*371f0*/  IMAD.MOV.U32 R161, RZ, RZ, R160 ;  /* 0x000000ffffa17224 */ /* 0x000fc600078e00a0 */
[----:B------:R-:W-:Y:S01]  /*37200*/  STL.64 [R1+0xe70], R114 ;  /* 0x000e707201007387 */ /* 0x000fe20000100a00 */
[----:B------:R-:W-:-:S03]  /*37210*/  IMAD.MOV.U32 R160, RZ, RZ, R107 ;  /* 0x000000ffffa07224 */ /* 0x000fc600078e006b */
[----:B------:R1:W-:Y:S01]  /*37220*/  STL.64 [R1+0xe50], R112 ;  /* 0x000e507001007387 */ /* 0x0003e20000100a00 */
[----:B------:R-:W-:-:S03]  /*37230*/  IMAD.MOV.U32 R153, RZ, RZ, R152 ;  /* 0x000000ffff997224 */ /* 0x000fc600078e0098 */
[----:B------:R2:W-:Y:S01]  /*37240*/  STL.64 [R1+0xe30], R110 ;  /* 0x000e306e01007387 */ /* 0x0005e20000100a00 */
[----:B------:R-:W-:-:S03]  /*37250*/  IMAD.MOV.U32 R152, RZ, RZ, R8 ;  /* 0x000000ffff987224 */ /* 0x000fc600078e0008 */
[----:B------:R3:W-:Y:S04]  /*37260*/  STL.64 [R1+0xe10], R108 ;  /* 0x000e106c01007387 */ /* 0x0007e80000100a00 */
[----:B------:R-:W4:Y:S01]  /*37270*/  LDL R5, [R1+0x1c24] ;  /* 0x001c240001057983 */ /* 0x000f220000100800 */
[----:B------:R-:W-:-:S03]  /*37280*/  IMAD.MOV.U32 R17, RZ, RZ, R16 ;  /* 0x000000ffff117224 */ /* 0x000fc600078e0010 */
[----:B------:R-:W4:Y:S01]  /*37290*/  LDL.LU R107, [R1+0x1438] ;  /* 0x00143800016b7983 */ /* 0x000f220000300800 */
[----:B------:R-:W-:-:S03]  /*372a0*/  IMAD.MOV.U32 R16, RZ, RZ, R7 ;  /* 0x000000ffff107224 */ /* 0x000fc600078e0007 */
[----:B------:R-:W4:Y:S04]  /*372b0*/  LDL.LU R8, [R1+0x145c] ;  /* 0x00145c0001087983 */ /* 0x000f280000300800 */
[----:B------:R-:W4:Y:S04]  /*372c0*/  LDL.LU R7, [R1+0x147c] ;  /* 0x00147c0001077983 */ /* 0x000f280000300800 */
[----:B-1----:R-:W4:Y:S04]  /*372d0*/  LDL.LU R112, [R1+0x1458] ;  /* 0x0014580001707983 */ /* 0x002f280000300800 */
[----:B--2---:R-:W2:Y:S04]  /*372e0*/  LDL.LU R111, [R1+0x1478] ;  /* 0x00147800016f7983 */ /* 0x004ea80000300800 */
[----:B------:R-:W2:Y:S04]  /*372f0*/  LDL.LU R114, [R1+0x1498] ;  /* 0x0014980001727983 */ /* 0x000ea80000300800 */
[----:B------:R-:W2:Y:S04]  /*37300*/  LDL.LU R110, [R1+0x149c] ;  /* 0x00149c00016e7983 */ /* 0x000ea80000300800 */
[----:B------:R-:W2:Y:S04]  /*37310*/  LDL.LU R113, [R1+0x14b8] ;  /* 0x0014b80001717983 */ /* 0x000ea80000300800 */
[----:B---3--:R-:W3:Y:S01]  /*37320*/  LDL.LU R109, [R1+0x14bc] ;  /* 0x0014bc00016d7983 */ /* 0x008ee20000300800 */
[----:B------:R-:W-:-:S02]  /*37330*/  IMAD.MOV.U32 R249, RZ, RZ, R248 ;  /* 0x000000fffff97224 */ /* 0x000fc400078e00f8 */
[----:B------:R-:W-:Y:S01]  /*37340*/  IMAD.MOV.U32 R248, RZ, RZ, R252 ;  /* 0x000000fffff87224 */ /* 0x000fe200078e00fc */
[----:B------:R-:W3:Y:S01]  /*37350*/  LDL.LU R108, [R1+0x14d8] ;  /* 0x0014d800016c7983 */ /* 0x000ee20000300800 */
[----:B------:R-:W-:Y:S02]  /*37360*/  IMAD.MOV.U32 R241, RZ, RZ, R240 ;  /* 0x000000fffff17224 */ /* 0x000fe400078e00f0 */
[----:B------:R-:W-:Y:S01]  /*37370*/  IMAD.MOV.U32 R240, RZ, RZ, R151 ;  /* 0x000000fffff07224 */ /* 0x000fe200078e0097 */
[----:B------:R-:W-:Y:S01]  /*37380*/  LDGSTS.E [R6+0x14800], desc[UR4][R248.64], P0 ;  /* 0x14800000f8067fae */ /* 0x000fe20008121844 */
[----:B------:R-:W-:Y:S02]  /*37390*/  IMAD.MOV.U32 R233, RZ, RZ, R232 ;  /* 0x000000ffffe97224 */ /* 0x000fe400078e00e8 */
[----:B------:R-:W-:Y:S01]  /*373a0*/  IMAD.MOV.U32 R232, RZ, RZ, R150 ;  /* 0x000000ffffe87224 */ /* 0x000fe200078e0096 */
[----:B------:R-:W-:Y:S01]  /*373b0*/  LDGSTS.E [R6+0x14c00], desc[UR4][R240.64], P0 ;  /* 0x14c00000f0067fae */ /* 0x000fe20008121844 */
[----:B------:R-:W-:-:S02]  /*373c0*/  IMAD.MOV.U32 R225, RZ, RZ, R224 ;  /* 0x000000ffffe17224 */ /* 0x000fc400078e00e0 */
[----:B------:R-:W-:Y:S01]  /*373d0*/  IMAD.MOV.U32 R224, RZ, RZ, R149 ;  /* 0x000000ffffe07224 */ /* 0x000fe200078e0095 */
[----:B------:R-:W-:Y:S01]  /*373e0*/  LDGSTS.E [R6+0x15000], desc[UR4][R232.64], P0 ;  /* 0x15000000e8067fae */ /* 0x000fe20008121844 */
        /* <DEDUP_REMOVED lines=21> */
[----:B------:R-:W-:-:S03]  /*37540*/  IMAD.MOV.U32 R116, RZ, RZ, R9 ;  /* 0x000000ffff747224 */ /* 0x000fc600078e0009 */
[----:B------:R-:W-:Y:S04]  /*37550*/  LDGSTS.E [R6+0x17000], desc[UR4][R168.64], P0 ;  /* 0x17000000a8067fae */ /* 0x000fe80008121844 */
[----:B------:R-:W-:Y:S04]  /*37560*/  LDGSTS.E [R6+0x17400], desc[UR4][R160.64], P0 ;  /* 0x17400000a0067fae */ /* 0x000fe80008121844 */
[----:B------:R-:W-:Y:S04]  /*37570*/  LDGSTS.E [R6+0x17800], desc[UR4][R152.64], P0 ;  /* 0x1780000098067fae */ /* 0x000fe80008121844 */
[----:B------:R-:W-:Y:S01]  /*37580*/  LDGSTS.E [R6+0x17c00], desc[UR4][R16.64], P0 ;  /* 0x17c0000010067fae */ /* 0x000fe20008121844 */
[----:B----4-:R-:W-:Y:S01]  /*37590*/  IMAD.X R107, R107, 0x1, R0, P1 ;  /* 0x000000016b6b7824 */ /* 0x010fe200008e0600 */
[----:B------:R-:W-:Y:S01]  /*375a0*/  IADD3 R8, P1, R8, R2, RZ ;  /* 0x0000000208087210 */ /* 0x000fe20007f3e0ff */
[----:B------:R-:W-:-:S03]  /*375b0*/  VIADD R5, R5, UR8 ;  /* 0x0000000805057c36 */ /* 0x000fc60008000000 */
[----:B------:R1:W-:Y:S01]  /*375c0*/  STL [R1+0x1438], R107 ;  /* 0x0014386b01007387 */ /* 0x0003e20000100800 */
[----:B------:R-:W-:Y:S01]  /*375d0*/  IMAD.MOV.U32 R117, RZ, RZ, R107 ;  /* 0x000000ffff757224 */ /* 0x000fe200078e006b */
[----:B------:R-:W-:Y:S01]  /*375e0*/  IADD3 R7, P2, R7, R2, RZ ;  /* 0x0000000207077210 */ /* 0x000fe20007f5e0ff */
[----:B------:R-:W-:-:S03]  /*375f0*/  IMAD.X R112, R112, 0x1, R0, P1 ;  /* 0x0000000170707824 */ /* 0x000fc600008e0600 */
[----:B------:R4:W-:Y:S04]  /*37600*/  LDGSTS.E [R5+0x100], desc[UR4][R116.64], P0 ;  /* 0x0010000074057fae */ /* 0x0009e80008121844 */
[----:B-1----:R-:W3:Y:S04]  /*37610*/  LDL.LU R107, [R1+0x14dc] ;  /* 0x0014dc00016b7983 */ /* 0x002ee80000300800 */
[----:B------:R-:W3:Y:S04]  /*37620*/  LDL.LU R9, [R1+0x14f8] ;  /* 0x0014f80001097983 */ /* 0x000ee80000300800 */
[----:B------:R1:W-:Y:S01]  /*37630*/  STL [R1+0x145c], R8 ;  /* 0x00145c0801007387 */ /* 0x0003e20000100800 */
[----:B----4-:R-:W-:-:S03]  /*37640*/  IMAD.MOV.U32 R116, RZ, RZ, R8 ;  /* 0x000000ffff747224 */ /* 0x010fc600078e0008 */
[----:B------:R4:W-:Y:S04]  /*37650*/  STL [R1+0x1458], R112 ;  /* 0x0014587001007387 */ /* 0x0009e80000100800 */
[----:B------:R4:W-:Y:S04]  /*37660*/  STL [R1+0x147c], R7 ;  /* 0x00147c0701007387 */ /* 0x0009e80000100800 */
[----:B-1----:R-:W4:Y:S01]  /*37670*/  LDL.LU R8, [R1+0x14fc] ;  /* 0x0014fc0001087983 */ /* 0x002f220000300800 */
[----:B--2---:R-:W-:Y:S01]  /*37680*/  IMAD.X R111, R111, 0x1, R0, P2 ;  /* 0x000000016f6f7824 */ /* 0x004fe200010e0600 */
[-C--:B------:R-:W-:Y:S01]  /*37690*/  IADD3 R110, P1, R110, R2.reuse, RZ ;  /* 0x000000026e6e7210 */ /* 0x080fe20007f3e0ff */
[----:B------:R-:W-:Y:S01]  /*376a0*/  IMAD.MOV.U32 R117, RZ, RZ, R112 ;  /* 0x000000ffff757224 */ /* 0x000fe200078e0070 */
[----:B---3--:R-:W-:-:S02]  /*376b0*/  IADD3 R109, P2, R109, R2, RZ ;  /* 0x000000026d6d7210 */ /* 0x008fc40007f5e0ff */
[----:B------:R1:W-:Y:S01]  /*376c0*/  STL [R1+0x1478], R111 ;  /* 0x0014786f01007387 */ /* 0x0003e20000100800 */
[----:B------:R-:W-:-:S03]  /*376d0*/  IMAD.X R114, R114, 0x1, R0, P1 ;  /* 0x0000000172727824 */ /* 0x000fc600008e0600 */
[----:B------:R2:W-:Y:S04]  /*376e0*/  LDGSTS.E [R5+0x500], desc[UR4][R116.64], P0 ;  /* 0x0050000074057fae */ /* 0x0005e80008121844 */
[----:B----4-:R-:W3:Y:S01]  /*376f0*/  LDL.LU R112, [R1+0x1518] ;  /* 0x0015180001707983 */ /* 0x010ee20000300800 */
[----:B--2---:R-:W-:Y:S02]  /*37700*/  IMAD.MOV.U32 R116, RZ, RZ, R7 ;  /* 0x000000ffff747224 */ /* 0x004fe400078e0007 */
[----:B------:R-:W-:Y:S01]  /*37710*/  IMAD.MOV.U32 R117, RZ, RZ, R111 ;  /* 0x000000ffff757224 */ /* 0x000fe200078e006f */
[----:B------:R-:W2:Y:S04]  /*37720*/  LDL.LU R7, [R1+0x151c] ;  /* 0x00151c0001077983 */ /* 0x000ea80000300800 */
[----:B-1----:R-:W4:Y:S04]  /*37730*/  LDL.LU R111, [R1+0x1538] ;  /* 0x00153800016f7983 */ /* 0x002f280000300800 */
[----:B------:R-:W-:Y:S04]  /*37740*/  STL [R1+0x149c], R110 ;  /* 0x00149c6e01007387 */ /* 0x000fe80000100800 */
[----:B------:R1:W-:Y:S04]  /*37750*/  STL [R1+0x1498], R114 ;  /* 0x0014987201007387 */ /* 0x0003e80000100800 */
[----:B------:R1:W-:Y:S04]  /*37760*/  STL [R1+0x14bc], R109 ;  /* 0x0014bc6d01007387 */ /* 0x0003e80000100800 */
[----:B------:R-:W4:Y:S01]  /*37770*/  LDL.LU R6, [R1+0x153c] ;  /* 0x00153c0001067983 */ /* 0x000f220000300800 */
[----:B------:R-:W-:-:S02]  /*37780*/  IMAD.MOV.U32 R115, RZ, RZ, R114 ;  /* 0x000000ffff737224 */ /* 0x000fc400078e0072 */
[----:B-1----:R-:W-:Y:S01]  /*37790*/  IMAD.MOV.U32 R114, RZ, RZ, R110 ;  /* 0x000000ffff727224 */ /* 0x002fe200078e006e */
[----:B------:R-:W-:Y:S01]  /*377a0*/  LDGSTS.E [R5+0x900], desc[UR4][R116.64], P0 ;  /* 0x0090000074057fae */ /* 0x000fe20008121844 */
[----:B------:R-:W-:-:S03]  /*377b0*/  IMAD.X R113, R113, 0x1, R0, P2 ;  /* 0x0000000171717824 */ /* 0x000fc600010e0600 */
[----:B------:R1:W-:Y:S04]  /*377c0*/  LDGSTS.E [R5+0xd00], desc[UR4][R114.64], P0 ;  /* 0x00d0000072057fae */ /* 0x0003e80008121844 */
[----:B------:R-:W-:Y:S04]  /*377d0*/  STL [R1+0x14b8], R113 ;  /* 0x0014b87101007387 */ /* 0x000fe80000100800 */
[----:B------:R-:W4:Y:S01]  /*377e0*/  LDL.LU R110, [R1+0x1558] ;  /* 0x00155800016e7983 */ /* 0x000f220000300800 */
[----:B-1----:R-:W-:Y:S02]  /*377f0*/  IMAD.MOV.U32 R114, RZ, RZ, R109 ;  /* 0x000000ffff727224 */ /* 0x002fe400078e006d */
[----:B------:R-:W-:Y:S01]  /*37800*/  IMAD.MOV.U32 R115, RZ, RZ, R113 ;  /* 0x000000ffff737224 */ /* 0x000fe200078e0071 */
[----:B------:R-:W4:Y:S04]  /*37810*/  LDL.LU R109, [R1+0x155c] ;  /* 0x00155c00016d7983 */ /* 0x000f280000300800 */
[----:B------:R1:W-:Y:S01]  /*37820*/  LDGSTS.E [R5+0x1100], desc[UR4][R114.64], P0 ;  /* 0x0110000072057fae */ /* 0x0003e20008121844 */
[----:B------:R-:W-:-:S05]  /*37830*/  IADD3 R107, P1, R107, R2, RZ ;  /* 0x000000026b6b7210 */ /* 0x000fca0007f3e0ff */
[----:B------:R-:W-:Y:S01]  /*37840*/  IMAD.X R108, R108, 0x1, R0, P1 ;  /* 0x000000016c6c7824 */ /* 0x000fe200008e0600 */
[----:B------:R-:W-:Y:S01]  /*37850*/  STL [R1+0x14dc], R107 ;  /* 0x0014dc6b01007387 */ /* 0x000fe20000100800 */
[----:B-1----:R-:W-:Y:S02]  /*37860*/  IMAD.MOV.U32 R114, RZ, RZ, R107 ;  /* 0x000000ffff727224 */ /* 0x002fe400078e006b */
[----:B------:R-:W-:Y:S01]  /*37870*/  IMAD.MOV.U32 R115, RZ, RZ, R108 ;  /* 0x000000ffff737224 */ /* 0x000fe200078e006c */
[----:B------:R1:W-:Y:S04]  /*37880*/  STL [R1+0x14d8], R108 ;  /* 0x0014d86c01007387 */ /* 0x0003e80000100800 */
[----:B------:R3:W-:Y:S01]  /*37890*/  LDGSTS.E [R5+0x1500], desc[UR4][R114.64], P0 ;  /* 0x0150000072057fae */ /* 0x0007e20008121844 */
[----:B------:R-:W-:-:S05]  /*378a0*/  IADD3 R8, P2, R8, R2, RZ ;  /* 0x0000000208087210 */ /* 0x000fca0007f5e0ff */
[----:B------:R-:W-:Y:S01]  /*378b0*/  IMAD.X R9, R9, 0x1, R0, P2 ;  /* 0x0000000109097824 */ /* 0x000fe200010e0600 */
[----:B------:R-:W-:Y:S04]  /*378c0*/  STL [R1+0x14fc], R8 ;  /* 0x0014fc0801007387 */ /* 0x000fe80000100800 */
[----:B-1----:R-:W4:Y:S04]  /*378d0*/  LDL.LU R108, [R1+0x1578] ;  /* 0x00157800016c7983 */ /* 0x002f280000300800 */
[----:B------:R1:W-:Y:S04]  /*378e0*/  STL [R1+0x14f8], R9 ;  /* 0x0014f80901007387 */ /* 0x0003e80000100800 */
[----:B------:R-:W4:Y:S01]  /*378f0*/  LDL.LU R107, [R1+0x157c] ;  /* 0x00157c00016b7983 */ /* 0x000f220000300800 */
[----:B---3--:R-:W-:Y:S01]  /*37900*/  IMAD.MOV.U32 R114, RZ, RZ, R8 ;  /* 0x000000ffff727224 */ /* 0x008fe200078e0008 */
[----:B--2---:R-:W-:Y:S01]  /*37910*/  IADD3 R7, P1, R7, R2, RZ ;  /* 0x0000000207077210 */ /* 0x004fe20007f3e0ff */
[----:B------:R-:W-:-:S02]  /*37920*/  IMAD.MOV.U32 R115, RZ, RZ, R9 ;  /* 0x000000ffff737224 */ /* 0x000fc400078e0009 */
[----:B-1----:R-:W2:Y:S02]  /*37930*/  LDL.LU R9, [R1+0x1598] ;  /* 0x0015980001097983 */ /* 0x002ea40000300800 */
[----:B------:R-:W-:Y:S02]  /*37940*/  IMAD.X R112, R112, 0x1, R0, P1 ;  /* 0x0000000170707824 */ /* 0x000fe400008e0600 */
[----:B------:R-:W3:Y:S04]  /*37950*/  LDL.LU R8, [R1+0x159c] ;  /* 0x00159c0001087983 */ /* 0x000ee80000300800 */
[----:B------:R-:W-:Y:S04]  /*37960*/  STL [R1+0x151c], R7 ;  /* 0x00151c0701007387 */ /* 0x000fe80000100800 */
[----:B------:R1:W-:Y:S01]  /*37970*/  LDGSTS.E [R5+0x1900], desc[UR4][R114.64], P0 ;  /* 0x0190000072057fae */ /* 0x0003e20008121844 */
[----:B----4-:R-:W-:-:S03]  /*37980*/  IADD3 R6, P2, R6, R2, RZ ;  /* 0x0000000206067210 */ /* 0x010fc60007f5e0ff */
[----:B------:R4:W-:Y:S02]  /*37990*/  STL [R1+0x1518], R112 ;  /* 0x0015187001007387 */ /* 0x0009e40000100800 */
[----:B------:R-:W-:Y:S02]  /*379a0*/  IMAD.X R111, R111, 0x1, R0, P2 ;  /* 0x000000016f6f7824 */ /* 0x000fe400010e0600 */
[----:B------:R-:W-:Y:S01]  /*379b0*/  STL [R1+0x153c], R6 ;  /* 0x00153c0601007387 */ /* 0x000fe20000100800 */
[----:B-1----:R-:W-:Y:S02]  /*379c0*/  IMAD.MOV.U32 R115, RZ, RZ, R112 ;  /* 0x000000ffff737224 */ /* 0x002fe400078e0070 */
[----:B------:R-:W-:Y:S01]  /*379d0*/  IMAD.MOV.U32 R114, RZ, RZ, R7 ;  /* 0x000000ffff727224 */ /* 0x000fe200078e0007 */
[----:B----4-:R-:W4:Y:S04]  /*379e0*/  LDL.LU R112, [R1+0x15b8] ;  /* 0x0015b80001707983 */ /* 0x010f280000300800 */
[----:B------:R1:W-:Y:S04]  /*379f0*/  STL [R1+0x1538], R111 ;  /* 0x0015386f01007387 */ /* 0x0003e80000100800 */
[----:B------:R-:W4:Y:S01]  /*37a00*/  LDL.LU R7, [R1+0x15bc] ;  /* 0x0015bc0001077983 */ /* 0x000f220000300800 */
[----:B------:R-:W-:-:S03]  /*37a10*/  IADD3 R109, P1, R109, R2, RZ ;  /* 0x000000026d6d7210 */ /* 0x000fc60007f3e0ff */
[----:B------:R1:W-:Y:S02]  /*37a20*/  LDGSTS.E [R5+0x1d00], desc[UR4][R114.64], P0 ;  /* 0x01d0000072057fae */ /* 0x0003e40008121844 */
[----:B------:R-:W-:Y:S01]  /*37a30*/  IMAD.X R110, R110, 0x1, R0, P1 ;  /* 0x000000016e6e7824 */ /* 0x000fe200008e0600 */
[----:B-1----:R-:W-:Y:S01]  /*37a40*/  MOV R115, R111 ;  /* 0x0000006f00737202 */ /* 0x002fe20000000f00 */
[----:B------:R-:W-:Y:S01]  /*37a50*/  IMAD.MOV.U32 R114, RZ, RZ, R6 ;  /* 0x000000ffff727224 */ /* 0x000fe200078e0006 */
[----:B------:R-:W4:Y:S04]  /*37a60*/  LDL.LU R111, [R1+0x15d8] ;  /* 0x0015d800016f7983 */ /* 0x000f280000300800 */
[----:B------:R-:W4:Y:S04]  /*37a70*/  LDL.LU R6, [R1+0x15dc] ;  /* 0x0015dc0001067983 */ /* 0x000f280000300800 */
[----:B------:R-:W-:Y:S04]  /*37a80*/  STL [R1+0x155c], R109 ;  /* 0x00155c6d01007387 */ /* 0x000fe80000100800 */
[----:B------:R1:W-:Y:S04]  /*37a90*/  STL [R1+0x1558], R110 ;  /* 0x0015586e01007387 */ /* 0x0003e80000100800 */
[----:B------:R1:W-:Y:S02]  /*37aa0*/  LDGSTS.E [R5+0x2100], desc[UR4][R114.64], P0 ;  /* 0x0210000072057fae */ /* 0x0003e40008121844 */
[----:B-1----:R-:W-:-:S02]  /*37ab0*/  IMAD.MOV.U32 R115, RZ, RZ, R110 ;  /* 0x000000ffff737224 */ /* 0x002fc400078e006e */
[----:B------:R-:W-:-:S05]  /*37ac0*/  IMAD.MOV.U32 R114, RZ, RZ, R109 ;  /* 0x000000ffff727224 */ /* 0x000fca00078e006d */
[----:B------:R1:W-:Y:S01]  /*37ad0*/  LDGSTS.E [R5+0x2500], desc[UR4][R114.64], P0 ;  /* 0x0250000072057fae */ /* 0x0003e20008121844 */
[----:B------:R-:W-:-:S05]  /*37ae0*/  IADD3 R107, P2, R107, R2, RZ ;  /* 0x000000026b6b7210 */ /* 0x000fca0007f5e0ff */
[----:B------:R-:W-:Y:S01]  /*37af0*/  IMAD.X R108, R108, 0x1, R0, P2 ;  /* 0x000000016c6c7824 */ /* 0x000fe200010e0600 */
[----:B------:R-:W-:Y:S04]  /*37b00*/  STL [R1+0x157c], R107 ;  /* 0x00157c6b01007387 */ /* 0x000fe80000100800 */
[----:B------:R-:W4:Y:S04]  /*37b10*/  LDL.LU R113, [R1+0x15f8] ;  /* 0x0015f80001717983 */ /* 0x000f280000300800 */
[----:B------:R2:W-:Y:S01]  /*37b20*/  STL [R1+0x1578], R108 ;  /* 0x0015786c01007387 */ /* 0x0005e20000100800 */
[----:B---3--:R-:W-:-:S03]  /*37b30*/  IADD3 R8, P1, R8, R2, RZ ;  /* 0x0000000208087210 */ /* 0x008fc60007f3e0ff */
[----:B------:R-:W3:Y:S01]  /*37b40*/  LDL.LU R110, [R1+0x15fc] ;  /* 0x0015fc00016e7983 */ /* 0x000ee20000300800 */
[----:B-1----:R-:W-:Y:S02]  /*37b50*/  IMAD.MOV.U32 R114, RZ, RZ, R107 ;  /* 0x000000ffff727224 */ /* 0x002fe400078e006b */
[----:B------:R-:W-:Y:S01]  /*37b60*/  IMAD.MOV.U32 R115, RZ, RZ, R108 ;  /* 0x000000ffff737224 */ /* 0x000fe200078e006c */
[----:B------:R-:W3:Y:S01]  /*37b70*/  LDL.LU R109, [R1+0x1618] ;  /* 0x00161800016d7983 */ /* 0x000ee20000300800 */
[----:B--2---:R-:W-:-:S03]  /*37b80*/  IMAD.X R9, R9, 0x1, R0, P1 ;  /* 0x0000000109097824 */ /* 0x004fc600008e0600 */
[----:B------:R-:W2:Y:S04]  /*37b90*/  LDL.LU R108, [R1+0x161c] ;  /* 0x00161c00016c7983 */ /* 0x000ea80000300800 */
[----:B------:R-:W2:Y:S04]  /*37ba0*/  LDL.LU R107, [R1+0x1638] ;  /* 0x00163800016b7983 */ /* 0x000ea80000300800 */
[----:B------:R-:W-:Y:S04]  /*37bb0*/  STL [R1+0x159c], R8 ;  /* 0x00159c0801007387 */ /* 0x000fe80000100800 */
[----:B------:R1:W-:Y:S04]  /*37bc0*/  LDGSTS.E [R5+0x2900], desc[UR4][R114.64], P0 ;  /* 0x0290000072057fae */ /* 0x0003e80008121844 */
[----:B------:R1:W-:Y:S01]  /*37bd0*/  STL [R1+0x1598], R9 ;  /* 0x0015980901007387 */ /* 0x0003e20000100800 */
[----:B----4-:R-:W-:Y:S01]  /*37be0*/  IADD3 R7, P2, R7, R2, RZ ;  /* 0x0000000207077210 */ /* 0x010fe20007f5e0ff */
[----:B-1----:R-:W-:-:S04]  /*37bf0*/  IMAD.MOV.U32 R115, RZ, RZ, R9 ;  /* 0x000000ffff737224 */ /* 0x002fc800078e0009 */
[----:B------:R1:W-:Y:S04]  /*37c00*/  STL [R1+0x15bc], R7 ;  /* 0x0015bc0701007387 */ /* 0x0003e80000100800 */
[----:B------:R-:W4:Y:S01]  /*37c10*/  LDL.LU R9, [R1+0x163c] ;  /* 0x00163c0001097983 */ /* 0x000f220000300800 */
[----:B------:R-:W-:Y:S02]  /*37c20*/  IMAD.MOV.U32 R114, RZ, RZ, R8 ;  /* 0x000000ffff727224 */ /* 0x000fe400078e0008 */
[----:B------:R-:W-:-:S03]  /*37c30*/  IMAD.X R112, R112, 0x1, R0, P2 ;  /* 0x0000000170707824 */ /* 0x000fc600010e0600 */
[----:B------:R1:W-:Y:S01]  /*37c40*/  LDGSTS.E [R5+0x2d00], desc[UR4][R114.64], P0 ;  /* 0x02d0000072057fae */ /* 0x0003e20008121844 */
[----:B------:R-:W-:-:S03]  /*37c50*/  IADD3 R6, P1, R6, R2, RZ ;  /* 0x0000000206067210 */ /* 0x000fc60007f3e0ff */
[----:B------:R1:W-:Y:S02]  /*37c60*/  STL [R1+0x15b8], R112 ;  /* 0x0015b87001007387 */ /* 0x0003e40000100800 */
[----:B-1----:R-:W-:Y:S02]  /*37c70*/  IMAD.MOV.U32 R114, RZ, RZ, R7 ;  /* 0x000000ffff727224 */ /* 0x002fe400078e0007 */
[----:B------:R-:W4:Y:S01]  /*37c80*/  LDL.LU R8, [R1+0x1658] ;  /* 0x0016580001087983 */ /* 0x000f220000300800 */
[----:B------:R-:W-:Y:S02]  /*37c90*/  IMAD.MOV.U32 R115, RZ, RZ, R112 ;  /* 0x000000ffff737224 */ /* 0x000fe400078e0070 */
[----:B------:R-:W-:Y:S01]  /*37ca0*/  IMAD.X R111, R111, 0x1, R0, P1 ;  /* 0x000000016f6f7824 */ /* 0x000fe200008e0600 */
[----:B------:R-:W4:Y:S04]  /*37cb0*/  LDL.LU R7, [R1+0x165c] ;  /* 0x00165c0001077983 */ /* 0x000f280000300800 */
[----:B------:R-:W4:Y:S04]  /*37cc0*/  LDL.LU R112, [R1+0x1678] ;  /* 0x0016780001707983 */ /* 0x000f280000300800 */
        /* <DEDUP_REMOVED lines=8> */
[----:B------:R-:W4:Y:S01]  /*37d50*/  LDL.LU R6, [R1+0x167c] ;  /* 0x00167c0001067983 */ /* 0x000f220000300800 */
[----:B--2---:R-:W-:Y:S01]  /*37d60*/  IADD3 R108, P1, R108, R2, RZ ;  /* 0x000000026c6c7210 */ /* 0x004fe20007f3e0ff */
[----:B------:R-:W-:Y:S02]  /*37d70*/  IMAD.X R113, R113, 0x1, R0, P2 ;  /* 0x0000000171717824 */ /* 0x000fe400010e0600 */
[----:B-1----:R-:W-:Y:S02]  /*37d80*/  IMAD.MOV.U32 R114, RZ, RZ, R110 ;  /* 0x000000ffff727224 */ /* 0x002fe400078e006e */
[----:B------:R-:W-:Y:S01]  /*37d90*/  IMAD.MOV.U32 R115, RZ, RZ, R113 ;  /* 0x000000ffff737224 */ /* 0x000fe200078e0071 */
[----:B------:R-:W-:Y:S01]  /*37da0*/  STL [R1+0x15f8], R113 ;  /* 0x0015f87101007387 */ /* 0x000fe20000100800 */
[----:B------:R-:W-:-:S03]  /*37db0*/  IMAD.X R109, R109, 0x1, R0, P1 ;  /* 0x000000016d6d7824 */ /* 0x000fc600008e0600 */
[----:B------:R-:W2:Y:S04]  /*37dc0*/  LDL.LU R111, [R1+0x1698] ;  /* 0x00169800016f7983 */ /* 0x000ea80000300800 */
[----:B---3--:R-:W3:Y:S04]  /*37dd0*/  LDL.LU R110, [R1+0x169c] ;  /* 0x00169c00016e7983 */ /* 0x008ee80000300800 */
        /* <DEDUP_REMOVED lines=13> */
[----:B------:R-:W-:Y:S02]  /*37eb0*/  IMAD.X R8, R8, 0x1, R0, P1 ;  /* 0x0000000108087824 */ /* 0x000fe400008e0600 */
[----:B-1----:R-:W-:Y:S02]  /*37ec0*/  IMAD.MOV.U32 R114, RZ, RZ, R9 ;  /* 0x000000ffff727224 */ /* 0x002fe400078e0009 */
[----:B------:R-:W-:Y:S02]  /*37ed0*/  IMAD.MOV.U32 R115, RZ, RZ, R107 ;  /* 0x000000ffff737224 */ /* 0x000fe400078e006b */
[----:B------:R-:W4:Y:S04]  /*37ee0*/  LDL.LU R107, [R1+0x16d8] ;  /* 0x0016d800016b7983 */ /* 0x000f280000300800 */
[----:B------:R-:W4:Y:S04]  /*37ef0*/  LDL.LU R9, [R1+0x16dc] ;  /* 0x0016dc0001097983 */ /* 0x000f280000300800 */
        /* <DEDUP_REMOVED lines=9> */
[----:B--2---:R-:W2:Y:S04]  /*37f90*/  LDL.LU R8, [R1+0x16f8] ;  /* 0x0016f80001087983 */ /* 0x004ea80000300800 */
[----:B------:R1:W-:Y:S04]  /*37fa0*/  STL [R1+0x1678], R112 ;  /* 0x0016787001007387 */ /* 0x0003e80000100800 */
[----:B------:R-:W2:Y:S01]  /*37fb0*/  LDL.LU R7, [R1+0x16fc] ;  /* 0x0016fc0001077983 */ /* 0x000ea20000300800 */
        /* <DEDUP_REMOVED lines=8> */
[----:B------:R1:W-:Y:S01]  /*38040*/  LDGSTS.E [R5+0x4900], desc[UR4][R114.64], P0 ;  /* 0x0490000072057fae */ /* 0x0003e20008121844 */
[----:B----4-:R-:W-:-:S05]  /*38050*/  IADD3 R108, P2, R108, R2, RZ ;  /* 0x000000026c6c7210 */ /* 0x010fca0007f5e0ff */
[----:B------:R-:W-:Y:S01]  /*38060*/  IMAD.X R109, R109, 0x1, R0, P2 ;  /* 0x000000016d6d7824 */ /* 0x000fe200010e0600 */
[----:B------:R-:W-:Y:S01]  /*38070*/  STL [R1+0x16bc], R108 ;  /* 0x0016bc6c01007387 */ /* 0x000fe20000100800 */
[----:B-1----:R-:W-:-:S03]  /*38080*/  IMAD.MOV.U32 R115, RZ, RZ, R111 ;  /* 0x000000ffff737224 */ /* 0x002fc600078e006f */
[----:B------:R-:W4:Y:S04]  /*38090*/  LDL.LU R113, [R1+0x1738] ;  /* 0x0017380001717983 */ /* 0x000f280000300800 */
[----:B------:R1:W-:Y:S04]  /*380a0*/  STL [R1+0x16b8], R109 ;  /* 0x0016b86d01007387 */ /* 0x0003e80000100800 */
[----:B------:R-:W4:Y:S01]  /*380b0*/  LDL.LU R111, [R1+0x173c] ;  /* 0x00173c00016f7983 */ /* 0x000f220000300800 */
[----:B------:R-:W-:-:S03]  /*380c0*/  IMAD.MOV.U32 R114, RZ, RZ, R110 ;  /* 0x000000ffff727224 */ /* 0x000fc600078e006e */
        /* <DEDUP_REMOVED lines=15> */
[----:B------:R-:W-:Y:S04]  /*381c0*/  STL [R1+0x16fc], R7 ;  /* 0x0016fc0701007387 */ /* 0x000fe80000100800 */
[----:B------:R-:W2:Y:S01]  /*381d0*/  LDL.LU R107, [R1+0x177c] ;  /* 0x00177c00016b7983 */ /* 0x000ea20000300800 */
[----:B------:R-:W-:Y:S01]  /*381e0*/  IMAD.X R8, R8, 0x1, R0, P2 ;  /* 0x0000000108087824 */ /* 0x000fe200010e0600 */
[----:B---3--:R-:W-:Y:S01]  /*381f0*/  IADD3 R6, P1, R6, R2, RZ ;  /* 0x0000000206067210 */ /* 0x008fe20007f3e0ff */
[----:B-1----:R-:W-:Y:S02]  /*38200*/  IMAD.MOV.U32 R114, RZ, RZ, R7 ;  /* 0x000000ffff727224 */ /* 0x002fe400078e0007 */
[----:B------:R-:W-:Y:S01]  /*38210*/  IMAD.MOV.U32 R115, RZ, RZ, R8 ;  /* 0x000000ffff737224 */ /* 0x000fe200078e0008 */
[----:B------:R1:W-:Y:S01]  /*38220*/  STL [R1+0x16f8], R8 ;  /* 0x0016f80801007387 */ /* 0x0003e20000100800 */
[----:B------:R-:W-:-:S03]  /*38230*/  IMAD.X R112, R112, 0x1, R0, P1 ;  /* 0x0000000170707824 */ /* 0x000fc600008e0600 */
[----:B------:R-:W3:Y:S04]  /*38240*/  LDL.LU R9, [R1+0x1798] ;  /* 0x0017980001097983 */ /* 0x000ee80000300800 */
[----:B------:R1:W-:Y:S04]  /*38250*/  LDGSTS.E [R5+0x5900], desc[UR4][R114.64], P0 ;  /* 0x0590000072057fae */ /* 0x0003e80008121844 */
[----:B-1----:R-:W3:Y:S04]  /*38260*/  LDL.LU R8, [R1+0x179c] ;  /* 0x00179c0001087983 */ /* 0x002ee80000300800 */
[----:B------:R-:W3:Y:S04]  /*38270*/  LDL.LU R7, [R1+0x17b8] ;  /* 0x0017b80001077983 */ /* 0x000ee80000300800 */
[----:B------:R1:W-:Y:S01]  /*38280*/  STL [R1+0x171c], R6 ;  /* 0x00171c0601007387 */ /* 0x0003e20000100800 */
[----:B------:R-:W-:-:S03]  /*38290*/  IMAD.MOV.U32 R114, RZ, RZ, R6 ;  /* 0x000000ffff727224 */ /* 0x000fc600078e0006 */
[----:B------:R1:W-:Y:S01]  /*382a0*/  STL [R1+0x1718], R112 ;  /* 0x0017187001007387 */ /* 0x0003e20000100800 */
[----:B----4-:R-:W-:-:S05]  /*382b0*/  IADD3 R111, P2, R111, R2, RZ ;  /* 0x000000026f6f7210 */ /* 0x010fca0007f5e0ff */
[----:B------:R4:W-:Y:S04]  /*382c0*/  STL [R1+0x173c], R111 ;  /* 0x00173c6f01007387 */ /* 0x0009e80000100800 */
[----:B-1----:R-:W3:Y:S01]  /*382d0*/  LDL.LU R6, [R1+0x17bc] ;  /* 0x0017bc0001067983 */ /* 0x002ee20000300800 */
[----:B------:R-:W-:Y:S02]  /*382e0*/  IMAD.MOV.U32 R115, RZ, RZ, R112 ;  /* 0x000000ffff737224 */ /* 0x000fe400078e0070 */
[----:B------:R-:W-:-:S03]  /*382f0*/  IMAD.X R113, R113, 0x1, R0, P2 ;  /* 0x0000000171717824 */ /* 0x000fc600010e0600 */
[----:B------:R1:W-:Y:S01]  /*38300*/  LDGSTS.E [R5+0x5d00], desc[UR4][R114.64], P0 ;  /* 0x05d0000072057fae */ /* 0x0003e20008121844 */
[----:B------:R-:W-:-:S03]  /*38310*/  IADD3 R109, P1, R109, R2, RZ ;  /* 0x000000026d6d7210 */ /* 0x000fc60007f3e0ff */
[----:B------:R-:W-:Y:S01]  /*38320*/  STL [R1+0x1738], R113 ;  /* 0x0017387101007387 */ /* 0x000fe20000100800 */
[----:B-1----:R-:W-:Y:S02]  /*38330*/  IMAD.MOV.U32 R114, RZ, RZ, R111 ;  /* 0x000000ffff727224 */ /* 0x002fe400078e006f */
[----:B------:R-:W-:Y:S01]  /*38340*/  IMAD.MOV.U32 R115, RZ, RZ, R113 ;  /* 0x000000ffff737224 */ /* 0x000fe200078e0071 */
[----:B------:R-:W3:Y:S01]  /*38350*/  LDL.LU R112, [R1+0x17d8] ;  /* 0x0017d80001707983 */ /* 0x000ee20000300800 */
[----:B------:R-:W-:-:S03]  /*38360*/  IMAD.X R110, R110, 0x1, R0, P1 ;  /* 0x000000016e6e7824 */ /* 0x000fc600008e0600 */
[----:B----4-:R-:W4:Y:S04]  /*38370*/  LDL.LU R111, [R1+0x17dc] ;  /* 0x0017dc00016f7983 */ /* 0x010f280000300800 */
        /* <DEDUP_REMOVED lines=19> */
[----:B------:R1:W-:Y:S01]  /*384b0*/  LDGSTS.E [R5+0x6900], desc[UR4][R114.64], P0 ;  /* 0x0690000072057fae */ /* 0x0003e20008121844 */
[----:B------:R-:W-:-:S03]  /*384c0*/  IADD3 R6, P2, R6, R2, RZ ;  /* 0x0000000206067210 */ /* 0x000fc60007f5e0ff */
[----:B------:R1:W-:Y:S02]  /*384d0*/  STL [R1+0x1798], R9 ;  /* 0x0017980901007387 */ /* 0x0003e40000100800 */
[----:B-1----:R-:W-:Y:S02]  /*384e0*/  IMAD.MOV.U32 R115, RZ, RZ, R9 ;  /* 0x000000ffff737224 */ /* 0x002fe400078e0009 */
[----:B------:R-:W-:Y:S01]  /*384f0*/  IMAD.X R7, R7, 0x1, R0, P2 ;  /* 0x0000000107077824 */ /* 0x000fe200010e0600 */
[----:B------:R-:W-:Y:S01]  /*38500*/  STL [R1+0x17bc], R6 ;  /* 0x0017bc0601007387 */ /* 0x000fe20000100800 */
[----:B------:R-:W-:-:S03]  /*38510*/  IMAD.MOV.U32 R114, RZ, RZ, R8 ;  /* 0x000000ffff727224 */ /* 0x000fc600078e0008 */
[----:B------:R-:W3:Y:S04]  /*38520*/  LDL.LU R9, [R1+0x1838] ;  /* 0x0018380001097983 */ /* 0x000ee80000300800 */
[----:B------:R1:W-:Y:S04]  /*38530*/  STL [R1+0x17b8], R7 ;  /* 0x0017b80701007387 */ /* 0x0003e80000100800 */
[----:B------:R-:W3:Y:S04]  /*38540*/  LDL.LU R8, [R1+0x183c] ;  /* 0x00183c0001087983 */ /* 0x000ee80000300800 */
[----:B------:R1:W-:Y:S01]  /*38550*/  LDGSTS.E [R5+0x6d00], desc[UR4][R114.64], P0 ;  /* 0x06d0000072057fae */ /* 0x0003e20008121844 */
[----:B----4-:R-:W-:-:S05]  /*38560*/  IADD3 R111, P1, R111, R2, RZ ;  /* 0x000000026f6f7210 */ /* 0x010fca0007f3e0ff */
[----:B------:R-:W-:Y:S02]  /*38570*/  IMAD.X R112, R112, 0x1, R0, P1 ;  /* 0x0000000170707824 */ /* 0x000fe400008e0600 */
[----:B-1----:R-:W-:Y:S02]  /*38580*/  IMAD.MOV.U32 R114, RZ, RZ, R6 ;  /* 0x000000ffff727224 */ /* 0x002fe400078e0006 */
[----:B------:R-:W-:Y:S02]  /*38590*/  IMAD.MOV.U32 R115, RZ, RZ, R7 ;  /* 0x000000ffff737224 */ /* 0x000fe400078e0007 */
[----:B------:R-:W4:Y:S04]  /*385a0*/  LDL.LU.64 R6, [R1+0x1008] ;  /* 0x0010080001067983 */ /* 0x000f280000300a00 */
[----:B------:R-:W-:Y:S04]  /*385b0*/  STL [R1+0x17dc], R111 ;  /* 0x0017dc6f01007387 */ /* 0x000fe80000100800 */
[----:B------:R1:W-:Y:S01]  /*385c0*/  STL [R1+0x17d8], R112 ;  /* 0x0017d87001007387 */ /* 0x0003e20000100800 */
[----:B------:R-:W-:-:S03]  /*385d0*/  IMAD.MOV.U32 R113, RZ, RZ, R112 ;  /* 0x000000ffff717224 */ /* 0x000fc600078e0070 */
[----:B------:R-:W-:Y:S01]  /*385e0*/  LDGSTS.E [R5+0x7100], desc[UR4][R114.64], P0 ;  /* 0x0710000072057fae */ /* 0x000fe20008121844 */
[----:B-1----:R-:W-:-:S05]  /*385f0*/  IMAD.MOV.U32 R112, RZ, RZ, R111 ;  /* 0x000000ffff707224 */ /* 0x002fca00078e006f */
[----:B------:R-:W-:Y:S01]  /*38600*/  LDGSTS.E [R5+0x7500], desc[UR4][R112.64], P0 ;  /* 0x0750000070057fae */ /* 0x000fe20008121844 */
[----:B--2---:R-:W-:-:S05]  /*38610*/  IADD3 R109, P2, R109, R2, RZ ;  /* 0x000000026d6d7210 */ /* 0x004fca0007f5e0ff */
[----:B------:R-:W-:Y:S01]  /*38620*/  STL [R1+0x17fc], R109 ;  /* 0x0017fc6d01007387 */ /* 0x000fe20000100800 */
[----:B------:R-:W-:-:S03]  /*38630*/  IMAD.X R110, R110, 0x1, R0, P2 ;  /* 0x000000016e6e7824 */ /* 0x000fc600010e0600 */
[----:B------:R-:W2:Y:S01]  /*38640*/  LDL.LU.64 R118, [R1+0xfe8] ;  /* 0x000fe80001767983 */ /* 0x000ea20000300a00 */
[----:B---3--:R-:W-:-:S03]  /*38650*/  IADD3 R107, P1, R107, R2, RZ ;  /* 0x000000026b6b7210 */ /* 0x008fc60007f3e0ff */
[----:B------:R1:W-:Y:S04]  /*38660*/  STL [R1+0x17f8], R110 ;  /* 0x0017f86e01007387 */ /* 0x0003e80000100800 */
[----:B------:R-:W3:Y:S01]  /*38670*/  LDL.LU.64 R116, [R1+0xfc8] ;  /* 0x000fc80001747983 */ /* 0x000ee20000300a00 */
[----:B------:R-:W-:-:S03]  /*38680*/  IMAD.X R108, R108, 0x1, R0, P1 ;  /* 0x000000016c6c7824 */ /* 0x000fc600008e0600 */
[----:B------:R-:W3:Y:S04]  /*38690*/  LDL.LU.64 R114, [R1+0xfa8] ;  /* 0x000fa80001727983 */ /* 0x000ee80000300a00 */
[----:B------:R-:W-:Y:S04]  /*386a0*/  STL [R1+0x181c], R107 ;  /* 0x00181c6b01007387 */ /* 0x000fe80000100800 */
[----:B------:R1:W-:Y:S01]  /*386b0*/  STL [R1+0x1818], R108 ;  /* 0x0018186c01007387 */ /* 0x0003e20000100800 */
[----:B------:R-:W-:-:S05]  /*386c0*/  IADD3 R8, P2, R8, R2, RZ ;  /* 0x0000000208087210 */ /* 0x000fca0007f5e0ff */
[----:B------:R-:W-:Y:S04]  /*386d0*/  STL [R1+0x183c], R8 ;  /* 0x00183c0801007387 */ /* 0x000fe80000100800 */
[----:B------:R-:W3:Y:S01]  /*386e0*/  LDL.LU.64 R112, [R1+0xf88] ;  /* 0x000f880001707983 */ /* 0x000ee20000300a00 */
[----:B------:R-:W-:Y:S02]  /*386f0*/  IMAD.MOV.U32 R111, RZ, RZ, R110 ;  /* 0x000000ffff6f7224 */ /* 0x000fe400078e006e */
[----:B-1----:R-:W-:Y:S02]  /*38700*/  IMAD.MOV.U32 R110, RZ, RZ, R109 ;  /* 0x000000ffff6e7224 */ /* 0x002fe400078e006d */
[----:B------:R-:W-:Y:S02]  /*38710*/  IMAD.X R9, R9, 0x1, R0, P2 ;  /* 0x0000000109097824 */ /* 0x000fe400010e0600 */
[----:B------:R-:W-:Y:S01]  /*38720*/  IMAD.MOV.U32 R109, RZ, RZ, R108 ;  /* 0x000000ffff6d7224 */ /* 0x000fe200078e006c */
[----:B------:R-:W-:Y:S01]  /*38730*/  LDGSTS.E [R5+0x7900], desc[UR4][R110.64], P0 ;  /* 0x079000006e057fae */ /* 0x000fe20008121844 */
[----:B------:R-:W-:-:S03]  /*38740*/  IMAD.MOV.U32 R108, RZ, RZ, R107 ;  /* 0x000000ffff6c7224 */ /* 0x000fc600078e006b */
[----:B------:R1:W-:Y:S04]  /*38750*/  STL [R1+0x1838], R9 ;  /* 0x0018380901007387 */ /* 0x0003e80000100800 */
[----:B------:R-:W-:Y:S04]  /*38760*/  LDGSTS.E [R5+0x7d00], desc[UR4][R108.64], P0 ;  /* 0x07d000006c057fae */ /* 0x000fe80008121844 */
[----:B------:R-:W3:Y:S01]  /*38770*/  LDL.LU.64 R110, [R1+0xf68] ;  /* 0x000f6800016e7983 */ /* 0x000ee20000300a00 */
[----:B----4-:R-:W-:-:S03]  /*38780*/  IADD3 R136, P1, R6, R2, RZ ;  /* 0x0000000206887210 */ /* 0x010fc60007f3e0ff */
[----:B------:R4:W-:Y:S04]  /*38790*/  LDGSTS.E [R5+0x10100], desc[UR4][R8.64], P0 ;  /* 0x1010000008057fae */ /* 0x0009e80008121844 */
[----:B------:R-:W4:Y:S01]  /*387a0*/  LDL.LU.64 R108, [R1+0xf48] ;  /* 0x000f4800016c7983 */ /* 0x000f220000300a00 */
[----:B------:R-:W-:-:S03]  /*387b0*/  IMAD.X R6, R7, 0x1, R0, P1 ;  /* 0x0000000107067824 */ /* 0x000fc600008e0600 */
[----:B-1----:R-:W4:Y:S04]  /*387c0*/  LDL.LU.64 R8, [R1+0xf28] ;  /* 0x000f280001087983 */ /* 0x002f280000300a00 */
[----:B------:R-:W4:Y:S04]  /*387d0*/  LDL.LU.64 R140, [R1+0xf08] ;  /* 0x000f0800018c7983 */ /* 0x000f280000300a00 */
[----:B------:R-:W4:Y:S01]  /*387e0*/  LDL.LU.64 R120, [R1+0xee8] ;  /* 0x000ee80001787983 */ /* 0x000f220000300a00 */
[----:B--2---:R-:W-:-:S05]  /*387f0*/  IADD3 R134, P1, R118, R2, RZ ;  /* 0x0000000276867210 */ /* 0x004fca0007f3e0ff */
[----:B------:R-:W-:Y:S01]  /*38800*/  IMAD.X R135, R119, 0x1, R0, P1 ;  /* 0x0000000177877824 */ /* 0x000fe200008e0600 */
[----:B---3--:R-:W-:-:S05]  /*38810*/  IADD3 R132, P1, R116, R2, RZ ;  /* 0x0000000274847210 */ /* 0x008fca0007f3e0ff */
[----:B------:R-:W-:Y:S01]  /*38820*/  IMAD.X R133, R117, 0x1, R0, P1 ;  /* 0x0000000175857824 */ /* 0x000fe200008e0600 */
[----:B------:R-:W-:-:S05]  /*38830*/  IADD3 R130, P1, R114, R2, RZ ;  /* 0x0000000272827210 */ /* 0x000fca0007f3e0ff */
[----:B------:R-:W-:Y:S01]  /*38840*/  IMAD.X R131, R115, 0x1, R0, P1 ;  /* 0x0000000173837824 */ /* 0x000fe200008e0600 */
[----:B------:R-:W-:-:S05]  /*38850*/  IADD3 R128, P1, R112, R2, RZ ;  /* 0x0000000270807210 */ /* 0x000fca0007f3e0ff */
[----:B------:R-:W-:Y:S02]  /*38860*/  IMAD.X R129, R113, 0x1, R0, P1 ;  /* 0x0000000171817824 */ /* 0x000fe400008e0600 */
[----:B------:R-:W2:Y:S04]  /*38870*/  LDL.LU.64 R112, [R1+0xec8] ;  /* 0x000ec80001707983 */ /* 0x000ea80000300a00 */
[----:B------:R-:W3:Y:S04]  /*38880*/  LDL.LU.64 R114, [R1+0xea8] ;  /* 0x000ea80001727983 */ /* 0x000ee80000300a00 */
[----:B------:R-:W3:Y:S04]  /*38890*/  LDL.LU.64 R118, [R1+0xe88] ;  /* 0x000e880001767983 */ /* 0x000ee80000300a00 */
[----:B------:R-:W3:Y:S01]  /*388a0*/  LDL.LU.64 R116, [R1+0xe68] ;  /* 0x000e680001747983 */ /* 0x000ee20000300a00 */
[----:B------:R-:W-:-:S05]  /*388b0*/  IADD3 R126, P1, R110, R2, RZ ;  /* 0x000000026e7e7210 */ /* 0x000fca0007f3e0ff */
[----:B------:R-:W-:Y:S02]  /*388c0*/  IMAD.X R127, R111, 0x1, R0, P1 ;  /* 0x000000016f7f7824 */ /* 0x000fe400008e0600 */
[----:B------:R-:W3:Y:S01]  /*388d0*/  LDL.LU.64 R110, [R1+0xe48] ;  /* 0x000e4800016e7983 */ /* 0x000ee20000300a00 */
[----:B----4-:R-:W-:-:S05]  /*388e0*/  IADD3 R124, P1, R108, R2, RZ ;  /* 0x000000026c7c7210 */ /* 0x010fca0007f3e0ff */
[----:B------:R-:W-:Y:S02]  /*388f0*/  IMAD.X R125, R109, 0x1, R0, P1 ;  /* 0x000000016d7d7824 */ /* 0x000fe400008e0600 */
[----:B------:R-:W4:Y:S04]  /*38900*/  LDL.LU.64 R108, [R1+0xe28] ;  /* 0x000e2800016c7983 */ /* 0x000f280000300a00 */
[----:B------:R-:W4:Y:S01]  /*38910*/  LDL.LU.64 R138, [R1+0xe08] ;  /* 0x000e0800018a7983 */ /* 0x000f220000300a00 */
[----:B------:R-:W-:-:S05]  /*38920*/  IADD3 R122, P1, R8, R2, RZ ;  /* 0x00000002087a7210 */ /* 0x000fca0007f3e0ff */
[----:B------:R-:W-:Y:S01]  /*38930*/  IMAD.X R123, R9, 0x1, R0, P1 ;  /* 0x00000001097b7824 */ /* 0x000fe200008e0600 */
[----:B------:R-:W-:-:S05]  /*38940*/  IADD3 R8, P1, R140, R2, RZ ;  /* 0x000000028c087210 */ /* 0x000fca0007f3e0ff */
[----:B------:R-:W-:Y:S01]  /*38950*/  IMAD.X R9, R141, 0x1, R0, P1 ;  /* 0x000000018d097824 */ /* 0x000fe200008e0600 */
[----:B------:R-:W-:-:S05]  /*38960*/  IADD3 R7, P1, R120, R2, RZ ;  /* 0x0000000278077210 */ /* 0x000fca0007f3e0ff */
[----:B------:R-:W-:Y:S02]  /*38970*/  IMAD.X R151, R121, 0x1, R0, P1 ;  /* 0x0000000179977824 */ /* 0x000fe400008e0600 */
[----:B------:R-:W-:Y:S02]  /*38980*/  IMAD.MOV.U32 R137, RZ, RZ, R6 ;  /* 0x000000ffff897224 */ /* 0x000fe400078e0006 */
[----:B------:R-:W-:-:S03]  /*38990*/  IMAD.MOV.U32 R6, RZ, RZ, R7 ;  /* 0x000000ffff067224 */ /* 0x000fc600078e0007 */
[----:B------:R-:W-:Y:S01]  /*389a0*/  STL.64 [R1+0x1008], R136 ;  /* 0x0010088801007387 */ /* 0x000fe20000100a00 */
[----:B------:R-:W-:-:S03]  /*389b0*/  IMAD.MOV.U32 R7, RZ, RZ, R151 ;  /* 0x000000ffff077224 */ /* 0x000fc600078e0097 */
        /* <DEDUP_REMOVED lines=8> */
[----:B------:R-:W-:Y:S04]  /*38a40*/  LDGSTS.E [R5+0x10500], desc[UR4][R136.64], P0 ;  /* 0x1050000088057fae */ /* 0x000fe80008121844 */
[----:B------:R1:W-:Y:S04]  /*38a50*/  STL.64 [R1+0xee8], R6 ;  /* 0x000ee80601007387 */ /* 0x0003e80000100a00 */
        /* <DEDUP_REMOVED lines=8> */
[----:B------:R1:W-:Y:S01]  /*38ae0*/  LDGSTS.E [R5+0x12900], desc[UR4][R6.64], P0 ;  /* 0x1290000006057fae */ /* 0x0003e20008121844 */
[----:B--2---:R-:W-:-:S05]  /*38af0*/  IADD3 R120, P1, R112, R2, RZ ;  /* 0x0000000270787210 */ /* 0x004fca0007f3e0ff */
[----:B------:R-:W-:Y:S01]  /*38b00*/  IMAD.X R121, R113, 0x1, R0, P1 ;  /* 0x0000000171797824 */ /* 0x000fe200008e0600 */
[----:B---3--:R-:W-:-:S04]  /*38b10*/  IADD3 R112, P1, R114, R2, RZ ;  /* 0x0000000272707210 */ /* 0x008fc80007f3e0ff */
[----:B------:R-:W-:Y:S01]  /*38b20*/  LDGSTS.E [R5+0x12d00], desc[UR4][R120.64], P0 ;  /* 0x12d0000078057fae */ /* 0x000fe20008121844 */
[--C-:B------:R-:W-:Y:S01]  /*38b30*/  IMAD.X R113, R115, 0x1, R0.reuse, P1 ;  /* 0x0000000173717824 */ /* 0x100fe200008e0600 */
[-C--:B------:R-:W-:Y:S02]  /*38b40*/  IADD3 R114, P1, R118, R2.reuse, RZ ;  /* 0x0000000276727210 */ /* 0x080fe40007f3e0ff */
[----:B------:R-:W-:Y:S03]  /*38b50*/  STL.64 [R1+0xec8], R120 ;  /* 0x000ec87801007387 */ /* 0x000fe60000100a00 */
[--C-:B------:R-:W-:Y:S01]  /*38b60*/  IMAD.X R115, R119, 0x1, R0.reuse, P1 ;  /* 0x0000000177737824 */ /* 0x100fe200008e0600 */
[-C--:B------:R-:W-:Y:S01]  /*38b70*/  IADD3 R118, P1, R116, R2.reuse, RZ ;  /* 0x0000000274767210 */ /* 0x080fe20007f3e0ff */
[----:B------:R2:W-:Y:S04]  /*38b80*/  LDGSTS.E [R5+0x13100], desc[UR4][R112.64], P0 ;  /* 0x1310000070057fae */ /* 0x0005e80008121844 */
[--C-:B------:R-:W-:Y:S01]  /*38b90*/  IMAD.X R119, R117, 0x1, R0.reuse, P1 ;  /* 0x0000000175777824 */ /* 0x100fe200008e0600 */
[-C--:B------:R-:W-:Y:S01]  /*38ba0*/  IADD3 R116, P1, R110, R2.reuse, RZ ;  /* 0x000000026e747210 */ /* 0x080fe20007f3e0ff */
[----:B------:R3:W-:Y:S04]  /*38bb0*/  STL.64 [R1+0xea8], R112 ;  /* 0x000ea87001007387 */ /* 0x0007e80000100a00 */
[--C-:B------:R-:W-:Y:S01]  /*38bc0*/  IMAD.X R117, R111, 0x1, R0.reuse, P1 ;  /* 0x000000016f757824 */ /* 0x100fe200008e0600 */
[-C--:B----4-:R-:W-:Y:S01]  /*38bd0*/  IADD3 R110, P1, R108, R2.reuse, RZ ;  /* 0x000000026c6e7210 */ /* 0x090fe20007f3e0ff */
[----:B------:R4:W-:Y:S04]  /*38be0*/  LDGSTS.E [R5+0x13500], desc[UR4][R114.64], P0 ;  /* 0x1350000072057fae */ /* 0x0009e80008121844 */
[--C-:B------:R-:W-:Y:S01]  /*38bf0*/  IMAD.X R111, R109, 0x1, R0.reuse, P1 ;  /* 0x000000016d6f7824 */ /* 0x100fe200008e0600 */
[-C--:B------:R-:W-:Y:S01]  /*38c00*/  IADD3 R108, P1, R138, R2.reuse, RZ ;  /* 0x000000028a6c7210 */ /* 0x080fe20007f3e0ff */
[----:B------:R2:W-:Y:S04]  /*38c10*/  STL.64 [R1+0xe88], R114 ;  /* 0x000e887201007387 */ /* 0x0005e80000100a00 */
[--C-:B------:R-:W-:Y:S01]  /*38c20*/  IMAD.X R109, R139, 0x1, R0.reuse, P1 ;  /* 0x000000018b6d7824 */ /* 0x100fe200008e0600 */
[-C--:B------:R-:W-:Y:S01]  /*38c30*/  IADD3 R150, P1, R246, R2.reuse, RZ ;  /* 0x00000002f6967210 */ /* 0x080fe20007f3e0ff */
[----:B------:R-:W-:Y:S04]  /*38c40*/  LDGSTS.E [R5+0x13900], desc[UR4][R118.64], P0 ;  /* 0x1390000076057fae */ /* 0x000fe80008121844 */
[--C-:B------:R-:W-:Y:S01]  /*38c50*/  IMAD.X R246, R247, 0x1, R0.reuse, P1 ;  /* 0x00000001f7f67824 */ /* 0x100fe200008e0600 */
[-C--:B------:R-:W-:Y:S01]  /*38c60*/  IADD3 R149, P1, R238, R2.reuse, RZ ;  /* 0x00000002ee957210 */ /* 0x080fe20007f3e0ff */
[----:B------:R-:W-:Y:S04]  /*38c70*/  STL.64 [R1+0xe68], R118 ;  /* 0x000e687601007387 */ /* 0x000fe80000100a00 */
        /* <DEDUP_REMOVED lines=11> */
[----:B------:R4:W-:Y:S04]  /*38d30*/  STL.64 [R1+0xe28], R110 ;  /* 0x000e286e01007387 */ /* 0x0009e80000100a00 */
[----:B------:R-:W-:Y:S01]  /*38d40*/  IMAD.X R206, R207, 0x1, R0, P1 ;  /* 0x00000001cfce7824 */ /* 0x000fe200008e0600 */
[-C--:B------:R-:W-:Y:S01]  /*38d50*/  IADD3 R144, P1, R198, R2.reuse, RZ ;  /* 0x00000002c6907210 */ /* 0x080fe20007f3e0ff */
[----:B------:R-:W-:Y:S01]  /*38d60*/  IMAD.MOV.U32 R247, RZ, RZ, R246 ;  /* 0x000000fffff77224 */ /* 0x000fe200078e00f6 */
[----:B------:R-:W-:Y:S03]  /*38d70*/  LDGSTS.E [R5+0x14500], desc[UR4][R108.64], P0 ;  /* 0x145000006c057fae */ /* 0x000fe60008121844 */
        /* <DEDUP_REMOVED lines=12> */
[--C-:B------:R-:W-:Y:S01]  /*38e40*/  IMAD.X R22, R23, 0x1, R0.reuse, P1 ;  /* 0x0000000117167824 */ /* 0x100fe200008e0600 */
[----:B------:R-:W-:Y:S01]  /*38e50*/  IADD3 R107, P1, R14, R2, RZ ;  /* 0x000000020e6b7210 */ /* 0x000fe20007f3e0ff */
[----:B------:R4:W-:Y:S04]  /*38e60*/  STL.64 [R1+0xe08], R108 ;  /* 0x000e086c01007387 */ /* 0x0009e80000100a00 */
[----:B------:R-:W-:Y:S01]  /*38e70*/  IMAD.X R14, R15, 0x1, R0, P1 ;  /* 0x000000010f0e7824 */ /* 0x000fe200008e0600 */
[----:B-1----:R-:W4:Y:S03]  /*38e80*/  LDL.LU R9, [R1+0x1444] ;  /* 0x0014440001097983 */ /* 0x002f260000300800 */
[----:B------:R-:W-:Y:S01]  /*38e90*/  IMAD.MOV.U32 R15, RZ, RZ, R14 ;  /* 0x000000ffff0f7224 */ /* 0x000fe200078e000e */
[----:B------:R-:W4:Y:S01]  /*38ea0*/  LDL.LU R7, [R1+0x1464] ;  /* 0x0014640001077983 */ /* 0x000f220000300800 */
[----:B------:R-:W-:-:S03]  /*38eb0*/  IMAD.MOV.U32 R14, RZ, RZ, R107 ;  /* 0x000000ffff0e7224 */ /* 0x000fc600078e006b */
[----:B------:R-:W4:Y:S04]  /*38ec0*/  LDL.LU R107, [R1+0x1440] ;  /* 0x00144000016b7983 */ /* 0x000f280000300800 */
[----:B---3--:R-:W3:Y:S04]  /*38ed0*/  LDL.LU R112, [R1+0x1460] ;  /* 0x0014600001707983 */ /* 0x008ee80000300800 */
[----:B--2---:R-:W2:Y:S04]  /*38ee0*/  LDL R114, [R1+0x1c20] ;  /* 0x001c200001727983 */ /* 0x004ea80000100800 */
[----:B----4-:R-:W4:Y:S04]  /*38ef0*/  LDL.LU R111, [R1+0x1480] ;  /* 0x00148000016f7983 */ /* 0x010f280000300800 */
[----:B------:R-:W4:Y:S04]  /*38f00*/  LDL.LU R6, [R1+0x1484] ;  /* 0x0014840001067983 */ /* 0x000f280000300800 */
[----:B------:R-:W4:Y:S04]  /*38f10*/  LDL.LU R113, [R1+0x14a0] ;  /* 0x0014a00001717983 */ /* 0x000f280000300800 */
[----:B------:R-:W4:Y:S01]  /*38f20*/  LDL.LU R8, [R1+0x14a4] ;  /* 0x0014a40001087983 */ /* 0x000f220000300800 */
[----:B------:R-:W-:-:S02]  /*38f30*/  IMAD.MOV.U32 R246, RZ, RZ, R150 ;  /* 0x000000fffff67224 */ /* 0x000fc400078e0096 */
[----:B------:R-:W-:Y:S01]  /*38f40*/  IMAD.MOV.U32 R239, RZ, RZ, R238 ;  /* 0x000000ffffef7224 */ /* 0x000fe200078e00ee */
[----:B------:R-:W-:Y:S01]  /*38f50*/  MOV R238, R149 ;  /* 0x0000009500ee7202 */ /* 0x000fe20000000f00 */
[----:B------:R-:W-:Y:S01]  /*38f60*/  IMAD.MOV.U32 R231, RZ, RZ, R230 ;  /* 0x000000ffffe77224 */ /* 0x000fe200078e00e6 */
[----:B------:R-:W-:Y:S01]  /*38f70*/  LDGSTS.E [R5+0x14900], desc[UR4][R246.64], P0 ;  /* 0x14900000f6057fae */ /* 0x000fe20008121844 */
[----:B------:R-:W-:Y:S02]  /*38f80*/  IMAD.MOV.U32 R230, RZ, RZ, R148 ;  /* 0x000000ffffe67224 */ /* 0x000fe400078e0094 */
[----:B------:R-:W-:Y:S01]  /*38f90*/  IMAD.MOV.U32 R223, RZ, RZ, R222 ;  /* 0x000000ffffdf7224 */ /* 0x000fe200078e00de */
[----:B------:R-:W-:Y:S01]  /*38fa0*/  LDGSTS.E [R5+0x14d00], desc[UR4][R238.64], P0 ;  /* 0x14d00000ee057fae */ /* 0x000fe20008121844 */
[----:B------:R-:W-:Y:S02]  /*38fb0*/  IMAD.MOV.U32 R222, RZ, RZ, R147 ;  /* 0x000000ffffde7224 */ /* 0x000fe400078e0093 */
[----:B------:R-:W-:Y:S01]  /*38fc0*/  IMAD.MOV.U32 R215, RZ, RZ, R214 ;  /* 0x000000ffffd77224 */ /* 0x000fe200078e00d6 */
[----:B------:R-:W4:Y:S01]  /*38fd0*/  LDL.LU R110, [R1+0x14c0] ;  /* 0x0014c000016e7983 */ /* 0x000f220000300800 */
[----:B------:R-:W-:-:S02]  /*38fe0*/  IMAD.MOV.U32 R214, RZ, RZ, R146 ;  /* 0x000000ffffd67224 */ /* 0x000fc400078e0092 */
[----:B------:R-:W-:Y:S01]  /*38ff0*/  IMAD.MOV.U32 R207, RZ, RZ, R206 ;  /* 0x000000ffffcf7224 */ /* 0x000fe200078e00ce */
[----:B------:R-:W-:Y:S01]  /*39000*/  LDGSTS.E [R5+0x15100], desc[UR4][R230.64], P0 ;  /* 0x15100000e6057fae */ /* 0x000fe20008121844 */
[----:B------:R-:W-:Y:S02]  /*39010*/  IMAD.MOV.U32 R206, RZ, RZ, R145 ;  /* 0x000000ffffce7224 */ /* 0x000fe400078e0091 */
[----:B------:R-:W-:Y:S01]  /*39020*/  IMAD.MOV.U32 R199, RZ, RZ, R198 ;  /* 0x000000ffffc77224 */ /* 0x000fe200078e00c6 */
[----:B------:R-:W4:Y:S01]  /*39030*/  LDL.LU R109, [R1+0x14c4] ;  /* 0x0014c400016d7983 */ /* 0x000f220000300800 */
[----:B------:R-:W-:Y:S02]  /*39040*/  IMAD.MOV.U32 R198, RZ, RZ, R144 ;  /* 0x000000ffffc67224 */ /* 0x000fe400078e0090 */
[----:B------:R-:W-:Y:S01]  /*39050*/  IMAD.MOV.U32 R191, RZ, RZ, R190 ;  /* 0x000000ffffbf7224 */ /* 0x000fe200078e00be */
[----:B------:R-:W-:Y:S01]  /*39060*/  LDGSTS.E [R5+0x15500], desc[UR4][R222.64], P0 ;  /* 0x15500000de057fae */ /* 0x000fe20008121844 */
[----:B------:R-:W-:-:S02]  /*39070*/  IMAD.MOV.U32 R190, RZ, RZ, R143 ;  /* 0x000000ffffbe7224 */ /* 0x000fc400078e008f */
[----:B------:R-:W-:Y:S01]  /*39080*/  IMAD.MOV.U32 R183, RZ, RZ, R182 ;  /* 0x000000ffffb77224 */ /* 0x000fe200078e00b6 */
[----:B------:R-:W4:Y:S01]  /*39090*/  LDL.LU R108, [R1+0x14e0] ;  /* 0x0014e000016c7983 */ /* 0x000f220000300800 */
        /* <DEDUP_REMOVED lines=16> */
[----:B------:R-:W-:Y:S04]  /*391a0*/  LDGSTS.E [R5+0x17500], desc[UR4][R158.64], P0 ;  /* 0x175000009e057fae */ /* 0x000fe80008121844 */
[----:B------:R-:W-:Y:S04]  /*391b0*/  LDGSTS.E [R5+0x17900], desc[UR4][R22.64], P0 ;  /* 0x1790000016057fae */ /* 0x000fe80008121844 */
[----:B------:R2:W-:Y:S01]  /*391c0*/  LDGSTS.E [R5+0x17d00], desc[UR4][R14.64], P0 ;  /* 0x17d000000e057fae */ /* 0x0005e20008121844 */
[----:B------:R-:W-:-:S02]  /*391d0*/  IADD3 R9, P1, R9, R2, RZ ;  /* 0x0000000209097210 */ /* 0x000fc40007f3e0ff */
[----:B------:R-:W-:-:S03]  /*391e0*/  IADD3 R7, P2, R7, R2, RZ ;  /* 0x0000000207077210 */ /* 0x000fc60007f5e0ff */
[--C-:B------:R-:W-:Y:S01]  /*391f0*/  IMAD.X R107, R107, 0x1, R0.reuse, P1 ;  /* 0x000000016b6b7824 */ /* 0x100fe200008e0600 */
[----:B------:R-:W-:Y:S01]  /*39200*/  STL [R1+0x1444], R9 ;  /* 0x0014440901007387 */ /* 0x000fe20000100800 */
[----:B---3--:R-:W-:-:S03]  /*39210*/  IMAD.X R112, R112, 0x1, R0, P2 ;  /* 0x0000000170707824 */ /* 0x008fc600010e0600 */
[----:B------:R1:W-:Y:S01]  /*39220*/  STL [R1+0x1440], R107 ;  /* 0x0014406b01007387 */ /* 0x0003e20000100800 */
[----:B------:R-:W-:-:S03]  /*39230*/  IMAD.MOV.U32 R115, RZ, RZ, R107 ;  /* 0x000000ffff737224 */ /* 0x000fc600078e006b */
[----:B------:R3:W-:Y:S04]  /*39240*/  STL [R1+0x1464], R7 ;  /* 0x0014640701007387 */ /* 0x0007e80000100800 */
[----:B------:R3:W-:Y:S04]  /*39250*/  STL [R1+0x1460], R112 ;  /* 0x0014607001007387 */ /* 0x0007e80000100800 */
[----:B-1----:R-:W3:Y:S01]  /*39260*/  LDL.LU R107, [R1+0x14e4] ;  /* 0x0014e400016b7983 */ /* 0x002ee20000300800 */
[----:B--2---:R-:W-:Y:S01]  /*39270*/  VIADD R5, R114, UR8 ;  /* 0x0000000872057c36 */ /* 0x004fe20008000000 */
[----:B----4-:R-:W-:Y:S01]  /*39280*/  IADD3 R6, P1, R6, R2, RZ ;  /* 0x0000000206067210 */ /* 0x010fe20007f3e0ff */
[----:B------:R-:W-:-:S02]  /*39290*/  IMAD.MOV.U32 R114, RZ, RZ, R9 ;  /* 0x000000ffff727224 */ /* 0x000fc400078e0009 */
[----:B------:R-:W2:Y:S02]  /*392a0*/  LDL.LU R9, [R1+0x1500] ;  /* 0x0015000001097983 */ /* 0x000ea40000300800 */
[----:B------:R-:W-:Y:S02]  /*392b0*/  IMAD.X R111, R111, 0x1, R0, P1 ;  /* 0x000000016f6f7824 */ /* 0x000fe400008e0600 */
[----:B------:R1:W-:Y:S01]  /*392c0*/  LDGSTS.E [R5+0x200], desc[UR4][R114.64], P0 ;  /* 0x0020000072057fae */ /* 0x0003e20008121844 */
[----:B------:R-:W-:Y:S01]  /*392d0*/  IADD3 R8, P2, R8, R2, RZ ;  /* 0x0000000208087210 */ /* 0x000fe20007f5e0ff */
[----:B-1----:R-:W-:Y:S02]  /*392e0*/  IMAD.MOV.U32 R114, RZ, RZ, R7 ;  /* 0x000000ffff727224 */ /* 0x002fe400078e0007 */
[----:B------:R-:W-:Y:S01]  /*392f0*/  IMAD.MOV.U32 R115, RZ, RZ, R112 ;  /* 0x000000ffff737224 */ /* 0x000fe200078e0070 */
[----:B---3--:R-:W3:Y:S04]  /*39300*/  LDL.LU R7, [R1+0x1504] ;  /* 0x0015040001077983 */ /* 0x008ee80000300800 */
[----:B------:R-:W4:Y:S04]  /*39310*/  LDL.LU R112, [R1+0x1520] ;  /* 0x0015200001707983 */ /* 0x000f280000300800 */
[----:B------:R1:W-:Y:S04]  /*39320*/  STL [R1+0x1484], R6 ;  /* 0x0014840601007387 */ /* 0x0003e80000100800 */
[----:B------:R1:W-:Y:S04]  /*39330*/  LDGSTS.E [R5+0x600], desc[UR4][R114.64], P0 ;  /* 0x0060000072057fae */ /* 0x0003e80008121844 */
[----:B------:R1:W-:Y:S04]  /*39340*/  STL [R1+0x1480], R111 ;  /* 0x0014806f01007387 */ /* 0x0003e80000100800 */
[----:B------:R1:W-:Y:S02]  /*39350*/  STL [R1+0x14a4], R8 ;  /* 0x0014a40801007387 */ /* 0x0003e40000100800 */
[----:B-1----:R-:W-:-:S02]  /*39360*/  IMAD.MOV.U32 R114, RZ, RZ, R6 ;  /* 0x000000ffff727224 */ /* 0x002fc400078e0006 */
[----:B------:R-:W4:Y:S01]  /*39370*/  LDL.LU R6, [R1+0x1524] ;  /* 0x0015240001067983 */ /* 0x000f220000300800 */
[----:B------:R-:W-:Y:S01]  /*39380*/  IMAD.MOV.U32 R115, RZ, RZ, R111 ;  /* 0x000000ffff737224 */ /* 0x000fe200078e006f */
[----:B------:R-:W-:Y:S01]  /*39390*/  IADD3 R109, P1, R109, R2, RZ ;  /* 0x000000026d6d7210 */ /* 0x000fe20007f3e0ff */
[----:B------:R-:W-:-:S03]  /*393a0*/  IMAD.X R113, R113, 0x1, R0, P2 ;  /* 0x0000000171717824 */ /* 0x000fc600010e0600 */
[----:B------:R1:W-:Y:S01]  /*393b0*/  LDGSTS.E [R5+0xa00], desc[UR4][R114.64], P0 ;  /* 0x00a0000072057fae */ /* 0x0003e20008121844 */
[----:B------:R-:W-:-:S03]  /*393c0*/  IMAD.X R110, R110, 0x1, R0, P1 ;  /* 0x000000016e6e7824 */ /* 0x000fc600008e0600 */
[----:B------:R-:W-:Y:S04]  /*393d0*/  STL [R1+0x14a0], R113 ;  /* 0x0014a07101007387 */ /* 0x000fe80000100800 */
[----:B------:R-:W4:Y:S01]  /*393e0*/  LDL.LU R111, [R1+0x1540] ;  /* 0x00154000016f7983 */ /* 0x000f220000300800 */
[----:B-1----:R-:W-:Y:S02]  /*393f0*/  IMAD.MOV.U32 R114, RZ, RZ, R8 ;  /* 0x000000ffff727224 */ /* 0x002fe400078e0008 */
[----:B------:R-:W-:Y:S01]  /*39400*/  IMAD.MOV.U32 R115, RZ, RZ, R113 ;  /* 0x000000ffff737224 */ /* 0x000fe200078e0071 */
        /* <DEDUP_REMOVED lines=13> */
[----:B-1----:R-:W-:Y:S01]  /*394e0*/  IMAD.MOV.U32 R114, RZ, RZ, R107 ;  /* 0x000000ffff727224 */ /* 0x002fe200078e006b */
[----:B---3--:R-:W-:Y:S01]  /*394f0*/  IADD3 R7, P1, R7, R2, RZ ;  /* 0x0000000207077210 */ /* 0x008fe20007f3e0ff */
[----:B------:R-:W-:-:S02]  /*39500*/  IMAD.MOV.U32 R115, RZ, RZ, R108 ;  /* 0x000000ffff737224 */ /* 0x000fc400078e006c */
[----:B------:R-:W3:Y:S02]  /*39510*/  LDL.LU R108, [R1+0x1580] ;  /* 0x00158000016c7983 */ /* 0x000ee40000300800 */
[----:B------:R-:W-:Y:S02]  /*39520*/  IMAD.X R9, R9, 0x1, R0, P1 ;  /* 0x0000000109097824 */ /* 0x000fe400008e0600 */
[----:B------:R-:W3:Y:S04]  /*39530*/  LDL.LU R107, [R1+0x1584] ;  /* 0x00158400016b7983 */ /* 0x000ee80000300800 */
[----:B------:R-:W-:Y:S04]  /*39540*/  STL [R1+0x1504], R7 ;  /* 0x0015040701007387 */ /* 0x000fe80000100800 */
[----:B------:R1:W-:Y:S04]  /*39550*/  LDGSTS.E [R5+0x1600], desc[UR4][R114.64], P0 ;  /* 0x0160000072057fae */ /* 0x0003e80008121844 */
[----:B------:R1:W-:Y:S01]  /*39560*/  STL [R1+0x1500], R9 ;  /* 0x0015000901007387 */ /* 0x0003e20000100800 */
[----:B----4-:R-:W-:Y:S01]  /*39570*/  IADD3 R6, P2, R6, R2, RZ ;  /* 0x0000000206067210 */ /* 0x010fe20007f5e0ff */
[----:B-1----:R-:W-:-:S04]  /*39580*/  IMAD.MOV.U32 R115, RZ, RZ, R9 ;  /* 0x000000ffff737224 */ /* 0x002fc800078e0009 */
[----:B------:R-:W-:Y:S01]  /*39590*/  IMAD.X R112, R112, 0x1, R0, P2 ;  /* 0x0000000170707824 */ /* 0x000fe200010e0600 */
[----:B------:R-:W-:Y:S01]  /*395a0*/  STL [R1+0x1524], R6 ;  /* 0x0015240601007387 */ /* 0x000fe20000100800 */
[----:B------:R-:W-:-:S03]  /*395b0*/  IMAD.MOV.U32 R114, RZ, RZ, R7 ;  /* 0x000000ffff727224 */ /* 0x000fc600078e0007 */
[----:B------:R-:W4:Y:S04]  /*395c0*/  LDL.LU R9, [R1+0x15a0] ;  /* 0x0015a00001097983 */ /* 0x000f280000300800 */
[----:B------:R1:W-:Y:S04]  /*395d0*/  STL [R1+0x1520], R112 ;  /* 0x0015207001007387 */ /* 0x0003e80000100800 */
[----:B------:R-:W4:Y:S01]  /*395e0*/  LDL.LU R7, [R1+0x15a4] ;  /* 0x0015a40001077983 */ /* 0x000f220000300800 */
[----:B------:R-:W-:-:S03]  /*395f0*/  IADD3 R8, P1, R8, R2, RZ ;  /* 0x0000000208087210 */ /* 0x000fc60007f3e0ff */
[----:B------:R1:W-:Y:S02]  /*39600*/  LDGSTS.E [R5+0x1a00], desc[UR4][R114.64], P0 ;  /* 0x01a0000072057fae */ /* 0x0003e40008121844 */
[----:B------:R-:W-:Y:S02]  /*39610*/  IMAD.X R111, R111, 0x1, R0, P1 ;  /* 0x000000016f6f7824 */ /* 0x000fe400008e0600 */
[----:B-1----:R-:W-:Y:S02]  /*39620*/  IMAD.MOV.U32 R115, RZ, RZ, R112 ;  /* 0x000000ffff737224 */ /* 0x002fe400078e0070 */
[----:B------:R-:W-:Y:S01]  /*39630*/  IMAD.MOV.U32 R114, RZ, RZ, R6 ;  /* 0x000000ffff727224 */ /* 0x000fe200078e0006 */
[----:B------:R-:W4:Y:S04]  /*39640*/  LDL.LU R112, [R1+0x15c0] ;  /* 0x0015c00001707983 */ /* 0x000f280000300800 */
[----:B------:R-:W4:Y:S04]  /*39650*/  LDL.LU R6, [R1+0x15c4] ;  /* 0x0015c40001067983 */ /* 0x000f280000300800 */
[----:B------:R1:W-:Y:S04]  /*39660*/  STL [R1+0x1544], R8 ;  /* 0x0015440801007387 */ /* 0x0003e80000100800 */
[----:B------:R1:W-:Y:S04]  /*39670*/  STL [R1+0x1540], R111 ;  /* 0x0015406f01007387 */ /* 0x0003e80000100800 */
[----:B------:R1:W-:Y:S02]  /*39680*/  LDGSTS.E [R5+0x1e00], desc[UR4][R114.64], P0 ;  /* 0x01e0000072057fae */ /* 0x0003e40008121844 */
[----:B-1----:R-:W-:-:S02]  /*39690*/  IMAD.MOV.U32 R114, RZ, RZ, R8 ;  /* 0x000000ffff727224 */ /* 0x002fc400078e0008 */
[----:B------:R-:W-:-:S05]  /*396a0*/  IMAD.MOV.U32 R115, RZ, RZ, R111 ;  /* 0x000000ffff737224 */ /* 0x000fca00078e006f */
[----:B------:R1:W-:Y:S01]  /*396b0*/  LDGSTS.E [R5+0x2200], desc[UR4][R114.64], P0 ;  /* 0x0220000072057fae */ /* 0x0003e20008121844 */
[----:B--2---:R-:W-:-:S05]  /*396c0*/  IADD3 R109, P2, R109, R2, RZ ;  /* 0x000000026d6d7210 */ /* 0x004fca0007f5e0ff */
[----:B------:R-:W-:Y:S01]  /*396d0*/  IMAD.X R110, R110, 0x1, R0, P2 ;  /* 0x000000016e6e7824 */ /* 0x000fe200010e0600 */
[----:B------:R-:W-:Y:S04]  /*396e0*/  STL [R1+0x1564], R109 ;  /* 0x0015646d01007387 */ /* 0x000fe80000100800 */
[----:B------:R-:W2:Y:S04]  /*396f0*/  LDL.LU R113, [R1+0x15e0] ;  /* 0x0015e00001717983 */ /* 0x000ea80000300800 */
[----:B------:R1:W-:Y:S01]  /*39700*/  STL [R1+0x1560], R110 ;  /* 0x0015606e01007387 */ /* 0x0003e20000100800 */
[----:B---3--:R-:W-:-:S03]  /*39710*/  IADD3 R107, P1, R107, R2, RZ ;  /* 0x000000026b6b7210 */ /* 0x008fc60007f3e0ff */
[----:B------:R-:W3:Y:S01]  /*39720*/  LDL.LU R8, [R1+0x15e4] ;  /* 0x0015e40001087983 */ /* 0x000ee20000300800 */
[----:B-1----:R-:W-:Y:S02]  /*39730*/  IMAD.MOV.U32 R114, RZ, RZ, R109 ;  /* 0x000000ffff727224 */ /* 0x002fe400078e006d */
[----:B------:R-:W-:Y:S01]  /*39740*/  IMAD.MOV.U32 R115, RZ, RZ, R110 ;  /* 0x000000ffff737224 */ /* 0x000fe200078e006e */
[----:B------:R-:W2:Y:S01]  /*39750*/  LDL.LU R111, [R1+0x1600] ;  /* 0x00160000016f7983 */ /* 0x000ea20000300800 */
[----:B------:R-:W-:-:S03]  /*39760*/  IMAD.X R108, R108, 0x1, R0, P1 ;  /* 0x000000016c6c7824 */ /* 0x000fc600008e0600 */
        /* <DEDUP_REMOVED lines=73> */
[----:B------:R1:W-:Y:S04]  /*39c00*/  STL [R1+0x1684], R8 ;  /* 0x0016840801007387 */ /* 0x0003e80000100800 */
        /* <DEDUP_REMOVED lines=72> */
[----:B------:R1:W-:Y:S04]  /*3a090*/  LDGSTS.E [R5+0x6600], desc[UR4][R114.64], P0 ;  /* 0x0660000072057fae */ /* 0x0003e80008121844 */
[----:B------:R1:W-:Y:S01]  /*3a0a0*/  STL [R1+0x1780], R108 ;  /* 0x0017806c01007387 */ /* 0x0003e20000100800 */
[----:B------:R-:W-:Y:S01]  /*3a0b0*/  IADD3 R6, P2, R6, R2, RZ ;  /* 0x0000000206067210 */ /* 0x000fe20007f5e0ff */
[----:B-1----:R-:W-:-:S04]  /*3a0c0*/  IMAD.MOV.U32 R115, RZ, RZ, R108 ;  /* 0x000000ffff737224 */ /* 0x002fc800078e006c */
        /* <DEDUP_REMOVED lines=8> */
[----:B------:R-:W-:Y:S01]  /*3a150*/  IMAD.X R9, R9, 0x1, R0, P1 ;  /* 0x0000000109097824 */ /* 0x000fe200008e0600 */
[----:B-1----:R-:W-:Y:S01]  /*3a160*/  MOV R114, R6 ;  /* 0x0000000600727202 */ /* 0x002fe20000000f00 */
[----:B------:R-:W-:Y:S02]  /*3a170*/  IMAD.MOV.U32 R115, RZ, RZ, R7 ;  /* 0x000000ffff737224 */ /* 0x000fe400078e0007 */
[----:B------:R-:W4:Y:S04]  /*3a180*/  LDL.LU.64 R6, [R1+0x1020] ;  /* 0x0010200001067983 */ /* 0x000f280000300a00 */
[----:B------:R-:W-:Y:S04]  /*3a190*/  STL [R1+0x17c4], R8 ;  /* 0x0017c40801007387 */ /* 0x000fe80000100800 */
[----:B------:R1:W-:Y:S04]  /*3a1a0*/  LDGSTS.E [R5+0x6e00], desc[UR4][R114.64], P0 ;  /* 0x06e0000072057fae */ /* 0x0003e80008121844 */
[----:B------:R2:W-:Y:S01]  /*3a1b0*/  STL [R1+0x17c0], R9 ;  /* 0x0017c00901007387 */ /* 0x0005e20000100800 */
[----:B-1----:R-:W-:-:S02]  /*3a1c0*/  IMAD.MOV.U32 R114, RZ, RZ, R8 ;  /* 0x000000ffff727224 */ /* 0x002fc400078e0008 */
[----:B------:R-:W-:-:S05]  /*3a1d0*/  IMAD.MOV.U32 R115, RZ, RZ, R9 ;  /* 0x000000ffff737224 */ /* 0x000fca00078e0009 */
[----:B------:R1:W-:Y:S01]  /*3a1e0*/  LDGSTS.E [R5+0x7200], desc[UR4][R114.64], P0 ;  /* 0x0720000072057fae */ /* 0x0003e20008121844 */
[----:B--2---:R-:W-:-:S05]  /*3a1f0*/  IADD3 R111, P2, R111, R2, RZ ;  /* 0x000000026f6f7210 */ /* 0x004fca0007f5e0ff */
[----:B------:R-:W-:Y:S01]  /*3a200*/  STL [R1+0x17e4], R111 ;  /* 0x0017e46f01007387 */ /* 0x000fe20000100800 */
[----:B------:R-:W-:-:S03]  /*3a210*/  IMAD.X R112, R112, 0x1, R0, P2 ;  /* 0x0000000170707824 */ /* 0x000fc600010e0600 */
[----:B------:R-:W2:Y:S01]  /*3a220*/  LDL.LU.64 R8, [R1+0x1000] ;  /* 0x0010000001087983 */ /* 0x000ea20000300a00 */
[----:B---3--:R-:W-:-:S03]  /*3a230*/  IADD3 R109, P1, R109, R2, RZ ;  /* 0x000000026d6d7210 */ /* 0x008fc60007f3e0ff */
[----:B------:R3:W-:Y:S04]  /*3a240*/  STL [R1+0x17e0], R112 ;  /* 0x0017e07001007387 */ /* 0x0007e80000100800 */
[----:B------:R-:W2:Y:S01]  /*3a250*/  LDL.LU.64 R118, [R1+0xfe0] ;  /* 0x000fe00001767983 */ /* 0x000ea20000300a00 */
[----:B------:R-:W-:-:S03]  /*3a260*/  IMAD.X R110, R110, 0x1, R0, P1 ;  /* 0x000000016e6e7824 */ /* 0x000fc600008e0600 */
[----:B------:R-:W2:Y:S01]  /*3a270*/  LDL.LU.64 R116, [R1+0xfc0] ;  /* 0x000fc00001747983 */ /* 0x000ea20000300a00 */
[----:B-1----:R-:W-:Y:S02]  /*3a280*/  IMAD.MOV.U32 R115, RZ, RZ, R112 ;  /* 0x000000ffff737224 */ /* 0x002fe400078e0070 */
[----:B------:R-:W-:Y:S01]  /*3a290*/  IMAD.MOV.U32 R114, RZ, RZ, R111 ;  /* 0x000000ffff727224 */ /* 0x000fe200078e006f */
[----:B---3--:R-:W3:Y:S01]  /*3a2a0*/  LDL.LU.64 R112, [R1+0xfa0] ;  /* 0x000fa00001707983 */ /* 0x008ee20000300a00 */
[----:B------:R-:W-:-:S03]  /*3a2b0*/  IMAD.MOV.U32 R111, RZ, RZ, R110 ;  /* 0x000000ffff6f7224 */ /* 0x000fc600078e006e */
[----:B------:R-:W-:Y:S04]  /*3a2c0*/  STL [R1+0x1804], R109 ;  /* 0x0018046d01007387 */ /* 0x000fe80000100800 */
[----:B------:R1:W-:Y:S04]  /*3a2d0*/  STL [R1+0x1800], R110 ;  /* 0x0018006e01007387 */ /* 0x0003e80000100800 */
[----:B------:R-:W-:Y:S01]  /*3a2e0*/  LDGSTS.E [R5+0x7600], desc[UR4][R114.64], P0 ;  /* 0x0760000072057fae */ /* 0x000fe20008121844 */
[----:B-1----:R-:W-:-:S05]  /*3a2f0*/  IMAD.MOV.U32 R110, RZ, RZ, R109 ;  /* 0x000000ffff6e7224 */ /* 0x002fca00078e006d */
[----:B------:R1:W-:Y:S01]  /*3a300*/  LDGSTS.E [R5+0x7a00], desc[UR4][R110.64], P0 ;  /* 0x07a000006e057fae */ /* 0x0003e20008121844 */
[----:B------:R-:W-:-:S05]  /*3a310*/  IADD3 R107, P2, R107, R2, RZ ;  /* 0x000000026b6b7210 */ /* 0x000fca0007f5e0ff */
[----:B------:R-:W-:Y:S01]  /*3a320*/  IMAD.X R108, R108, 0x1, R0, P2 ;  /* 0x000000016c6c7824 */ /* 0x000fe200010e0600 */
[----:B------:R-:W-:Y:S04]  /*3a330*/  STL [R1+0x1824], R107 ;  /* 0x0018246b01007387 */ /* 0x000fe80000100800 */
[----:B------:R1:W-:Y:S04]  /*3a340*/  STL [R1+0x1820], R108 ;  /* 0x0018206c01007387 */ /* 0x0003e80000100800 */
[----:B------:R-:W3:Y:S04]  /*3a350*/  LDL.LU.64 R110, [R1+0xf80] ;  /* 0x000f8000016e7983 */ /* 0x000ee80000300a00 */
[----:B------:R-:W3:Y:S01]  /*3a360*/  LDL.LU.64 R114, [R1+0xf60] ;  /* 0x000f600001727983 */ /* 0x000ee20000300a00 */
[----:B------:R-:W-:-:S03]  /*3a370*/  IMAD.MOV.U32 R121, RZ, RZ, R108 ;  /* 0x000000ffff797224 */ /* 0x000fc600078e006c */
[----:B-1----:R-:W3:Y:S01]  /*3a380*/  LDL.LU.64 R108, [R1+0xf40] ;  /* 0x000f4000016c7983 */ /* 0x002ee20000300a00 */
[----:B----4-:R-:W-:-:S05]  /*3a390*/  IADD3 R138, P1, R6, R2, RZ ;  /* 0x00000002068a7210 */ /* 0x010fca0007f3e0ff */
[----:B------:R-:W-:Y:S02]  /*3a3a0*/  IMAD.X R6, R7, 0x1, R0, P1 ;  /* 0x0000000107067824 */ /* 0x000fe400008e0600 */
[----:B------:R-:W-:-:S05]  /*3a3b0*/  IMAD.MOV.U32 R120, RZ, RZ, R107 ;  /* 0x000000ffff787224 */ /* 0x000fca00078e006b */
[----:B------:R1:W-:Y:S01]  /*3a3c0*/  LDGSTS.E [R5+0x7e00], desc[UR4][R120.64], P0 ;  /* 0x07e0000078057fae */ /* 0x0003e20008121844 */
[----:B--2---:R-:W-:-:S05]  /*3a3d0*/  IADD3 R136, P1, R8, R2, RZ ;  /* 0x0000000208887210 */ /* 0x004fca0007f3e0ff */
[----:B------:R-:W-:Y:S02]  /*3a3e0*/  IMAD.X R137, R9, 0x1, R0, P1 ;  /* 0x0000000109897824 */ /* 0x000fe400008e0600 */
[----:B------:R-:W2:Y:S01]  /*3a3f0*/  LDL.LU.64 R8, [R1+0xf20] ;  /* 0x000f200001087983 */ /* 0x000ea20000300a00 */
[----:B------:R-:W-:-:S03]  /*3a400*/  IADD3 R134, P1, R118, R2, RZ ;  /* 0x0000000276867210 */ /* 0x000fc60007f3e0ff */
[----:B------:R-:W4:Y:S02]  /*3a410*/  LDL.LU.64 R142, [R1+0xf00] ;  /* 0x000f0000018e7983 */ /* 0x000f240000300a00 */
[----:B------:R-:W-:Y:S01]  /*3a420*/  IMAD.X R135, R119, 0x1, R0, P1 ;  /* 0x0000000177877824 */ /* 0x000fe200008e0600 */
[----:B------:R-:W-:-:S05]  /*3a430*/  IADD3 R132, P1, R116, R2, RZ ;  /* 0x0000000274847210 */ /* 0x000fca0007f3e0ff */
[----:B------:R-:W-:Y:S01]  /*3a440*/  IMAD.X R133, R117, 0x1, R0, P1 ;  /* 0x0000000175857824 */ /* 0x000fe200008e0600 */
[----:B---3--:R-:W-:-:S05]  /*3a450*/  IADD3 R130, P1, R112, R2, RZ ;  /* 0x0000000270827210 */ /* 0x008fca0007f3e0ff */
[----:B------:R-:W-:Y:S02]  /*3a460*/  IMAD.X R131, R113, 0x1, R0, P1 ;  /* 0x0000000171837824 */ /* 0x000fe400008e0600 */
[----:B------:R-:W3:Y:S01]  /*3a470*/  LDL.LU.64 R112, [R1+0xee0] ;  /* 0x000ee00001707983 */ /* 0x000ee20000300a00 */
[----:B------:R-:W-:-:S05]  /*3a480*/  IADD3 R128, P1, R110, R2, RZ ;  /* 0x000000026e807210 */ /* 0x000fca0007f3e0ff */
[--C-:B------:R-:W-:Y:S01]  /*3a490*/  IMAD.X R129, R111, 0x1, R0.reuse, P1 ;  /* 0x000000016f817824 */ /* 0x100fe200008e0600 */
[-C--:B------:R-:W-:Y:S01]  /*3a4a0*/  IADD3 R126, P1, R114, R2.reuse, RZ ;  /* 0x00000002727e7210 */ /* 0x080fe20007f3e0ff */
[----:B------:R-:W3:Y:S04]  /*3a4b0*/  LDL.LU.64 R110, [R1+0xec0] ;  /* 0x000ec000016e7983 */ /* 0x000ee80000300a00 */
[----:B------:R-:W-:Y:S02]  /*3a4c0*/  IMAD.X R127, R115, 0x1, R0, P1 ;  /* 0x00000001737f7824 */ /* 0x000fe400008e0600 */
[----:B------:R-:W3:Y:S04]  /*3a4d0*/  LDL.LU.64 R114, [R1+0xea0] ;  /* 0x000ea00001727983 */ /* 0x000ee80000300a00 */
[----:B------:R-:W3:Y:S04]  /*3a4e0*/  LDL.LU.64 R120, [R1+0xe80] ;  /* 0x000e800001787983 */ /* 0x000ee80000300a00 */
[----:B------:R-:W1:Y:S01]  /*3a4f0*/  LDL.LU.64 R118, [R1+0xe60] ;  /* 0x000e600001767983 */ /* 0x000e620000300a00 */
[----:B------:R-:W-:-:S03]  /*3a500*/  IADD3 R124, P1, R108, R2, RZ ;  /* 0x000000026c7c7210 */ /* 0x000fc60007f3e0ff */
[----:B------:R-:W3:Y:S02]  /*3a510*/  LDL.LU.64 R116, [R1+0xe40] ;  /* 0x000e400001747983 */ /* 0x000ee40000300a00 */
[----:B------:R-:W-:Y:S02]  /*3a520*/  IMAD.X R125, R109, 0x1, R0, P1 ;  /* 0x000000016d7d7824 */ /* 0x000fe400008e0600 */
[----:B------:R-:W3:Y:S04]  /*3a530*/  LDL.LU.64 R108, [R1+0xe20] ;  /* 0x000e2000016c7983 */ /* 0x000ee80000300a00 */
[----:B------:R-:W3:Y:S01]  /*3a540*/  LDL.LU.64 R140, [R1+0xe00] ;  /* 0x000e0000018c7983 */ /* 0x000ee20000300a00 */
[----:B------:R-:W-:-:S05]  /*3a550*/  IMAD.MOV.U32 R139, RZ, RZ, R6 ;  /* 0x000000ffff8b7224 */ /* 0x000fca00078e0006 */
        /* <DEDUP_REMOVED lines=16> */
[----:B--2---:R-:W-:-:S05]  /*3a660*/  IADD3 R122, P1, R8, R2, RZ ;  /* 0x00000002087a7210 */ /* 0x004fca0007f3e0ff */
[----:B------:R-:W-:Y:S01]  /*3a670*/  IMAD.X R123, R9, 0x1, R0, P1 ;  /* 0x00000001097b7824 */ /* 0x000fe200008e0600 */
[----:B----4-:R-:W-:-:S04]  /*3a680*/  IADD3 R8, P1, R142, R2, RZ ;  /* 0x000000028e087210 */ /* 0x010fc80007f3e0ff */
[----:B------:R-:W-:Y:S01]  /*3a690*/  LDGSTS.E [R5+0x12200], desc[UR4][R122.64], P0 ;  /* 0x122000007a057fae */ /* 0x000fe20008121844 */
[----:B------:R-:W-:-:S03]  /*3a6a0*/  IMAD.X R9, R143, 0x1, R0, P1 ;  /* 0x000000018f097824 */ /* 0x000fc600008e0600 */
[----:B------:R-:W-:Y:S01]  /*3a6b0*/  STL.64 [R1+0xf20], R122 ;  /* 0x000f207a01007387 */ /* 0x000fe20000100a00 */
[----:B---3--:R-:W-:-:S03]  /*3a6c0*/  IADD3 R7, P1, R112, R2, RZ ;  /* 0x0000000270077210 */ /* 0x008fc60007f3e0ff */
[----:B------:R2:W-:Y:S02]  /*3a6d0*/  LDGSTS.E [R5+0x12600], desc[UR4][R8.64], P0 ;  /* 0x1260000008057fae */ /* 0x0005e40008121844 */
        /* <DEDUP_REMOVED lines=12> */
[----:B------:R-:W-:Y:S01]  /*3a7a0*/  IMAD.X R117, R109, 0x1, R0, P1 ;  /* 0x000000016d757824 */ /* 0x000fe200008e0600 */
[----:B------:R-:W-:-:S05]  /*3a7b0*/  IADD3 R108, P1, R140, R2, RZ ;  /* 0x000000028c6c7210 */ /* 0x000fca0007f3e0ff */
[----:B------:R-:W-:Y:S01]  /*3a7c0*/  IMAD.X R109, R141, 0x1, R0, P1 ;  /* 0x000000018d6d7824 */ /* 0x000fe200008e0600 */
[----:B------:R-:W-:Y:S01]  /*3a7d0*/  IADD3 R252, P1, R244, R2, RZ ;  /* 0x00000002f4fc7210 */ /* 0x000fe20007f3e0ff */
[----:B------:R-:W-:-:S04]  /*3a7e0*/  IMAD.MOV.U32 R6, RZ, RZ, R7 ;  /* 0x000000ffff067224 */ /* 0x000fc800078e0007 */
[----:B------:R-:W-:Y:S02]  /*3a7f0*/  IMAD.X R244, R245, 0x1, R0, P1 ;  /* 0x00000001f5f47824 */ /* 0x000fe400008e0600 */
[----:B------:R-:W-:-:S04]  /*3a800*/  IMAD.MOV.U32 R245, RZ, RZ, R107 ;  /* 0x000000fffff57224 */ /* 0x000fc800078e006b */
[----:B------:R-:W-:Y:S01]  /*3a810*/  IMAD.MOV.U32 R7, RZ, RZ, R245 ;  /* 0x000000ffff077224 */ /* 0x000fe200078e00f5 */
        /* <DEDUP_REMOVED lines=8> */
[----:B------:R2:W-:Y:S04]  /*3a8a0*/  STL.64 [R1+0xe00], R108 ;  /* 0x000e006c01007387 */ /* 0x0005e80000100a00 */
[----:B-1----:R-:W2:Y:S04]  /*3a8b0*/  LDL.LU R8, [R1+0x144c] ;  /* 0x00144c0001087983 */ /* 0x002ea80000300800 */
[----:B------:R1:W-:Y:S04]  /*3a8c0*/  LDGSTS.E [R5+0x12a00], desc[UR4][R6.64], P0 ;  /* 0x12a0000006057fae */ /* 0x0003e80008121844 */
[----:B------:R1:W-:Y:S04]  /*3a8d0*/  LDGSTS.E [R5+0x12e00], desc[UR4][R112.64], P0 ;  /* 0x12e0000070057fae */ /* 0x0003e80008121844 */
[----:B------:R1:W-:Y:S04]  /*3a8e0*/  LDGSTS.E [R5+0x13200], desc[UR4][R110.64], P0 ;  /* 0x132000006e057fae */ /* 0x0003e80008121844 */
[----:B---3--:R-:W1:Y:S04]  /*3a8f0*/  LDL.LU R7, [R1+0x146c] ;  /* 0x00146c0001077983 */ /* 0x008e680000300800 */
[----:B----4-:R-:W3:Y:S04]  /*3a900*/  LDL.LU R112, [R1+0x1448] ;  /* 0x0014480001707983 */ /* 0x010ee80000300800 */
[----:B--2---:R-:W2:Y:S04]  /*3a910*/  LDL.LU R111, [R1+0x1468] ;  /* 0x00146800016f7983 */ /* 0x004ea80000300800 */
[----:B------:R-:W-:Y:S04]  /*3a920*/  LDGSTS.E [R5+0x13600], desc[UR4][R114.64], P0 ;  /* 0x1360000072057fae */ /* 0x000fe80008121844 */
[----:B------:R-:W-:Y:S04]  /*3a930*/  LDGSTS.E [R5+0x13a00], desc[UR4][R120.64], P0 ;  /* 0x13a0000078057fae */ /* 0x000fe80008121844 */
[----:B------:R-:W-:Y:S04]  /*3a940*/  LDGSTS.E [R5+0x13e00], desc[UR4][R118.64], P0 ;  /* 0x13e0000076057fae */ /* 0x000fe80008121844 */
[----:B------:R-:W4:Y:S04]  /*3a950*/  LDL R114, [R1+0x1c1c] ;  /* 0x001c1c0001727983 */ /* 0x000f280000100800 */
[----:B------:R-:W4:Y:S04]  /*3a960*/  LDL.LU R110, [R1+0x1488] ;  /* 0x00148800016e7983 */ /* 0x000f280000300800 */
[----:B------:R-:W4:Y:S04]  /*3a970*/  LDL.LU R6, [R1+0x148c] ;  /* 0x00148c0001067983 */ /* 0x000f280000300800 */
[----:B------:R-:W-:Y:S04]  /*3a980*/  LDGSTS.E [R5+0x14200], desc[UR4][R116.64], P0 ;  /* 0x1420000074057fae */ /* 0x000fe80008121844 */
[----:B------:R-:W-:Y:S04]  /*3a990*/  LDGSTS.E [R5+0x14600], desc[UR4][R108.64], P0 ;  /* 0x146000006c057fae */ /* 0x000fe80008121844 */
[----:B------:R-:W4:Y:S04]  /*3a9a0*/  LDL.LU R113, [R1+0x14a8] ;  /* 0x0014a80001717983 */ /* 0x000f280000300800 */
[----:B------:R-:W4:Y:S01]  /*3a9b0*/  LDL.LU R109, [R1+0x14ac] ;  /* 0x0014ac00016d7983 */ /* 0x000f220000300800 */
[----:B------:R-:W-:Y:S01]  /*3a9c0*/  IADD3 R151, P1, R236, R2, RZ ;  /* 0x00000002ec977210 */ /* 0x000fe20007f3e0ff */
[----:B------:R-:W-:-:S02]  /*3a9d0*/  IMAD.MOV.U32 R245, RZ, RZ, R244 ;  /* 0x000000fffff57224 */ /* 0x000fc400078e00f4 */
[----:B------:R-:W4:Y:S02]  /*3a9e0*/  LDL.LU R108, [R1+0x14c8] ;  /* 0x0014c800016c7983 */ /* 0x000f240000300800 */
        /* <DEDUP_REMOVED lines=21> */
[-C--:B------:R-:W-:Y:S01]  /*3ab40*/  IADD3 R140, P1, R20, R2.reuse, RZ ;  /* 0x00000002148c7210 */ /* 0x080fe20007f3e0ff */
[----:B------:R-:W-:Y:S02]  /*3ab50*/  IMAD.MOV.U32 R244, RZ, RZ, R252 ;  /* 0x000000fffff47224 */ /* 0x000fe400078e00fc */
[----:B------:R-:W-:Y:S02]  /*3ab60*/  IMAD.MOV.U32 R237, RZ, RZ, R236 ;  /* 0x000000ffffed7224 */ /* 0x000fe400078e00ec */
[----:B------:R-:W-:Y:S01]  /*3ab70*/  IMAD.X R20, R21, 0x1, R0, P1 ;  /* 0x0000000115147824 */ /* 0x000fe200008e0600 */
[----:B------:R-:W-:Y:S01]  /*3ab80*/  IADD3 R107, P1, R12, R2, RZ ;  /* 0x000000020c6b7210 */ /* 0x000fe20007f3e0ff */
        /* <DEDUP_REMOVED lines=18> */
[----:B------:R-:W-:Y:S01]  /*3acb0*/  IMAD.X R12, R13, 0x1, R0, P1 ;  /* 0x000000010d0c7824 */ /* 0x000fe200008e0600 */
[----:B------:R-:W-:Y:S01]  /*3acc0*/  LDGSTS.E [R5+0x16200], desc[UR4][R196.64], P0 ;  /* 0x16200000c4057fae */ /* 0x000fe20008121844 */
[----:B------:R-:W-:-:S02]  /*3acd0*/  IMAD.MOV.U32 R188, RZ, RZ, R145 ;  /* 0x000000ffffbc7224 */ /* 0x000fc400078e0091 */
[----:B------:R-:W-:Y:S02]  /*3ace0*/  IMAD.MOV.U32 R181, RZ, RZ, R180 ;  /* 0x000000ffffb57224 */ /* 0x000fe400078e00b4 */
        /* <DEDUP_REMOVED lines=16> */
[----:B------:R-:W-:Y:S04]  /*3adf0*/  LDGSTS.E [R5+0x17a00], desc[UR4][R20.64], P0 ;  /* 0x17a0000014057fae */ /* 0x000fe80008121844 */
[----:B------:R-:W4:Y:S04]  /*3ae00*/  LDL.LU R107, [R1+0x14cc] ;  /* 0x0014cc00016b7983 */ /* 0x000f280000300800 */
[----:B------:R-:W4:Y:S04]  /*3ae10*/  LDL.LU R9, [R1+0x14e8] ;  /* 0x0014e80001097983 */ /* 0x000f280000300800 */
[----:B------:R4:W-:Y:S01]  /*3ae20*/  LDGSTS.E [R5+0x17e00], desc[UR4][R12.64], P0 ;  /* 0x17e000000c057fae */ /* 0x0009e20008121844 */
[----:B------:R-:W-:-:S05]  /*3ae30*/  IADD3 R8, P1, R8, R2, RZ ;  /* 0x0000000208087210 */ /* 0x000fca0007f3e0ff */
[----:B------:R4:W-:Y:S01]  /*3ae40*/  STL [R1+0x144c], R8 ;  /* 0x00144c0801007387 */ /* 0x0009e20000100800 */
[----:B-1----:R-:W-:Y:S01]  /*3ae50*/  IADD3 R7, P2, R7, R2, RZ ;  /* 0x0000000207077210 */ /* 0x002fe20007f5e0ff */
[----:B---3--:R-:W-:-:S04]  /*3ae60*/  IMAD.X R112, R112, 0x1, R0, P1 ;  /* 0x0000000170707824 */ /* 0x008fc800008e0600 */
[----:B--2---:R-:W-:Y:S01]  /*3ae70*/  IMAD.X R111, R111, 0x1, R0, P2 ;  /* 0x000000016f6f7824 */ /* 0x004fe200010e0600 */
[----:B------:R1:W-:Y:S04]  /*3ae80*/  STL [R1+0x1448], R112 ;  /* 0x0014487001007387 */ /* 0x0003e80000100800 */
[----:B------:R2:W-:Y:S04]  /*3ae90*/  STL [R1+0x146c], R7 ;  /* 0x00146c0701007387 */ /* 0x0005e80000100800 */
[----:B------:R3:W-:Y:S01]  /*3aea0*/  STL [R1+0x1468], R111 ;  /* 0x0014686f01007387 */ /* 0x0007e20000100800 */
[----:B----4-:R-:W-:-:S02]  /*3aeb0*/  VIADD R5, R114, UR8 ;  /* 0x0000000872057c36 */ /* 0x010fc40008000000 */
[----:B------:R-:W-:Y:S02]  /*3aec0*/  IMAD.MOV.U32 R114, RZ, RZ, R8 ;  /* 0x000000ffff727224 */ /* 0x000fe400078e0008 */
[----:B------:R-:W4:Y:S01]  /*3aed0*/  LDL.LU R8, [R1+0x14ec] ;  /* 0x0014ec0001087983 */ /* 0x000f220000300800 */
[----:B------:R-:W-:Y:S01]  /*3aee0*/  IMAD.MOV.U32 R115, RZ, RZ, R112 ;  /* 0x000000ffff737224 */ /* 0x000fe200078e0070 */
[----:B------:R-:W-:Y:S02]  /*3aef0*/  IADD3 R6, P1, R6, R2, RZ ;  /* 0x0000000206067210 */ /* 0x000fe40007f3e0ff */
[----:B-1----:R-:W4:Y:S04]  /*3af00*/  LDL.LU R112, [R1+0x1508] ;  /* 0x0015080001707983 */ /* 0x002f280000300800 */
[----:B------:R1:W-:Y:S01]  /*3af10*/  LDGSTS.E [R5+0x300], desc[UR4][R114.64], P0 ;  /* 0x0030000072057fae */ /* 0x0003e20008121844 */
[----:B------:R-:W-:-:S02]  /*3af20*/  IMAD.X R110, R110, 0x1, R0, P1 ;  /* 0x000000016e6e7824 */ /* 0x000fc400008e0600 */
[----:B-1----:R-:W-:Y:S02]  /*3af30*/  IMAD.MOV.U32 R114, RZ, RZ, R7 ;  /* 0x000000ffff727224 */ /* 0x002fe400078e0007 */
[----:B------:R-:W-:Y:S01]  /*3af40*/  IMAD.MOV.U32 R115, RZ, RZ, R111 ;  /* 0x000000ffff737224 */ /* 0x000fe200078e006f */
[----:B------:R-:W-:Y:S01]  /*3af50*/  IADD3 R109, P2, R109, R2, RZ ;  /* 0x000000026d6d7210 */ /* 0x000fe20007f5e0ff */
[----:B--2---:R-:W2:Y:S04]  /*3af60*/  LDL.LU R7, [R1+0x150c] ;  /* 0x00150c0001077983 */ /* 0x004ea80000300800 */
[----:B---3--:R-:W3:Y:S04]  /*3af70*/  LDL.LU R111, [R1+0x1528] ;  /* 0x00152800016f7983 */ /* 0x008ee80000300800 */
[----:B------:R1:W-:Y:S04]  /*3af80*/  STL [R1+0x148c], R6 ;  /* 0x00148c0601007387 */ /* 0x0003e80000100800 */
[----:B------:R1:W-:Y:S04]  /*3af90*/  LDGSTS.E [R5+0x700], desc[UR4][R114.64], P0 ;  /* 0x0070000072057fae */ /* 0x0003e80008121844 */
[----:B------:R1:W-:Y:S04]  /*3afa0*/  STL [R1+0x1488], R110 ;  /* 0x0014886e01007387 */ /* 0x0003e80000100800 */
[----:B------:R1:W-:Y:S02]  /*3afb0*/  STL [R1+0x14ac], R109 ;  /* 0x0014ac6d01007387 */ /* 0x0003e40000100800 */
[----:B-1----:R-:W-:-:S02]  /*3afc0*/  IMAD.MOV.U32 R114, RZ, RZ, R6 ;  /* 0x000000ffff727224 */ /* 0x002fc400078e0006 */
[----:B------:R-:W3:Y:S01]  /*3afd0*/  LDL.LU R6, [R1+0x152c] ;  /* 0x00152c0001067983 */ /* 0x000ee20000300800 */
[----:B------:R-:W-:Y:S02]  /*3afe0*/  IMAD.MOV.U32 R115, RZ, RZ, R110 ;  /* 0x000000ffff737224 */ /* 0x000fe400078e006e */
[----:B------:R-:W-:-:S03]  /*3aff0*/  IMAD.X R113, R113, 0x1, R0, P2 ;  /* 0x0000000171717824 */ /* 0x000fc600010e0600 */
[----:B------:R1:W-:Y:S04]  /*3b000*/  LDGSTS.E [R5+0xb00], desc[UR4][R114.64], P0 ;  /* 0x00b0000072057fae */ /* 0x0003e80008121844 */
[----:B------:R-:W-:Y:S04]  /*3b010*/  STL [R1+0x14a8], R113 ;  /* 0x0014a87101007387 */ /* 0x000fe80000100800 */
[----:B------:R-:W3:Y:S01]  /*3b020*/  LDL.LU R110, [R1+0x1548] ;  /* 0x00154800016e7983 */ /* 0x000ee20000300800 */
[----:B-1----:R-:W-:Y:S02]  /*3b030*/  IMAD.MOV.U32 R114, RZ, RZ, R109 ;  /* 0x000000ffff727224 */ /* 0x002fe400078e006d */
[----:B------:R-:W-:Y:S01]  /*3b040*/  IMAD.MOV.U32 R115, RZ, RZ, R113 ;  /* 0x000000ffff737224 */ /* 0x000fe200078e0071 */
[----:B------:R-:W3:Y:S04]  /*3b050*/  LDL.LU R109, [R1+0x154c] ;  /* 0x00154c00016d7983 */ /* 0x000ee80000300800 */
        /* <DEDUP_REMOVED lines=8> */
[----:B----4-:R-:W-:-:S05]  /*3b0e0*/  IADD3 R8, P2, R8, R2, RZ ;  /* 0x0000000208087210 */ /* 0x010fca0007f5e0ff */
[----:B------:R-:W-:Y:S01]  /*3b0f0*/  IMAD.X R9, R9, 0x1, R0, P2 ;  /* 0x0000000109097824 */ /* 0x000fe200010e0600 */
[----:B------:R-:W-:Y:S04]  /*3b100*/  STL [R1+0x14ec], R8 ;  /* 0x0014ec0801007387 */ /* 0x000fe80000100800 */
[----:B-1----:R-:W4:Y:S04]  /*3b110*/  LDL.LU R108, [R1+0x1568] ;  /* 0x00156800016c7983 */ /* 0x002f280000300800 */
[----:B------:R1:W-:Y:S04]  /*3b120*/  STL [R1+0x14e8], R9 ;  /* 0x0014e80901007387 */ /* 0x0003e80000100800 */
[----:B------:R-:W4:Y:S01]  /*3b130*/  LDL.LU R107, [R1+0x156c] ;  /* 0x00156c00016b7983 */ /* 0x000f220000300800 */
[----:B------:R-:W-:Y:S01]  /*3b140*/  IMAD.MOV.U32 R114, RZ, RZ, R8 ;  /* 0x000000ffff727224 */ /* 0x000fe200078e0008 */
[----:B--2---:R-:W-:Y:S01]  /*3b150*/  IADD3 R7, P1, R7, R2, RZ ;  /* 0x0000000207077210 */ /* 0x004fe20007f3e0ff */
[----:B------:R-:W-:-:S02]  /*3b160*/  IMAD.MOV.U32 R115, RZ, RZ, R9 ;  /* 0x000000ffff737224 */ /* 0x000fc400078e0009 */
[----:B-1----:R-:W2:Y:S02]  /*3b170*/  LDL.LU R9, [R1+0x1588] ;  /* 0x0015880001097983 */ /* 0x002ea40000300800 */
[----:B------:R-:W-:Y:S02]  /*3b180*/  IMAD.X R112, R112, 0x1, R0, P1 ;  /* 0x0000000170707824 */ /* 0x000fe400008e0600 */
[----:B------:R-:W2:Y:S04]  /*3b190*/  LDL.LU R8, [R1+0x158c] ;  /* 0x00158c0001087983 */ /* 0x000ea80000300800 */
[----:B------:R-:W-:Y:S04]  /*3b1a0*/  STL [R1+0x150c], R7 ;  /* 0x00150c0701007387 */ /* 0x000fe80000100800 */
[----:B------:R1:W-:Y:S04]  /*3b1b0*/  LDGSTS.E [R5+0x1700], desc[UR4][R114.64], P0 ;  /* 0x0170000072057fae */ /* 0x0003e80008121844 */
[----:B------:R1:W-:Y:S01]  /*3b1c0*/  STL [R1+0x1508], R112 ;  /* 0x0015087001007387 */ /* 0x0003e20000100800 */
[----:B---3--:R-:W-:Y:S01]  /*3b1d0*/  IADD3 R6, P2, R6, R2, RZ ;  /* 0x0000000206067210 */ /* 0x008fe20007f5e0ff */
[----:B-1----:R-:W-:-:S04]  /*3b1e0*/  IMAD.MOV.U32 R115, RZ, RZ, R112 ;  /* 0x000000ffff737224 */ /* 0x002fc800078e0070 */
[----:B------:R-:W-:Y:S01]  /*3b1f0*/  IMAD.X R111, R111, 0x1, R0, P2 ;  /* 0x000000016f6f7824 */ /* 0x000fe200010e0600 */
[----:B------:R-:W-:Y:S01]  /*3b200*/  STL [R1+0x152c], R6 ;  /* 0x00152c0601007387 */ /* 0x000fe20000100800 */
[----:B------:R-:W-:-:S03]  /*3b210*/  IMAD.MOV.U32 R114, RZ, RZ, R7 ;  /* 0x000000ffff727224 */ /* 0x000fc600078e0007 */
[----:B------:R-:W3:Y:S04]  /*3b220*/  LDL.LU R112, [R1+0x15a8] ;  /* 0x0015a80001707983 */ /* 0x000ee80000300800 */
[----:B------:R1:W-:Y:S04]  /*3b230*/  STL [R1+0x1528], R111 ;  /* 0x0015286f01007387 */ /* 0x0003e80000100800 */
[----:B------:R-:W3:Y:S01]  /*3b240*/  LDL.LU R7, [R1+0x15ac] ;  /* 0x0015ac0001077983 */ /* 0x000ee20000300800 */
[----:B------:R-:W-:-:S03]  /*3b250*/  IADD3 R109, P1, R109, R2, RZ ;  /* 0x000000026d6d7210 */ /* 0x000fc60007f3e0ff */
[----:B------:R1:W-:Y:S02]  /*3b260*/  LDGSTS.E [R5+0x1b00], desc[UR4][R114.64], P0 ;  /* 0x01b0000072057fae */ /* 0x0003e40008121844 */
[----:B------:R-:W-:Y:S02]  /*3b270*/  IMAD.X R110, R110, 0x1, R0, P1 ;  /* 0x000000016e6e7824 */ /* 0x000fe400008e0600 */
[----:B-1----:R-:W-:Y:S02]  /*3b280*/  IMAD.MOV.U32 R115, RZ, RZ, R111 ;  /* 0x000000ffff737224 */ /* 0x002fe400078e006f */
[----:B------:R-:W-:Y:S01]  /*3b290*/  IMAD.MOV.U32 R114, RZ, RZ, R6 ;  /* 0x000000ffff727224 */ /* 0x000fe200078e0006 */
[----:B------:R-:W3:Y:S04]  /*3b2a0*/  LDL.LU R111, [R1+0x15c8] ;  /* 0x0015c800016f7983 */ /* 0x000ee80000300800 */
[----:B------:R-:W3:Y:S04]  /*3b2b0*/  LDL.LU R6, [R1+0x15cc] ;  /* 0x0015cc0001067983 */ /* 0x000ee80000300800 */
[----:B------:R-:W-:Y:S04]  /*3b2c0*/  STL [R1+0x154c], R109 ;  /* 0x00154c6d01007387 */ /* 0x000fe80000100800 */
[----:B------:R1:W-:Y:S04]  /*3b2d0*/  STL [R1+0x1548], R110 ;  /* 0x0015486e01007387 */ /* 0x0003e80000100800 */
[----:B------:R1:W-:Y:S02]  /*3b2e0*/  LDGSTS.E [R5+0x1f00], desc[UR4][R114.64], P0 ;  /* 0x01f0000072057fae */ /* 0x0003e40008121844 */
[----:B-1----:R-:W-:-:S02]  /*3b2f0*/  IMAD.MOV.U32 R115, RZ, RZ, R110 ;  /* 0x000000ffff737224 */ /* 0x002fc400078e006e */
[----:B------:R-:W-:-:S05]  /*3b300*/  IMAD.MOV.U32 R114, RZ, RZ, R109 ;  /* 0x000000ffff727224 */ /* 0x000fca00078e006d */
[----:B------:R1:W-:Y:S01]  /*3b310*/  LDGSTS.E [R5+0x2300], desc[UR4][R114.64], P0 ;  /* 0x0230000072057fae */ /* 0x0003e20008121844 */
[----:B----4-:R-:W-:-:S05]  /*3b320*/  IADD3 R107, P2, R107, R2, RZ ;  /* 0x000000026b6b7210 */ /* 0x010fca0007f5e0ff */
[----:B------:R-:W-:Y:S01]  /*3b330*/  IMAD.X R108, R108, 0x1, R0, P2 ;  /* 0x000000016c6c7824 */ /* 0x000fe200010e0600 */
[----:B------:R-:W-:Y:S04]  /*3b340*/  STL [R1+0x156c], R107 ;  /* 0x00156c6b01007387 */ /* 0x000fe80000100800 */
[----:B------:R-:W4:Y:S04]  /*3b350*/  LDL.LU R113, [R1+0x15e8] ;  /* 0x0015e80001717983 */ /* 0x000f280000300800 */
[----:B------:R1:W-:Y:S01]  /*3b360*/  STL [R1+0x1568], R108 ;  /* 0x0015686c01007387 */ /* 0x0003e20000100800 */
[----:B--2---:R-:W-:-:S03]  /*3b370*/  IADD3 R8, P1, R8, R2, RZ ;  /* 0x0000000208087210 */ /* 0x004fc60007f3e0ff */
[----:B------:R-:W2:Y:S01]  /*3b380*/  LDL.LU R110, [R1+0x15ec] ;  /* 0x0015ec00016e7983 */ /* 0x000ea20000300800 */
[----:B-1----:R-:W-:Y:S01]  /*3b390*/  IMAD.MOV.U32 R114, RZ, RZ, R107 ;  /* 0x000000ffff727224 */ /* 0x002fe200078e006b */
[----:B------:R-:W-:Y:S01]  /*3b3a0*/  MOV R115, R108 ;  /* 0x0000006c00737202 */ /* 0x000fe20000000f00 */
[----:B------:R-:W-:Y:S01]  /*3b3b0*/  IMAD.X R9, R9, 0x1, R0, P1 ;  /* 0x0000000109097824 */ /* 0x000fe200008e0600 */
[----:B------:R-:W4:Y:S04]  /*3b3c0*/  LDL.LU R109, [R1+0x1608] ;  /* 0x00160800016d7983 */ /* 0x000f280000300800 */
[----:B------:R-:W4:Y:S04]  /*3b3d0*/  LDL.LU R108, [R1+0x160c] ;  /* 0x00160c00016c7983 */ /* 0x000f280000300800 */
[----:B------:R-:W4:Y:S04]  /*3b3e0*/  LDL.LU R107, [R1+0x1628] ;  /* 0x00162800016b7983 */ /* 0x000f280000300800 */
[----:B------:R-:W-:Y:S04]  /*3b3f0*/  STL [R1+0x158c], R8 ;  /* 0x00158c0801007387 */ /* 0x000fe80000100800 */
[----:B------:R1:W-:Y:S04]  /*3b400*/  LDGSTS.E [R5+0x2700], desc[UR4][R114.64], P0 ;  /* 0x0270000072057fae */ /* 0x0003e80008121844 */
[----:B------:R1:W-:Y:S01]  /*3b410*/  STL [R1+0x1588], R9 ;  /* 0x0015880901007387 */ /* 0x0003e20000100800 */
[----:B---3--:R-:W-:Y:S01]  /*3b420*/  IADD3 R7, P2, R7, R2, RZ ;  /* 0x0000000207077210 */ /* 0x008fe20007f5e0ff */
[----:B-1----:R-:W-:-:S04]  /*3b430*/  IMAD.MOV.U32 R115, RZ, RZ, R9 ;  /* 0x000000ffff737224 */ /* 0x002fc800078e0009 */
[----:B------:R1:W-:Y:S04]  /*3b440*/  STL [R1+0x15ac], R7 ;  /* 0x0015ac0701007387 */ /* 0x0003e80000100800 */
[----:B------:R-:W3:Y:S01]  /*3b450*/  LDL.LU R9, [R1+0x162c] ;  /* 0x00162c0001097983 */ /* 0x000ee20000300800 */
[----:B------:R-:W-:Y:S02]  /*3b460*/  IMAD.MOV.U32 R114, RZ, RZ, R8 ;  /* 0x000000ffff727224 */ /* 0x000fe400078e0008 */
[----:B------:R-:W-:-:S03]  /*3b470*/  IMAD.X R112, R112, 0x1, R0, P2 ;  /* 0x0000000170707824 */ /* 0x000fc600010e0600 */
[----:B------:R1:W-:Y:S01]  /*3b480*/  LDGSTS.E [R5+0x2b00], desc[UR4][R114.64], P0 ;  /* 0x02b0000072057fae */ /* 0x0003e20008121844 */
[----:B------:R-:W-:-:S03]  /*3b490*/  IADD3 R6, P1, R6, R2, RZ ;  /* 0x0000000206067210 */ /* 0x000fc60007f3e0ff */
[----:B------:R1:W-:Y:S02]  /*3b4a0*/  STL [R1+0x15a8], R112 ;  /* 0x0015a87001007387 */ /* 0x0003e40000100800 */
[----:B-1----:R-:W-:Y:S02]  /*3b4b0*/  IMAD.MOV.U32 R114, RZ, RZ, R7 ;  /* 0x000000ffff727224 */ /* 0x002fe400078e0007 */
[----:B------:R-:W3:Y:S01]  /*3b4c0*/  LDL.LU R8, [R1+0x1648] ;  /* 0x0016480001087983 */ /* 0x000ee20000300800 */
[----:B------:R-:W-:Y:S02]  /*3b4d0*/  IMAD.MOV.U32 R115, RZ, RZ, R112 ;  /* 0x000000ffff737224 */ /* 0x000fe400078e0070 */
[----:B------:R-:W-:Y:S01]  /*3b4e0*/  IMAD.X R111, R111, 0x1, R0, P1 ;  /* 0x000000016f6f7824 */ /* 0x000fe200008e0600 */
[----:B------:R-:W3:Y:S04]  /*3b4f0*/  LDL.LU R7, [R1+0x164c] ;  /* 0x00164c0001077983 */ /* 0x000ee80000300800 */
[----:B------:R-:W3:Y:S04]  /*3b500*/  LDL.LU R112, [R1+0x1668] ;  /* 0x0016680001707983 */ /* 0x000ee80000300800 */
[----:B------:R1:W-:Y:S04]  /*3b510*/  STL [R1+0x15cc], R6 ;  /* 0x0015cc0601007387 */ /* 0x0003e80000100800 */
[----:B------:R1:W-:Y:S04]  /*3b520*/  LDGSTS.E [R5+0x2f00], desc[UR4][R114.64], P0 ;  /* 0x02f0000072057fae */ /* 0x0003e80008121844 */
[----:B------:R4:W-:Y:S01]  /*3b530*/  STL [R1+0x15c8], R111 ;  /* 0x0015c86f01007387 */ /* 0x0009e20000100800 */
[----:B-1----:R-:W-:-:S02]  /*3b540*/  IMAD.MOV.U32 R114, RZ, RZ, R6 ;  /* 0x000000ffff727224 */ /* 0x002fc400078e0006 */
[----:B------:R-:W-:-:S05]  /*3b550*/  IMAD.MOV.U32 R115, RZ, RZ, R111 ;  /* 0x000000ffff737224 */ /* 0x000fca00078e006f */
[----:B------:R1:W-:Y:S01]  /*3b560*/  LDGSTS.E [R5+0x3300], desc[UR4][R114.64], P0 ;  /* 0x0330000072057fae */ /* 0x0003e20008121844 */
[----:B--2---:R-:W-:-:S05]  /*3b570*/  IADD3 R110, P2, R110, R2, RZ ;  /* 0x000000026e6e7210 */ /* 0x004fca0007f5e0ff */
[----:B------:R2:W-:Y:S04]  /*3b580*/  STL [R1+0x15ec], R110 ;  /* 0x0015ec6e01007387 */ /* 0x0005e80000100800 */
[----:B------:R-:W3:Y:S01]  /*3b590*/  LDL.LU R6, [R1+0x166c] ;  /* 0x00166c0001067983 */ /* 0x000ee20000300800 */
[----:B----4-:R-:W-:Y:S01]  /*3b5a0*/  IADD3 R108, P1, R108, R2, RZ ;  /* 0x000000026c6c7210 */ /* 0x010fe20007f3e0ff */
[----:B------:R-:W-:Y:S02]  /*3b5b0*/  IMAD.X R113, R113, 0x1, R0, P2 ;  /* 0x0000000171717824 */ /* 0x000fe400010e0600 */
[----:B-1----:R-:W-:Y:S02]  /*3b5c0*/  IMAD.MOV.U32 R114, RZ, RZ, R110 ;  /* 0x000000ffff727224 */ /* 0x002fe400078e006e */
[----:B------:R-:W-:Y:S01]  /*3b5d0*/  IMAD.MOV.U32 R115, RZ, RZ, R113 ;  /* 0x000000ffff737224 */ /* 0x000fe200078e0071 */
[----:B------:R-:W-:Y:S01]  /*3b5e0*/  STL [R1+0x15e8], R113 ;  /* 0x0015e87101007387 */ /* 0x000fe20000100800 */
[----:B------:R-:W-:-:S03]  /*3b5f0*/  IMAD.X R109, R109, 0x1, R0, P1 ;  /* 0x000000016d6d7824 */ /* 0x000fc600008e0600 */
[----:B------:R-:W4:Y:S04]  /*3b600*/  LDL.LU R111, [R1+0x1688] ;  /* 0x00168800016f7983 */ /* 0x000f280000300800 */
[----:B--2---:R-:W2:Y:S04]  /*3b610*/  LDL.LU R110, [R1+0x168c] ;  /* 0x00168c00016e7983 */ /* 0x004ea80000300800 */
[----:B------:R-:W-:Y:S04]  /*3b620*/  STL [R1+0x160c], R108 ;  /* 0x00160c6c01007387 */ /* 0x000fe80000100800 */
[----:B------:R1:W-:Y:S01]  /*3b630*/  LDGSTS.E [R5+0x3700], desc[UR4][R114.64], P0 ;  /* 0x0370000072057fae */ /* 0x0003e20008121844 */
[----:B---3--:R-:W-:-:S03]  /*3b640*/  IADD3 R9, P2, R9, R2, RZ ;  /* 0x0000000209097210 */ /* 0x008fc60007f5e0ff */
[----:B------:R3:W-:Y:S01]  /*3b650*/  STL [R1+0x1608], R109 ;  /* 0x0016086d01007387 */ /* 0x0007e20000100800 */
[----:B-1----:R-:W-:Y:S02]  /*3b660*/  IMAD.MOV.U32 R115, RZ, RZ, R109 ;  /* 0x000000ffff737224 */ /* 0x002fe400078e006d */
[----:B------:R-:W-:Y:S01]  /*3b670*/  IMAD.X R107, R107, 0x1, R0, P2 ;  /* 0x000000016b6b7824 */ /* 0x000fe200010e0600 */
[----:B------:R-:W-:Y:S01]  /*3b680*/  STL [R1+0x162c], R9 ;  /* 0x00162c0901007387 */ /* 0x000fe20000100800 */
[----:B------:R-:W-:-:S03]  /*3b690*/  IMAD.MOV.U32 R114, RZ, RZ, R108 ;  /* 0x000000ffff727224 */ /* 0x000fc600078e006c */
[----:B---3--:R-:W3:Y:S04]  /*3b6a0*/  LDL.LU R109, [R1+0x16a8] ;  /* 0x0016a800016d7983 */ /* 0x008ee80000300800 */
[----:B------:R1:W-:Y:S04]  /*3b6b0*/  STL [R1+0x1628], R107 ;  /* 0x0016286b01007387 */ /* 0x0003e80000100800 */
[----:B------:R-:W3:Y:S01]  /*3b6c0*/  LDL.LU R108, [R1+0x16ac] ;  /* 0x0016ac00016c7983 */ /* 0x000ee20000300800 */
[----:B------:R-:W-:-:S03]  /*3b6d0*/  IADD3 R7, P1, R7, R2, RZ ;  /* 0x0000000207077210 */ /* 0x000fc60007f3e0ff */
[----:B------:R1:W-:Y:S02]  /*3b6e0*/  LDGSTS.E [R5+0x3b00], desc[UR4][R114.64], P0 ;  /* 0x03b0000072057fae */ /* 0x0003e40008121844 */
[----:B------:R-:W-:Y:S02]  /*3b6f0*/  IMAD.X R8, R8, 0x1, R0, P1 ;  /* 0x0000000108087824 */ /* 0x000fe400008e0600 */
[----:B-1----:R-:W-:Y:S02]  /*3b700*/  IMAD.MOV.U32 R114, RZ, RZ, R9 ;  /* 0x000000ffff727224 */ /* 0x002fe400078e0009 */
[----:B------:R-:W-:Y:S02]  /*3b710*/  IMAD.MOV.U32 R115, RZ, RZ, R107 ;  /* 0x000000ffff737224 */ /* 0x000fe400078e006b */
[----:B------:R-:W3:Y:S04]  /*3b720*/  LDL.LU R107, [R1+0x16c8] ;  /* 0x0016c800016b7983 */ /* 0x000ee80000300800 */
[----:B------:R-:W3:Y:S04]  /*3b730*/  LDL.LU R9, [R1+0x16cc] ;  /* 0x0016cc0001097983 */ /* 0x000ee80000300800 */
        /* <DEDUP_REMOVED lines=12> */
[----:B--2---:R-:W-:Y:S01]  /*3b800*/  IADD3 R110, P1, R110, R2, RZ ;  /* 0x000000026e6e7210 */ /* 0x004fe20007f3e0ff */
[----:B-1----:R-:W-:-:S02]  /*3b810*/  IMAD.MOV.U32 R115, RZ, RZ, R112 ;  /* 0x000000ffff737224 */ /* 0x002fc400078e0070 */
[----:B------:R-:W-:Y:S02]  /*3b820*/  IMAD.MOV.U32 R114, RZ, RZ, R6 ;  /* 0x000000ffff727224 */ /* 0x000fe400078e0006 */
[----:B------:R-:W-:Y:S01]  /*3b830*/  IMAD.X R111, R111, 0x1, R0, P1 ;  /* 0x000000016f6f7824 */ /* 0x000fe200008e0600 */
[----:B------:R-:W2:Y:S04]  /*3b840*/  LDL.LU R112, [R1+0x1708] ;  /* 0x0017080001707983 */ /* 0x000ea80000300800 */
[----:B------:R-:W2:Y:S04]  /*3b850*/  LDL.LU R6, [R1+0x170c] ;  /* 0x00170c0001067983 */ /* 0x000ea80000300800 */
[----:B------:R-:W-:Y:S04]  /*3b860*/  STL [R1+0x168c], R110 ;  /* 0x00168c6e01007387 */ /* 0x000fe80000100800 */
[----:B------:R1:W-:Y:S04]  /*3b870*/  STL [R1+0x1688], R111 ;  /* 0x0016886f01007387 */ /* 0x0003e80000100800 */
[----:B------:R1:W-:Y:S01]  /*3b880*/  LDGSTS.E [R5+0x4700], desc[UR4][R114.64], P0 ;  /* 0x0470000072057fae */ /* 0x0003e20008121844 */
[----:B---3--:R-:W-:-:S05]  /*3b890*/  IADD3 R108, P2, R108, R2, RZ ;  /* 0x000000026c6c7210 */ /* 0x008fca0007f5e0ff */
[----:B------:R-:W-:Y:S01]  /*3b8a0*/  IMAD.X R109, R109, 0x1, R0, P2 ;  /* 0x000000016d6d7824 */ /* 0x000fe200010e0600 */
[----:B------:R-:W-:Y:S01]  /*3b8b0*/  STL [R1+0x16ac], R108 ;  /* 0x0016ac6c01007387 */ /* 0x000fe20000100800 */
[----:B-1----:R-:W-:-:S03]  /*3b8c0*/  IMAD.MOV.U32 R115, RZ, RZ, R111 ;  /* 0x000000ffff737224 */ /* 0x002fc600078e006f */
[----:B------:R-:W3:Y:S04]  /*3b8d0*/  LDL.LU R113, [R1+0x1728] ;  /* 0x0017280001717983 */ /* 0x000ee80000300800 */
[----:B------:R1:W-:Y:S04]  /*3b8e0*/  STL [R1+0x16a8], R109 ;  /* 0x0016a86d01007387 */ /* 0x0003e80000100800 */
[----:B------:R-:W3:Y:S01]  /*3b8f0*/  LDL.LU R111, [R1+0x172c] ;  /* 0x00172c00016f7983 */ /* 0x000ee20000300800 */
[----:B------:R-:W-:-:S03]  /*3b900*/  IMAD.MOV.U32 R114, RZ, RZ, R110 ;  /* 0x000000ffff727224 */ /* 0x000fc600078e006e */
        /* <DEDUP_REMOVED lines=14> */
[----:B----4-:R-:W-:-:S05]  /*3b9f0*/  IADD3 R7, P2, R7, R2, RZ ;  /* 0x0000000207077210 */ /* 0x010fca0007f5e0ff */
[----:B------:R-:W-:Y:S04]  /*3ba00*/  STL [R1+0x16ec], R7 ;  /* 0x0016ec0701007387 */ /* 0x000fe80000100800 */
[----:B------:R-:W4:Y:S01]  /*3ba10*/  LDL.LU R107, [R1+0x176c] ;  /* 0x00176c00016b7983 */ /* 0x000f220000300800 */
[----:B------:R-:W-:Y:S01]  /*3ba20*/  IMAD.X R8, R8, 0x1, R0, P2 ;  /* 0x0000000108087824 */ /* 0x000fe200010e0600 */
[----:B--2---:R-:W-:Y:S01]  /*3ba30*/  IADD3 R6, P1, R6, R2, RZ ;  /* 0x0000000206067210 */ /* 0x004fe20007f3e0ff */
[----:B-1----:R-:W-:Y:S02]  /*3ba40*/  IMAD.MOV.U32 R114, RZ, RZ, R7 ;  /* 0x000000ffff727224 */ /* 0x002fe400078e0007 */
[----:B------:R-:W-:Y:S01]  /*3ba50*/  IMAD.MOV.U32 R115, RZ, RZ, R8 ;  /* 0x000000ffff737224 */ /* 0x000fe200078e0008 */
[----:B------:R1:W-:Y:S01]  /*3ba60*/  STL [R1+0x16e8], R8 ;  /* 0x0016e80801007387 */ /* 0x0003e20000100800 */
[----:B------:R-:W-:-:S03]  /*3ba70*/  IMAD.X R112, R112, 0x1, R0, P1 ;  /* 0x0000000170707824 */ /* 0x000fc600008e0600 */
[----:B------:R-:W2:Y:S04]  /*3ba80*/  LDL.LU R9, [R1+0x1788] ;  /* 0x0017880001097983 */ /* 0x000ea80000300800 */
[----:B------:R1:W-:Y:S04]  /*3ba90*/  LDGSTS.E [R5+0x5700], desc[UR4][R114.64], P0 ;  /* 0x0570000072057fae */ /* 0x0003e80008121844 */
[----:B-1----:R-:W2:Y:S04]  /*3baa0*/  LDL.LU R8, [R1+0x178c] ;  /* 0x00178c0001087983 */ /* 0x002ea80000300800 */
[----:B------:R-:W2:Y:S04]  /*3bab0*/  LDL.LU R7, [R1+0x17a8] ;  /* 0x0017a80001077983 */ /* 0x000ea80000300800 */
[----:B------:R1:W-:Y:S01]  /*3bac0*/  STL [R1+0x170c], R6 ;  /* 0x00170c0601007387 */ /* 0x0003e20000100800 */
[----:B------:R-:W-:-:S03]  /*3bad0*/  IMAD.MOV.U32 R114, RZ, RZ, R6 ;  /* 0x000000ffff727224 */ /* 0x000fc600078e0006 */
[----:B------:R1:W-:Y:S01]  /*3bae0*/  STL [R1+0x1708], R112 ;  /* 0x0017087001007387 */ /* 0x0003e20000100800 */
[----:B---3--:R-:W-:-:S05]  /*3baf0*/  IADD3 R111, P2, R111, R2, RZ ;  /* 0x000000026f6f7210 */ /* 0x008fca0007f5e0ff */
[----:B------:R3:W-:Y:S04]  /*3bb00*/  STL [R1+0x172c], R111 ;  /* 0x00172c6f01007387 */ /* 0x0007e80000100800 */
[----:B-1----:R-:W2:Y:S01]  /*3bb10*/  LDL.LU R6, [R1+0x17ac] ;  /* 0x0017ac0001067983 */ /* 0x002ea20000300800 */
        /* <DEDUP_REMOVED lines=9> */
[----:B---3--:R-:W3:Y:S04]  /*3bbb0*/  LDL.LU R111, [R1+0x17cc] ;  /* 0x0017cc00016f7983 */ /* 0x008ee80000300800 */
[----:B------:R-:W-:Y:S04]  /*3bbc0*/  STL [R1+0x174c], R109 ;  /* 0x00174c6d01007387 */ /* 0x000fe80000100800 */
[----:B------:R1:W-:Y:S04]  /*3bbd0*/  LDGSTS.E [R5+0x5f00], desc[UR4][R114.64], P0 ;  /* 0x05f0000072057fae */ /* 0x0003e80008121844 */
[----:B------:R4:W-:Y:S01]  /*3bbe0*/  STL [R1+0x1748], R110 ;  /* 0x0017486e01007387 */ /* 0x0009e20000100800 */
[----:B-1----:R-:W-:-:S02]  /*3bbf0*/  IMAD.MOV.U32 R115, RZ, RZ, R110 ;  /* 0x000000ffff737224 */ /* 0x002fc400078e006e */
[----:B------:R-:W-:-:S05]  /*3bc00*/  IMAD.MOV.U32 R114, RZ, RZ, R109 ;  /* 0x000000ffff727224 */ /* 0x000fca00078e006d */
[----:B------:R1:W-:Y:S01]  /*3bc10*/  LDGSTS.E [R5+0x6300], desc[UR4][R114.64], P0 ;  /* 0x0630000072057fae */ /* 0x0003e20008121844 */
[----:B----4-:R-:W-:-:S05]  /*3bc20*/  IADD3 R107, P2, R107, R2, RZ ;  /* 0x000000026b6b7210 */ /* 0x010fca0007f5e0ff */
[----:B------:R-:W-:Y:S01]  /*3bc30*/  IMAD.X R108, R108, 0x1, R0, P2 ;  /* 0x000000016c6c7824 */ /* 0x000fe200010e0600 */
[----:B------:R-:W-:Y:S04]  /*3bc40*/  STL [R1+0x176c], R107 ;  /* 0x00176c6b01007387 */ /* 0x000fe80000100800 */
[----:B------:R-:W4:Y:S04]  /*3bc50*/  LDL.LU R110, [R1+0x17e8] ;  /* 0x0017e800016e7983 */ /* 0x000f280000300800 */
        /* <DEDUP_REMOVED lines=16> */
[----:B------:R-:W2:Y:S04]  /*3bd60*/  LDL.LU R9, [R1+0x1828] ;  /* 0x0018280001097983 */ /* 0x000ea80000300800 */
[----:B------:R1:W-:Y:S04]  /*3bd70*/  STL [R1+0x17a8], R7 ;  /* 0x0017a80701007387 */ /* 0x0003e80000100800 */
[----:B------:R-:W2:Y:S04]  /*3bd80*/  LDL.LU R8, [R1+0x182c] ;  /* 0x00182c0001087983 */ /* 0x000ea80000300800 */
[----:B------:R1:W-:Y:S01]  /*3bd90*/  LDGSTS.E [R5+0x6b00], desc[UR4][R114.64], P0 ;  /* 0x06b0000072057fae */ /* 0x0003e20008121844 */
[----:B---3--:R-:W-:-:S05]  /*3bda0*/  IADD3 R111, P1, R111, R2, RZ ;  /* 0x000000026f6f7210 */ /* 0x008fca0007f3e0ff */
[----:B------:R-:W-:Y:S02]  /*3bdb0*/  IMAD.X R112, R112, 0x1, R0, P1 ;  /* 0x0000000170707824 */ /* 0x000fe400008e0600 */
[----:B-1----:R-:W-:Y:S02]  /*3bdc0*/  IMAD.MOV.U32 R114, RZ, RZ, R6 ;  /* 0x000000ffff727224 */ /* 0x002fe400078e0006 */
[----:B------:R-:W-:Y:S02]  /*3bdd0*/  IMAD.MOV.U32 R115, RZ, RZ, R7 ;  /* 0x000000ffff737224 */ /* 0x000fe400078e0007 */
[----:B------:R-:W3:Y:S04]  /*3bde0*/  LDL.LU.64 R6, [R1+0x1018] ;  /* 0x0010180001067983 */ /* 0x000ee80000300a00 */
[----:B------:R-:W-:Y:S04]  /*3bdf0*/  STL [R1+0x17cc], R111 ;  /* 0x0017cc6f01007387 */ /* 0x000fe80000100800 */
[----:B------:R1:W-:Y:S01]  /*3be00*/  STL [R1+0x17c8], R112 ;  /* 0x0017c87001007387 */ /* 0x0003e20000100800 */
[----:B------:R-:W-:-:S03]  /*3be10*/  IMAD.MOV.U32 R113, RZ, RZ, R112 ;  /* 0x000000ffff717224 */ /* 0x000fc600078e0070 */
[----:B------:R-:W-:Y:S01]  /*3be20*/  LDGSTS.E [R5+0x6f00], desc[UR4][R114.64], P0 ;  /* 0x06f0000072057fae */ /* 0x000fe20008121844 */
[----:B-1----:R-:W-:-:S05]  /*3be30*/  IMAD.MOV.U32 R112, RZ, RZ, R111 ;  /* 0x000000ffff707224 */ /* 0x002fca00078e006f */
[----:B------:R-:W-:Y:S01]  /*3be40*/  LDGSTS.E [R5+0x7300], desc[UR4][R112.64], P0 ;  /* 0x0730000070057fae */ /* 0x000fe20008121844 */
[----:B----4-:R-:W-:-:S05]  /*3be50*/  IADD3 R109, P2, R109, R2, RZ ;  /* 0x000000026d6d7210 */ /* 0x010fca0007f5e0ff */
[----:B------:R-:W-:Y:S01]  /*3be60*/  STL [R1+0x17ec], R109 ;  /* 0x0017ec6d01007387 */ /* 0x000fe20000100800 */
[----:B------:R-:W-:-:S03]  /*3be70*/  IMAD.X R110, R110, 0x1, R0, P2 ;  /* 0x000000016e6e7824 */ /* 0x000fc600010e0600 */
[----:B------:R-:W4:Y:S01]  /*3be80*/  LDL.LU.64 R118, [R1+0xff8] ;  /* 0x000ff80001767983 */ /* 0x000f220000300a00 */
[----:B--2---:R-:W-:-:S03]  /*3be90*/  IADD3 R107, P1, R107, R2, RZ ;  /* 0x000000026b6b7210 */ /* 0x004fc60007f3e0ff */
[----:B------:R1:W-:Y:S04]  /*3bea0*/  STL [R1+0x17e8], R110 ;  /* 0x0017e86e01007387 */ /* 0x0003e80000100800 */
[----:B------:R-:W2:Y:S01]  /*3beb0*/  LDL.LU.64 R116, [R1+0xfd8] ;  /* 0x000fd80001747983 */ /* 0x000ea20000300a00 */
[----:B------:R-:W-:-:S03]  /*3bec0*/  IMAD.X R108, R108, 0x1, R0, P1 ;  /* 0x000000016c6c7824 */ /* 0x000fc600008e0600 */
[----:B------:R-:W2:Y:S01]  /*3bed0*/  LDL.LU.64 R114, [R1+0xfb8] ;  /* 0x000fb80001727983 */ /* 0x000ea20000300a00 */
[----:B------:R-:W-:-:S03]  /*3bee0*/  IMAD.MOV.U32 R111, RZ, RZ, R110 ;  /* 0x000000ffff6f7224 */ /* 0x000fc600078e006e */
[----:B------:R-:W-:Y:S01]  /*3bef0*/  STL [R1+0x180c], R107 ;  /* 0x00180c6b01007387 */ /* 0x000fe20000100800 */
[----:B-1----:R-:W-:-:S03]  /*3bf00*/  IMAD.MOV.U32 R110, RZ, RZ, R109 ;  /* 0x000000ffff6e7224 */ /* 0x002fc600078e006d */
[----:B------:R1:W-:Y:S01]  /*3bf10*/  STL [R1+0x1808], R108 ;  /* 0x0018086c01007387 */ /* 0x0003e20000100800 */
[----:B------:R-:W-:-:S03]  /*3bf20*/  IMAD.MOV.U32 R109, RZ, RZ, R108 ;  /* 0x000000ffff6d7224 */ /* 0x000fc600078e006c */
[----:B------:R-:W-:Y:S01]  /*3bf30*/  LDGSTS.E [R5+0x7700], desc[UR4][R110.64], P0 ;  /* 0x077000006e057fae */ /* 0x000fe20008121844 */
[----:B-1----:R-:W-:-:S05]  /*3bf40*/  IMAD.MOV.U32 R108, RZ, RZ, R107 ;  /* 0x000000ffff6c7224 */ /* 0x002fca00078e006b */
[----:B------:R-:W-:Y:S01]  /*3bf50*/  LDGSTS.E [R5+0x7b00], desc[UR4][R108.64], P0 ;  /* 0x07b000006c057fae */ /* 0x000fe20008121844 */
[----:B------:R-:W-:-:S05]  /*3bf60*/  IADD3 R8, P2, R8, R2, RZ ;  /* 0x0000000208087210 */ /* 0x000fca0007f5e0ff */
[----:B------:R-:W-:Y:S01]  /*3bf70*/  STL [R1+0x182c], R8 ;  /* 0x00182c0801007387 */ /* 0x000fe20000100800 */
[----:B------:R-:W-:-:S03]  /*3bf80*/  IMAD.X R9, R9, 0x1, R0, P2 ;  /* 0x0000000109097824 */ /* 0x000fc600010e0600 */
[----:B------:R-:W2:Y:S04]  /*3bf90*/  LDL.LU.64 R112, [R1+0xf98] ;  /* 0x000f980001707983 */ /* 0x000ea80000300a00 */
[----:B------:R1:W-:Y:S04]  /*3bfa0*/  STL [R1+0x1828], R9 ;  /* 0x0018280901007387 */ /* 0x0003e80000100800 */
[----:B------:R-:W2:Y:S04]  /*3bfb0*/  LDL.LU.64 R110, [R1+0xf78] ;  /* 0x000f7800016e7983 */ /* 0x000ea80000300a00 */
[----:B------:R-:W2:Y:S04]  /*3bfc0*/  LDL.LU.64 R108, [R1+0xf58] ;  /* 0x000f5800016c7983 */ /* 0x000ea80000300a00 */
[----:B------:R2:W-:Y:S04]  /*3bfd0*/  LDGSTS.E [R5+0x7f00], desc[UR4][R8.64], P0 ;  /* 0x07f0000008057fae */ /* 0x0005e80008121844 */
[----:B-1----:R-:W2:Y:S01]  /*3bfe0*/  LDL.LU.64 R8, [R1+0xf38] ;  /* 0x000f380001087983 */ /* 0x002ea20000300a00 */
[----:B---3--:R-:W-:-:S03]  /*3bff0*/  IADD3 R120, P1, R6, R2, RZ ;  /* 0x0000000206787210 */ /* 0x008fc60007f3e0ff */
[----:B------:R-:W3:Y:S02]  /*3c000*/  LDL.LU.64 R138, [R1+0xf18] ;  /* 0x000f1800018a7983 */ /* 0x000ee40000300a00 */
[----:B------:R-:W-:Y:S02]  /*3c010*/  IMAD.X R6, R7, 0x1, R0, P1 ;  /* 0x0000000107067824 */ /* 0x000fe400008e0600 */
[----:B------:R-:W3:Y:S01]  /*3c020*/  LDL.LU.64 R140, [R1+0xef8] ;  /* 0x000ef800018c7983 */ /* 0x000ee20000300a00 */
[----:B----4-:R-:W-:-:S05]  /*3c030*/  IADD3 R122, P1, R118, R2, RZ ;  /* 0x00000002767a7210 */ /* 0x010fca0007f3e0ff */
[----:B------:R-:W-:Y:S02]  /*3c040*/  IMAD.X R123, R119, 0x1, R0, P1 ;  /* 0x00000001777b7824 */ /* 0x000fe400008e0600 */
[----:B------:R-:W4:Y:S01]  /*3c050*/  LDL.LU.64 R118, [R1+0xed8] ;  /* 0x000ed80001767983 */ /* 0x000f220000300a00 */
[----:B--2---:R-:W-:-:S05]  /*3c060*/  IADD3 R124, P1, R116, R2, RZ ;  /* 0x00000002747c7210 */ /* 0x004fca0007f3e0ff */
[--C-:B------:R-:W-:Y:S01]  /*3c070*/  IMAD.X R125, R117, 0x1, R0.reuse, P1 ;  /* 0x00000001757d7824 */ /* 0x100fe200008e0600 */
[-C--:B------:R-:W-:Y:S01]  /*3c080*/  IADD3 R126, P1, R114, R2.reuse, RZ ;  /* 0x00000002727e7210 */ /* 0x080fe20007f3e0ff */
[----:B------:R-:W2:Y:S04]  /*3c090*/  LDL.LU.64 R116, [R1+0xeb8] ;  /* 0x000eb80001747983 */ /* 0x000ea80000300a00 */
[----:B------:R-:W-:Y:S02]  /*3c0a0*/  IMAD.X R127, R115, 0x1, R0, P1 ;  /* 0x00000001737f7824 */ /* 0x000fe400008e0600 */
[----:B------:R-:W2:Y:S01]  /*3c0b0*/  LDL.LU.64 R114, [R1+0xe98] ;  /* 0x000e980001727983 */ /* 0x000ea20000300a00 */
[----:B------:R-:W-:-:S05]  /*3c0c0*/  IADD3 R128, P1, R112, R2, RZ ;  /* 0x0000000270807210 */ /* 0x000fca0007f3e0ff */
[----:B------:R-:W-:Y:S02]  /*3c0d0*/  IMAD.X R129, R113, 0x1, R0, P1 ;  /* 0x0000000171817824 */ /* 0x000fe400008e0600 */
[----:B------:R-:W2:Y:S01]  /*3c0e0*/  LDL.LU.64 R112, [R1+0xe78] ;  /* 0x000e780001707983 */ /* 0x000ea20000300a00 */
[----:B------:R-:W-:-:S05]  /*3c0f0*/  IADD3 R130, P1, R110, R2, RZ ;  /* 0x000000026e827210 */ /* 0x000fca0007f3e0ff */
[--C-:B------:R-:W-:Y:S01]  /*3c100*/  IMAD.X R131, R111, 0x1, R0.reuse, P1 ;  /* 0x000000016f837824 */ /* 0x100fe200008e0600 */
[-C--:B------:R-:W-:Y:S01]  /*3c110*/  IADD3 R132, P1, R108, R2.reuse, RZ ;  /* 0x000000026c847210 */ /* 0x080fe20007f3e0ff */
[----:B------:R-:W2:Y:S04]  /*3c120*/  LDL.LU.64 R110, [R1+0xe58] ;  /* 0x000e5800016e7983 */ /* 0x000ea80000300a00 */
[----:B------:R-:W-:Y:S01]  /*3c130*/  IMAD.X R133, R109, 0x1, R0, P1 ;  /* 0x000000016d857824 */ /* 0x000fe200008e0600 */
[----:B------:R-:W-:-:S05]  /*3c140*/  IADD3 R134, P1, R8, R2, RZ ;  /* 0x0000000208867210 */ /* 0x000fca0007f3e0ff */
[----:B------:R-:W-:Y:S02]  /*3c150*/  IMAD.X R135, R9, 0x1, R0, P1 ;  /* 0x0000000109877824 */ /* 0x000fe400008e0600 */
[----:B------:R-:W2:Y:S04]  /*3c160*/  LDL.LU.64 R8, [R1+0xe38] ;  /* 0x000e380001087983 */ /* 0x000ea80000300a00 */
[----:B------:R-:W2:Y:S01]  /*3c170*/  LDL.LU.64 R108, [R1+0xe18] ;  /* 0x000e1800016c7983 */ /* 0x000ea20000300a00 */
[----:B---3--:R-:W-:-:S05]  /*3c180*/  IADD3 R136, P1, R138, R2, RZ ;  /* 0x000000028a887210 */ /* 0x008fca0007f3e0ff */
[----:B------:R-:W-:Y:S01]  /*3c190*/  IMAD.X R137, R139, 0x1, R0, P1 ;  /* 0x000000018b897824 */ /* 0x000fe200008e0600 */
[----:B------:R-:W-:-:S05]  /*3c1a0*/  IADD3 R138, P1, R140, R2, RZ ;  /* 0x000000028c8a7210 */ /* 0x000fca0007f3e0ff */
[----:B------:R-:W-:Y:S02]  /*3c1b0*/  IMAD.X R139, R141, 0x1, R0, P1 ;  /* 0x000000018d8b7824 */ /* 0x000fe400008e0600 */
[----:B------:R-:W-:-:S05]  /*3c1c0*/  IMAD.MOV.U32 R121, RZ, RZ, R6 ;  /* 0x000000ffff797224 */ /* 0x000fca00078e0006 */
        /* <DEDUP_REMOVED lines=10> */
[----:B------:R1:W-:Y:S04]  /*3c270*/  LDGSTS.E [R5+0x10300], desc[UR4][R120.64], P0 ;  /* 0x1030000078057fae */ /* 0x0003e80008121844 */
        /* <DEDUP_REMOVED lines=8> */
[----:B------:R1:W-:Y:S01]  /*3c300*/  LDGSTS.E [R5+0x12700], desc[UR4][R138.64], P0 ;  /* 0x127000008a057fae */ /* 0x0003e20008121844 */
[----:B----4-:R-:W-:-:S05]  /*3c310*/  IADD3 R140, P1, R118, R2, RZ ;  /* 0x00000002768c7210 */ /* 0x010fca0007f3e0ff */
[----:B------:R-:W-:Y:S01]  /*3c320*/  IMAD.X R141, R119, 0x1, R0, P1 ;  /* 0x00000001778d7824 */ /* 0x000fe200008e0600 */
[----:B--2---:R-:W-:-:S04]  /*3c330*/  IADD3 R142, P1, R116, R2, RZ ;  /* 0x00000002748e7210 */ /* 0x004fc80007f3e0ff */
[----:B------:R2:W-:Y:S01]  /*3c340*/  LDGSTS.E [R5+0x12b00], desc[UR4][R140.64], P0 ;  /* 0x12b000008c057fae */ /* 0x0005e20008121844 */
[--C-:B------:R-:W-:Y:S01]  /*3c350*/  IMAD.X R143, R117, 0x1, R0.reuse, P1 ;  /* 0x00000001758f7824 */ /* 0x100fe200008e0600 */
[-C--:B------:R-:W-:Y:S02]  /*3c360*/  IADD3 R144, P1, R114, R2.reuse, RZ ;  /* 0x0000000272907210 */ /* 0x080fe40007f3e0ff */
[----:B------:R4:W-:Y:S03]  /*3c370*/  STL.64 [R1+0xed8], R140 ;  /* 0x000ed88c01007387 */ /* 0x0009e60000100a00 */
[----:B------:R-:W-:Y:S01]  /*3c380*/  IMAD.X R145, R115, 0x1, R0, P1 ;  /* 0x0000000173917824 */ /* 0x000fe200008e0600 */
[----:B------:R2:W-:Y:S04]  /*3c390*/  LDGSTS.E [R5+0x12f00], desc[UR4][R142.64], P0 ;  /* 0x12f000008e057fae */ /* 0x0005e80008121844 */
[----:B------:R4:W-:Y:S01]  /*3c3a0*/  STL.64 [R1+0xeb8], R142 ;  /* 0x000eb88e01007387 */ /* 0x0009e20000100a00 */
[----:B------:R-:W-:-:S03]  /*3c3b0*/  IADD3 R146, P1, R112, R2, RZ ;  /* 0x0000000270927210 */ /* 0x000fc60007f3e0ff */
[----:B------:R2:W-:Y:S02]  /*3c3c0*/  LDGSTS.E [R5+0x13300], desc[UR4][R144.64], P0 ;  /* 0x1330000090057fae */ /* 0x0005e40008121844 */
[--C-:B------:R-:W-:Y:S01]  /*3c3d0*/  IMAD.X R147, R113, 0x1, R0.reuse, P1 ;  /* 0x0000000171937824 */ /* 0x100fe200008e0600 */
[-C--:B------:R-:W-:Y:S01]  /*3c3e0*/  IADD3 R148, P1, R110, R2.reuse, RZ ;  /* 0x000000026e947210 */ /* 0x080fe20007f3e0ff */
[----:B------:R4:W-:Y:S04]  /*3c3f0*/  STL.64 [R1+0xe98], R144 ;  /* 0x000e989001007387 */ /* 0x0009e80000100a00 */
[----:B------:R-:W-:Y:S01]  /*3c400*/  IMAD.X R149, R111, 0x1, R0, P1 ;  /* 0x000000016f957824 */ /* 0x000fe200008e0600 */
[----:B------:R2:W-:Y:S04]  /*3c410*/  LDGSTS.E [R5+0x13700], desc[UR4][R146.64], P0 ;  /* 0x1370000092057fae */ /* 0x0005e80008121844 */
[----:B------:R2:W-:Y:S04]  /*3c420*/  STL.64 [R1+0xe78], R146 ;  /* 0x000e789201007387 */ /* 0x0005e80000100a00 */
[----:B------:R1:W-:Y:S01]  /*3c430*/  LDGSTS.E [R5+0x13b00], desc[UR4][R148.64], P0 ;  /* 0x13b0000094057fae */ /* 0x0003e20008121844 */
[----:B------:R-:W-:-:S05]  /*3c440*/  IADD3 R150, P1, R8, R2, RZ ;  /* 0x0000000208967210 */ /* 0x000fca0007f3e0ff */
[----:B------:R-:W-:Y:S01]  /*3c450*/  IMAD.X R151, R9, 0x1, R0, P1 ;  /* 0x0000000109977824 */ /* 0x000fe200008e0600 */
[----:B------:R-:W-:-:S04]  /*3c460*/  IADD3 R8, P1, R108, R2, RZ ;  /* 0x000000026c087210 */ /* 0x000fc80007f3e0ff */
[----:B------:R1:W-:Y:S01]  /*3c470*/  LDGSTS.E [R5+0x13f00], desc[UR4][R150.64], P0 ;  /* 0x13f0000096057fae */ /* 0x0003e20008121844 */
[----:B------:R-:W-:Y:S01]  /*3c480*/  IMAD.X R9, R109, 0x1, R0, P1 ;  /* 0x000000016d097824 */ /* 0x000fe200008e0600 */
[----:B------:R-:W-:-:S04]  /*3c490*/  IADD3 R107, P1, R250, R2, RZ ;  /* 0x00000002fa6b7210 */ /* 0x000fc80007f3e0ff */
[----:B------:R1:W-:Y:S01]  /*3c4a0*/  LDGSTS.E [R5+0x14300], desc[UR4][R8.64], P0 ;  /* 0x1430000008057fae */ /* 0x0003e20008121844 */
        /* <DEDUP_REMOVED lines=28> */
[----:B------:R1:W5:Y:S01]  /*3c670*/  LDL.LU R107, [R1+0x1d00] ;  /* 0x001d0000016b7983 */ /* 0x0003620000300800 */
[----:B------:R-:W-:Y:S02]  /*3c680*/  IMAD.MOV.U32 R243, RZ, RZ, R242 ;  /* 0x000000fffff37224 */ /* 0x000fe400078e00f2 */
[----:B------:R-:W-:Y:S01]  /*3c690*/  IMAD.MOV.U32 R242, RZ, RZ, R108 ;  /* 0x000000fffff27224 */ /* 0x000fe200078e006c */
[----:B------:R2:W-:Y:S01]  /*3c6a0*/  STL.64 [R1+0xe58], R148 ;  /* 0x000e589401007387 */ /* 0x0005e20000100a00 */
[----:B------:R-:W-:-:S02]  /*3c6b0*/  IMAD.MOV.U32 R235, RZ, RZ, R234 ;  /* 0x000000ffffeb7224 */ /* 0x000fc400078e00ea */
[----:B------:R-:W-:Y:S01]  /*3c6c0*/  IMAD.MOV.U32 R234, RZ, RZ, R109 ;  /* 0x000000ffffea7224 */ /* 0x000fe200078e006d */
[----:B------:R1:W5:Y:S01]  /*3c6d0*/  LDL.LU R108, [R1+0x1cfc] ;  /* 0x001cfc00016c7983 */ /* 0x0003620000300800 */
[----:B------:R-:W-:-:S03]  /*3c6e0*/  IMAD.MOV.U32 R227, RZ, RZ, R226 ;  /* 0x000000ffffe37224 */ /* 0x000fc600078e00e2 */
[----:B------:R2:W-:Y:S01]  /*3c6f0*/  STL.64 [R1+0xe38], R150 ;  /* 0x000e389601007387 */ /* 0x0005e20000100a00 */
[----:B------:R-:W-:Y:S01]  /*3c700*/  IMAD.X R18, R19, 0x1, R0, P1 ;  /* 0x0000000113127824 */ /* 0x000fe200008e0600 */
[----:B------:R-:W-:Y:S01]  /*3c710*/  IADD3 R7, P1, R10, R2, RZ ;  /* 0x000000020a077210 */ /* 0x000fe20007f3e0ff */
[----:B------:R-:W-:Y:S01]  /*3c720*/  IMAD.MOV.U32 R226, RZ, RZ, R110 ;  /* 0x000000ffffe27224 */ /* 0x000fe200078e006e */
[----:B------:R1:W5:Y:S01]  /*3c730*/  LDL.LU R109, [R1+0x1cf8] ;  /* 0x001cf800016d7983 */ /* 0x0003620000300800 */
[----:B------:R-:W-:Y:S01]  /*3c740*/  IMAD.MOV.U32 R219, RZ, RZ, R218 ;  /* 0x000000ffffdb7224 */ /* 0x000fe200078e00da */
[----:B------:R-:W-:Y:S01]  /*3c750*/  MOV R211, R210 ;  /* 0x000000d200d37202 */ /* 0x000fe20000000f00 */
[----:B------:R-:W-:Y:S01]  /*3c760*/  IMAD.MOV.U32 R218, RZ, RZ, R111 ;  /* 0x000000ffffda7224 */ /* 0x000fe200078e006f */
[----:B------:R2:W-:Y:S01]  /*3c770*/  STL.64 [R1+0xe18], R8 ;  /* 0x000e180801007387 */ /* 0x0005e20000100a00 */
[----:B------:R-:W-:Y:S02]  /*3c780*/  IMAD.MOV.U32 R210, RZ, RZ, R112 ;  /* 0x000000ffffd27224 */ /* 0x000fe400078e0070 */
[----:B------:R-:W-:Y:S01]  /*3c790*/  IMAD.MOV.U32 R203, RZ, RZ, R202 ;  /* 0x000000ffffcb7224 */ /* 0x000fe200078e00ca */
[----:B------:R1:W5:Y:S01]  /*3c7a0*/  LDL.LU R110, [R1+0x1cf4] ;  /* 0x001cf400016e7983 */ /* 0x0003620000300800 */
[----:B------:R-:W-:-:S02]  /*3c7b0*/  IMAD.MOV.U32 R202, RZ, RZ, R113 ;  /* 0x000000ffffca7224 */ /* 0x000fc400078e0071 */
[----:B------:R-:W-:Y:S01]  /*3c7c0*/  IMAD.MOV.U32 R195, RZ, RZ, R194 ;  /* 0x000000ffffc37224 */ /* 0x000fe200078e00c2 */
[----:B------:R1:W5:Y:S01]  /*3c7d0*/  LDL.LU R111, [R1+0x1cf0] ;  /* 0x001cf000016f7983 */ /* 0x0003620000300800 */
[----:B------:R-:W-:Y:S02]  /*3c7e0*/  IMAD.MOV.U32 R194, RZ, RZ, R114 ;  /* 0x000000ffffc27224 */ /* 0x000fe400078e0072 */
[----:B------:R-:W-:Y:S01]  /*3c7f0*/  IMAD.MOV.U32 R187, RZ, RZ, R186 ;  /* 0x000000ffffbb7224 */ /* 0x000fe200078e00ba */
[----:B------:R1:W5:Y:S01]  /*3c800*/  LDL.LU R112, [R1+0x1cec] ;  /* 0x001cec0001707983 */ /* 0x0003620000300800 */
[----:B------:R-:W-:Y:S02]  /*3c810*/  IMAD.MOV.U32 R186, RZ, RZ, R115 ;  /* 0x000000ffffba7224 */ /* 0x000fe400078e0073 */
[----:B------:R-:W-:Y:S01]  /*3c820*/  IMAD.MOV.U32 R179, RZ, RZ, R178 ;  /* 0x000000ffffb37224 */ /* 0x000fe200078e00b2 */
[----:B------:R1:W5:Y:S01]  /*3c830*/  LDL.LU R113, [R1+0x1ce8] ;  /* 0x001ce80001717983 */ /* 0x0003620000300800 */
[----:B------:R-:W-:-:S02]  /*3c840*/  IMAD.X R10, R11, 0x1, R0, P1 ;  /* 0x000000010b0a7824 */ /* 0x000fc400008e0600 */
        /* <DEDUP_REMOVED lines=16> */
[----:B------:R1:W5:Y:S04]  /*3c950*/  LDL.LU R119, [R1+0x1cd0] ;  /* 0x001cd00001777983 */ /* 0x0003680000300800 */
[----:B------:R1:W5:Y:S04]  /*3c960*/  LDL.LU R252, [R1+0x1ccc] ;  /* 0x001ccc0001fc7983 */ /* 0x0003680000300800 */
[----:B------:R2:W5:Y:S04]  /*3c970*/  LDL.LU R7, [R1+0x1cc8] ;  /* 0x001cc80001077983 */ /* 0x0005680000300800 */
[----:B-1----:R1:W5:Y:S04]  /*3c980*/  LDL.LU.64 R120, [R1+0x1cc0] ;  /* 0x001cc00001787983 */ /* 0x0023680000300a00 */
[----:B---3--:R1:W5:Y:S04]  /*3c990*/  LDL.LU.64 R122, [R1+0x1cb8] ;  /* 0x001cb800017a7983 */ /* 0x0083680000300a00 */
        /* <DEDUP_REMOVED lines=8> */
[----:B----4-:R1:W5:Y:S04]  /*3ca20*/  LDL.LU.64 R140, [R1+0x1c70] ;  /* 0x001c7000018c7983 */ /* 0x0103680000300a00 */
[----:B------:R1:W5:Y:S04]  /*3ca30*/  LDL.LU.64 R142, [R1+0x1c68] ;  /* 0x001c6800018e7983 */ /* 0x0003680000300a00 */
[----:B------:R1:W5:Y:S04]  /*3ca40*/  LDL.LU.64 R144, [R1+0x1c60] ;  /* 0x001c600001907983 */ /* 0x0003680000300a00 */
[----:B--2---:R1:W5:Y:S04]  /*3ca50*/  LDL.LU.64 R146, [R1+0x1c58] ;  /* 0x001c580001927983 */ /* 0x0043680000300a00 */
[----:B------:R1:W5:Y:S04]  /*3ca60*/  LDL.LU.64 R148, [R1+0x1c50] ;  /* 0x001c500001947983 */ /* 0x0003680000300a00 */
[----:B------:R1:W5:Y:S04]  /*3ca70*/  LDL.LU.64 R150, [R1+0x1c48] ;  /* 0x001c480001967983 */ /* 0x0003680000300a00 */
[----:B------:R1:W5:Y:S04]  /*3ca80*/  LDL.LU.64 R8, [R1+0x1c40] ;  /* 0x001c400001087983 */ /* 0x0003680000300a00 */
[----:B------:R1:W-:Y:S04]  /*3ca90*/  LDGSTS.E [R5+0x14700], desc[UR4][R250.64], P0 ;  /* 0x14700000fa057fae */ /* 0x0003e80008121844 */
[----:B------:R1:W-:Y:S01]  /*3caa0*/  LDGSTS.E [R5+0x14b00], desc[UR4][R242.64], P0 ;  /* 0x14b00000f2057fae */ /* 0x0003e20008121844 */
[----:B------:R-:W-:-:S03]  /*3cab0*/  UIADD3 UR7, UR7, 0x1, URZ ;  /* 0x0000000107077890 */ /* 0x000fc6000fffe03f */
[----:B------:R1:W-:Y:S04]  /*3cac0*/  LDGSTS.E [R5+0x14f00], desc[UR4][R234.64], P0 ;  /* 0x14f00000ea057fae */ /* 0x0003e80008121844 */
[----:B------:R1:W-:Y:S04]  /*3cad0*/  LDGSTS.E [R5+0x15300], desc[UR4][R226.64], P0 ;  /* 0x15300000e2057fae */ /* 0x0003e80008121844 */
[----:B------:R1:W-:Y:S04]  /*3cae0*/  LDGSTS.E [R5+0x15700], desc[UR4][R218.64], P0 ;  /* 0x15700000da057fae */ /* 0x0003e80008121844 */
[----:B------:R1:W-:Y:S01]  /*3caf0*/  LDGSTS.E [R5+0x15b00], desc[UR4][R210.64], P0 ;  /* 0x15b00000d2057fae */ /* 0x0003e20008121844 */
[----:B------:R-:W-:-:S03]  /*3cb00*/  UISETP.NE.U32.AND UP0, UPT, UR7, UR11, UPT ;  /* 0x0000000b0700728c */ /* 0x000fc6000bf05070 */
        /* <DEDUP_REMOVED lines=9> */
[----:B------:R-:W-:-:S03]  /*3cba0*/  PLOP3.LUT P0, PT, PT, PT, UP0, 0x80, 0x0 ;  /* 0x000000000000781c */ /* 0x000fc60003f0f008 */
[----:B------:R-:W0:Y:S10]  /*3cbb0*/  LDGDEPBAR ;  /* 0x00000000000079af */ /* 0x000e340000000000 */
[----:B-1----:R-:W-:Y:S05]  /*3cbc0*/  @P0 BRA `(.L_x_1) ;  /* 0xfffffebc00580947 */ /* 0x002fea000383ffff */
.L_x_0:
[----:B------:R1:W-:Y:S01]  /*3cbd0*/  STL [R1+0x1d4c], R91 ;  /* 0x001d4c5b01007387 */ /* 0x0003e20000100800 */
[----:B------:R-:W-:-:S04]  /*3cbe0*/  DEPBAR.LE SB0, 0x0 ;  /* 0x000080000000791a */ /* 0x000fc80000000000 */
[----:B------:R2:W-:Y:S01]  /*3cbf0*/  STL [R1+0x1d48], R90 ;  /* 0x001d485a01007387 */ /* 0x0005e20000100800 */
[----:B------:R-:W-:Y:S01]  /*3cc00*/  ULDC.64 UR12, c[0x0][0x228] ;  /* 0x00008a00000c7ab9 */ /* 0x000fe20000000a00 */
[----:B-----5:R-:W-:Y:S01]  /*3cc10*/  VIADD R3, R7, 0x104 ;  /* 0x0000010407037836 */ /* 0x020fe20000000000 */
[----:B------:R-:W-:Y:S01]  /*3cc20*/  ULDC.64 UR6, c[0x0][0x228] ;  /* 0x00008a0000067ab9 */ /* 0x000fe20000000a00 */
[----:B------:R3:W-:Y:S01]  /*3cc30*/  STL [R1+0x1d44], R89 ;  /* 0x001d445901007387 */ /* 0x0007e20000100800 */
[----:B------:R-:W-:Y:S01]  /*3cc40*/  ULDC.64 UR8, c[0x0][0x228] ;  /* 0x00008a0000087ab9 */ /* 0x000fe20000000a00 */
[----:B------:R-:W-:Y:S01]  /*3cc50*/  ULDC.64 UR10, c[0x0][0x228] ;  /* 0x00008a00000a7ab9 */ /* 0x000fe20000000a00 */
[----:B------:R-:W-:Y:S01]  /*3cc60*/  ISETP.GE.AND P3, PT, R3, UR7, PT ;  /* 0x0000000703007c0c */ /* 0x000fe2000bf66270 */
[----:B------:R4:W-:Y:S01]  /*3cc70*/  STL [R1+0x1d40], R88 ;  /* 0x001d405801007387 */ /* 0x0009e20000100800 */
[----:B------:R-:W-:Y:S01]  /*3cc80*/  ULDC UR7, c[0x0][0x248] ;  /* 0x0000920000077ab9 */ /* 0x000fe20000000800 */
[----:B------:R-:W-:Y:S01]  /*3cc90*/  VIADD R3, R7, 0x102 ;  /* 0x0000010207037836 */ /* 0x000fe20000000000 */
[----:B------:R-:W1:Y:S01]  /*3cca0*/  S2R R0, SR_TID.X ;  /* 0x0000000000007919 */ /* 0x000e620000002100 */
[----:B------:R-:W-:Y:S01]  /*3ccb0*/  LOP3.LUT R20, R20, 0xffefffff, RZ, 0xc0, !PT ;  /* 0xffefffff14147812 */ /* 0x000fe200078ec0ff */
[----:B------:R-:W-:-:S02]  /*3ccc0*/  ULDC UR26, c[0x0][0x248] ;  /* 0x00009200001a7ab9 */ /* 0x000fc40000000800 */
[----:B------:R-:W-:Y:S01]  /*3ccd0*/  ISETP.GE.AND P1, PT, R3, UR11, PT ;  /* 0x0000000b03007c0c */ /* 0x000fe2000bf26270 */
[----:B------:R4:W-:Y:S01]  /*3cce0*/  STL [R1+0x1d3c], R87 ;  /* 0x001d3c5701007387 */ /* 0x0009e20000100800 */
[----:B------:R-:W-:Y:S01]  /*3ccf0*/  ULDC UR11, c[0x0][0x248] ;  /* 0x00009200000b7ab9 */ /* 0x000fe20000000800 */
[----:B------:R-:W-:Y:S01]  /*3cd00*/  ULDC.64 UR30, c[0x0][0x228] ;  /* 0x00008a00001e7ab9 */ /* 0x000fe20000000a00 */
[----:B------:R-:W-:Y:S01]  /*3cd10*/  ULDC UR27, c[0x0][0x248] ;  /* 0x00009200001b7ab9 */ /* 0x000fe20000000800 */
[----:B------:R4:W-:Y:S01]  /*3cd20*/  STL [R1+0x1d38], R86 ;  /* 0x001d385601007387 */ /* 0x0009e20000100800 */
[----:B------:R-:W-:Y:S01]  /*3cd30*/  ULDC.64 UR36, c[0x0][0x228] ;  /* 0x00008a0000247ab9 */ /* 0x000fe20000000a00 */
[----:B------:R-:W-:Y:S01]  /*3cd40*/  ULDC UR28, c[0x0][0x248] ;  /* 0x00009200001c7ab9 */ /* 0x000fe20000000800 */
[----:B------:R-:W-:Y:S01]  /*3cd50*/  ULDC.64 UR34, c[0x0][0x228] ;  /* 0x00008a0000227ab9 */ /* 0x000fe20000000a00 */
[----:B------:R4:W-:Y:S01]  /*3cd60*/  STL [R1+0x1d34], R85 ;  /* 0x001d345501007387 */ /* 0x0009e20000100800 */
[----:B------:R-:W-:Y:S01]  /*3cd70*/  ULDC.64 UR40, c[0x0][0x228] ;  /* 0x00008a0000287ab9 */ /* 0x000fe20000000a00 */
[----:B------:R-:W-:Y:S01]  /*3cd80*/  ULDC.64 UR38, c[0x0][0x228] ;  /* 0x00008a0000267ab9 */ /* 0x000fe20000000a00 */
[----:B------:R-:W-:Y:S01]  /*3cd90*/  ULDC UR33, c[0x0][0x248] ;  /* 0x0000920000217ab9 */ /* 0x000fe20000000800 */
[----:B------:R4:W-:Y:S01]  /*3cda0*/  STL [R1+0x1d30], R84 ;  /* 0x001d305401007387 */ /* 0x0009e20000100800 */
[----:B------:R-:W-:Y:S01]  /*3cdb0*/  ULDC UR32, c[0x0][0x248] ;  /* 0x0000920000207ab9 */ /* 0x000fe20000000800 */
[----:B------:R-:W-:Y:S01]  /*3cdc0*/  ULDC UR57, c[0x0][0x228] ;  /* 0x00008a0000397ab9 */ /* 0x000fe20000000800 */
[----:B------:R-:W-:Y:S01]  /*3cdd0*/  ULDC UR55, c[0x0][0x228] ;  /* 0x00008a0000377ab9 */ /* 0x000fe20000000800 */
[----:B------:R4:W-:Y:S01]  /*3cde0*/  STL [R1+0x1d2c], R83 ;  /* 0x001d2c5301007387 */ /* 0x0009e20000100800 */
[----:B------:R-:W-:Y:S01]  /*3cdf0*/  ULDC UR61, c[0x0][0x248] ;  /* 0x00009200003d7ab9 */ /* 0x000fe20000000800 */
[----:B------:R-:W-:Y:S01]  /*3ce00*/  ULDC UR53, c[0x0][0x228] ;  /* 0x00008a0000357ab9 */ /* 0x000fe20000000800 */
[----:B------:R-:W-:Y:S01]  /*3ce10*/  ULDC UR51, c[0x0][0x228] ;  /* 0x00008a0000337ab9 */ /* 0x000fe20000000800 */
[----:B------:R-:W-:Y:S01]  /*3ce20*/  STL [R1+0x1d28], R82 ;  /* 0x001d285201007387 */ /* 0x000fe20000100800 */
        /* <DEDUP_REMOVED lines=8> */
[C---:B-1----:R-:W-:Y:S01]  /*3ceb0*/  IMAD.SHL.U32 R5, R0.reuse, 0x40, RZ ;  /* 0x0000004000057824 */ /* 0x042fe200078e00ff */
[----:B------:R-:W-:Y:S01]  /*3cec0*/  ULDC UR46, c[0x0][0x228] ;  /* 0x00008a00002e7ab9 */ /* 0x000fe20000000800 */
[C---:B------:R-:W-:Y:S01]  /*3ced0*/  IMAD.SHL.U32 R2, R0.reuse, 0x10, RZ ;  /* 0x0000001000027824 */ /* 0x040fe200078e00ff */
[----:B------:R-:W-:Y:S01]  /*3cee0*/  STL [R1+0x1d1c], R79 ;  /* 0x001d1c4f01007387 */ /* 0x000fe20000100800 */
[----:B------:R-:W-:Y:S01]  /*3cef0*/  IMAD.SHL.U32 R0, R0, 0x8, RZ ;  /* 0x0000000800007824 */ /* 0x000fe200078e00ff */
[----:B------:R-:W-:Y:S01]  /*3cf00*/  LOP3.LUT R5, R5, 0x400, RZ, 0xc0, !PT ;  /* 0x0000040005057812 */ /* 0x000fe200078ec0ff */
[----:B------:R-:W-:Y:S01]  /*3cf10*/  ULDC UR48, c[0x0][0x228] ;  /* 0x00008a0000307ab9 */ /* 0x000fe20000000800 */
[----:B------:R-:W-:Y:S01]  /*3cf20*/  STL [R1+0x1d18], R78 ;  /* 0x001d184e01007387 */ /* 0x000fe20000100800 */
[----:B------:R-:W-:Y:S01]  /*3cf30*/  LOP3.LUT R2, R2, 0xf0, RZ, 0xc0, !PT ;  /* 0x000000f002027812 */ /* 0x000fe200078ec0ff */
[----:B------:R-:W-:Y:S01]  /*3cf40*/  ULDC UR50, c[0x0][0x228] ;  /* 0x00008a0000327ab9 */ /* 0x000fe20000000800 */
[----:B------:R-:W-:Y:S01]  /*3cf50*/  LOP3.LUT R4, R0, 0x300, RZ, 0xc0, !PT ;  /* 0x0000030000047812 */ /* 0x000fe200078ec0ff */
[----:B------:R-:W-:Y:S01]  /*3cf60*/  STL [R1+0x1d14], R77 ;  /* 0x001d144d01007387 */ /* 0x000fe20000100800 */
[----:B------:R-:W-:Y:S01]  /*3cf70*/  IADD3 R0, R5, UR60, R2 ;  /* 0x0000003c05007c10 */ /* 0x000fe2000fffe002 */
[C---:B------:R-:W-:Y:S01]  /*3cf80*/  VIADD R2, R7.reuse, 0x103 ;  /* 0x0000010307027836 */ /* 0x040fe20000000000 */
[----:B------:R-:W-:Y:S01]  /*3cf90*/  ULDC UR52, c[0x0][0x228] ;  /* 0x00008a0000347ab9 */ /* 0x000fe20000000800 */
[----:B------:R-:W-:Y:S01]  /*3cfa0*/  STL [R1+0x1d10], R76 ;  /* 0x001d104c01007387 */ /* 0x000fe20000100800 */
[----:B------:R-:W-:Y:S01]  /*3cfb0*/  ULDC UR54, c[0x0][0x228] ;  /* 0x00008a0000367ab9 */ /* 0x000fe20000000800 */
[----:B------:R-:W-:Y:S01]  /*3cfc0*/  IMAD.IADD R0, R0, 0x1, R4 ;  /* 0x0000000100007824 */ /* 0x000fe200078e0204 */
[----:B------:R-:W-:Y:S01]  /*3cfd0*/  ISETP.GE.AND P2, PT, R2, UR13, PT ;  /* 0x0000000d02007c0c */ /* 0x000fe2000bf46270 */
[----:B------:R-:W-:Y:S01]  /*3cfe0*/  STL [R1+0x1d0c], R75 ;  /* 0x001d0c4b01007387 */ /* 0x000fe20000100800 */
[C---:B------:R-:W-:Y:S01]  /*3cff0*/  VIADD R2, R7.reuse, 0x101 ;  /* 0x0000010107027836 */ /* 0x040fe20000000000 */
[----:B------:R-:W-:Y:S01]  /*3d000*/  ULDC UR22, c[0x0][0x228] ;  /* 0x00008a0000167ab9 */ /* 0x000fe20000000800 */
[----:B------:R-:W-:Y:S01]  /*3d010*/  ULDC UR42, c[0x0][0x228] ;  /* 0x00008a00002a7ab9 */ /* 0x000fe20000000800 */
[----:B------:R-:W-:Y:S01]  /*3d020*/  STL [R1+0x1d08], R74 ;  /* 0x001d084a01007387 */ /* 0x000fe20000100800 */
[----:B------:R-:W-:Y:S01]  /*3d030*/  ULDC UR20, c[0x0][0x228] ;  /* 0x00008a0000147ab9 */ /* 0x000fe20000000800 */
[----:B------:R-:W-:Y:S01]  /*3d040*/  ISETP.GE.AND P0, PT, R2, UR9, PT ;  /* 0x0000000902007c0c */ /* 0x000fe2000bf06270 */
        /* <DEDUP_REMOVED lines=16> */
[----:B------:R-:W1:Y:S01]  /*3d150*/  S2R R5, SR_TID.X ;  /* 0x0000000000057919 */ /* 0x000e620000002100 */
[----:B------:R-:W-:Y:S01]  /*3d160*/  BAR.SYNC.DEFER_BLOCKING 0x0 ;  /* 0x0000000000007b1d */ /* 0x000fe20000010000 */
[----:B------:R-:W-:-:S05]  /*3d170*/  IMAD R2, R7, UR7, RZ ;  /* 0x0000000707027c24 */ /* 0x000fca000f8e02ff */
[----:B------:R-:W-:Y:S01]  /*3d180*/  ULDC UR7, c[0x0][0x248] ;  /* 0x0000920000077ab9 */ /* 0x000fe20000000800 */
[----:B------:R-:W-:Y:S01]  /*3d190*/  ULDC UR9, c[0x0][0x248] ;  /* 0x0000920000097ab9 */ /* 0x000fe20000000800 */
[----:B------:R-:W-:Y:S01]  /*3d1a0*/  STL [R1+0x1cf4], R69 ;  /* 0x001cf44501007387 */ /* 0x000fe20000100800 */
[----:B------:R-:W-:Y:S01]  /*3d1b0*/  ISETP.LT.AND P4, PT, R9, UR12, !P3 ;  /* 0x0000000c09007c0c */ /* 0x000fe2000df81270 */
[----:B------:R-:W-:Y:S01]  /*3d1c0*/  VIADD R91, R7, 0x100 ;  /* 0x00000100075b7836 */ /* 0x000fe20000000000 */
[----:B------:R-:W-:Y:S01]  /*3d1d0*/  LOP3.LUT R19, R19, 0x7fffffff, RZ, 0xc0, !PT ;  /* 0x7fffffff13137812 */ /* 0x000fe200078ec0ff */
[----:B------:R-:W-:Y:S01]  /*3d1e0*/  STL [R1+0x1cf0], R68 ;  /* 0x001cf04401007387 */ /* 0x000fe20000100800 */
[C---:B--2---:R-:W-:Y:S01]  /*3d1f0*/  VIADD R90, R7.reuse, 0xff ;  /* 0x000000ff075a7836 */ /* 0x044fe20000000000 */
[----:B------:R-:W-:Y:S01]  /*3d200*/  LOP3.LUT R18, R18, 0x7fffffff, RZ, 0xc0, !PT ;  /* 0x7fffffff12127812 */ /* 0x000fe200078ec0ff */
[C---:B---3--:R-:W-:Y:S01]  /*3d210*/  VIADD R89, R7.reuse, 0xfe ;  /* 0x000000fe07597836 */ /* 0x048fe20000000000 */
[----:B------:R-:W-:Y:S01]  /*3d220*/  STL [R1+0x1cec], R67 ;  /* 0x001cec4301007387 */ /* 0x000fe20000100800 */
[----:B----4-:R-:W-:Y:S01]  /*3d230*/  VIADD R88, R7, 0xfd ;  /* 0x000000fd07587836 */ /* 0x010fe20000000000 */
[----:B------:R-:W-:Y:S01]  /*3d240*/  ULDC UR13, c[0x0][0x228] ;  /* 0x00008a00000d7ab9 */ /* 0x000fe20000000800 */
[----:B-1----:R-:W-:Y:S01]  /*3d250*/  LOP3.LUT R5, R5, 0x7f, RZ, 0xc0, !PT ;  /* 0x0000007f05057812 */ /* 0x002fe200078ec0ff */
[----:B------:R-:W-:Y:S01]  /*3d260*/  STL [R1+0x1ce8], R66 ;  /* 0x001ce84201007387 */ /* 0x000fe20000100800 */
[----:B------:R-:W-:Y:S01]  /*3d270*/  VIADD R87, R7, 0xfc ;  /* 0x000000fc07577836 */ /* 0x000fe20000000000 */
[----:B------:R-:W-:-:S02]  /*3d280*/  ULDC UR12, c[0x0][0x228] ;  /* 0x00008a00000c7ab9 */ /* 0x000fc40000000800 */
[----:B------:R-:W-:Y:S04]  /*3d290*/  STL [R1+0x1ce4], R65 ;  /* 0x001ce44101007387 */ /* 0x000fe80000100800 */
        /* <DEDUP_REMOVED lines=41> */
[----:B------:R-:W2:Y:S04]  /*3d530*/  LDL.LU R152, [R1+0xc00] ;  /* 0x000c000001987983 */ /* 0x000ea80000300800 */
[----:B------:R-:W2:Y:S04]  /*3d540*/  LDL.LU R153, [R1+0xc08] ;  /* 0x000c080001997983 */ /* 0x000ea80000300800 */
[----:B------:R-:W2:Y:S04]  /*3d550*/  LDL.LU R154, [R1+0x800] ;  /* 0x00080000019a7983 */ /* 0x000ea80000300800 */
[----:B------:R-:W2:Y:S01]  /*3d560*/  LDL.LU R155, [R1+0x808] ;  /* 0x00080800019b7983 */ /* 0x000ea20000300800 */
[----:B------:R-:W-:-:S02]  /*3d570*/  LEA R21, R5, UR60, 0x4 ;  /* 0x0000003c05157c11 */ /* 0x000fc4000f8e20ff */
[----:B------:R-:W-:Y:S01]  /*3d580*/  @P4 LOP3.LUT R20, R20, 0x100000, RZ, 0xfc, !PT ;  /* 0x0010000014144812 */ /* 0x000fe200078efcff */
[----:B------:R-:W3:Y:S01]  /*3d590*/  LDL.LU R156, [R1+0x400] ;  /* 0x00040000019c7983 */ /* 0x000ee20000300800 */
[----:B------:R-:W-:Y:S01]  /*3d5a0*/  ISETP.LT.AND P3, PT, R8, UR10, !P3 ;  /* 0x0000000a08007c0c */ /* 0x000fe2000df61270 */
[C---:B------:R-:W-:Y:S01]  /*3d5b0*/  VIADD R86, R7.reuse, 0xfb ;  /* 0x000000fb07567836 */ /* 0x040fe20000000000 */
[----:B------:R-:W1:Y:S01]  /*3d5c0*/  LDC R5, c[0x0][0x244] ;  /* 0x00009100ff057b82 */ /* 0x000e620000000800 */
[----:B------:R-:W3:Y:S01]  /*3d5d0*/  LDL.LU R157, [R1+0x408] ;  /* 0x00040800019d7983 */ /* 0x000ee20000300800 */
[----:B------:R-:W-:Y:S01]  /*3d5e0*/  VIADD R85, R7, 0xfa ;  /* 0x000000fa07557836 */ /* 0x000fe20000000000 */
[----:B------:R-:W-:Y:S01]  /*3d5f0*/  LOP3.LUT R17, R17, 0x7fffffff, RZ, 0xc0, !PT ;  /* 0x7fffffff11117812 */ /* 0x000fe200078ec0ff */
[C---:B------:R-:W-:Y:S01]  /*3d600*/  VIADD R84, R7.reuse, 0xf9 ;  /* 0x000000f907547836 */ /* 0x040fe20000000000 */
[----:B------:R-:W3:Y:S01]  /*3d610*/  LDL.LU R158, [R1] ;  /* 0x00000000019e7983 */ /* 0x000ee20000300800 */
[----:B------:R-:W-:Y:S01]  /*3d620*/  VIADD R83, R7, 0xf8 ;  /* 0x000000f807537836 */ /* 0x000fe20000000000 */
[----:B------:R-:W-:-:S02]  /*3d630*/  ULDC UR60, c[0x0][0x228] ;  /* 0x00008a00003c7ab9 */ /* 0x000fc40000000800 */
[----:B------:R-:W3:Y:S04]  /*3d640*/  LDL.LU R159, [R1+0x8] ;  /* 0x00000800019f7983 */ /* 0x000ee80000300800 */
[----:B--2---:R2:W-:Y:S01]  /*3d650*/  STSM.16.M88.4 [R0], R152 ;  /* 0x0000009800007844 */ /* 0x0045e20000000200 */
[----:B------:R-:W-:Y:S06]  /*3d660*/  BAR.SYNC.DEFER_BLOCKING 0x0 ;  /* 0x0000000000007b1d */ /* 0x000fec0000010000 */
[----:B--2---:R-:W2:Y:S04]  /*3d670*/  LDL.LU R152, [R1+0xc04] ;  /* 0x000c040001987983 */ /* 0x004ea80000300800 */
[----:B------:R-:W2:Y:S04]  /*3d680*/  LDL.LU R153, [R1+0xc0c] ;  /* 0x000c0c0001997983 */ /* 0x000ea80000300800 */
[----:B------:R-:W2:Y:S04]  /*3d690*/  LDL.LU R154, [R1+0x804] ;  /* 0x00080400019a7983 */ /* 0x000ea80000300800 */
[----:B------:R-:W4:Y:S01]  /*3d6a0*/  LDS.128 R24, [R21] ;  /* 0x0000000015187984 */ /* 0x000f220000000c00 */
[----:B------:R-:W-:Y:S06]  /*3d6b0*/  BAR.SYNC.DEFER_BLOCKING 0x0 ;  /* 0x0000000000007b1d */ /* 0x000fec0000010000 */
[----:B------:R-:W2:Y:S04]  /*3d6c0*/  LDL.LU R155, [R1+0x80c] ;  /* 0x00080c00019b7983 */ /* 0x000ea80000300800 */
[----:B---3--:R-:W-:Y:S04]  /*3d6d0*/  STSM.16.M88.4 [R0], R156 ;  /* 0x0000009c00007844 */ /* 0x008fe80000000200 */
[----:B----4-:R-:W-:Y:S04]  /*3d6e0*/  STL.64 [R1+0xc00], R24 ;  /* 0x000c001801007387 */ /* 0x010fe80000100a00 */
[----:B------:R-:W-:Y:S01]  /*3d6f0*/  STL.64 [R1+0xc08], R26 ;  /* 0x000c081a01007387 */ /* 0x000fe20000100a00 */
[----:B------:R-:W-:Y:S06]  /*3d700*/  BAR.SYNC.DEFER_BLOCKING 0x0 ;  /* 0x0000000000007b1d */ /* 0x000fec0000010000 */
[----:B------:R-:W3:Y:S02]  /*3d710*/  LDS.128 R24, [R21] ;  /* 0x0000000015187984 */ /* 0x000ee40000000c00 */
[----:B------:R-:W-:Y:S06]  /*3d720*/  BAR.SYNC.DEFER_BLOCKING 0x0 ;  /* 0x0000000000007b1d */ /* 0x000fec0000010000 */
[----:B---3--:R-:W-:Y:S04]  /*3d730*/  STL.64 [R1+0x800], R24 ;  /* 0x0008001801007387 */ /* 0x008fe80000100a00 */
[----:B------:R-:W-:Y:S04]  /*3d740*/  STL.64 [R1+0x808], R26 ;  /* 0x0008081a01007387 */ /* 0x000fe80000100a00 */
[----:B------:R-:W3:Y:S04]  /*3d750*/  LDL.LU R156, [R1+0x404] ;  /* 0x00040400019c7983 */ /* 0x000ee80000300800 */
[----:B------:R-:W3:Y:S04]  /*3d760*/  LDL.LU R157, [R1+0x40c] ;  /* 0x00040c00019d7983 */ /* 0x000ee80000300800 */
[----:B------:R-:W3:Y:S04]  /*3d770*/  LDL.LU R158, [R1+0x4] ;  /* 0x00000400019e7983 */ /* 0x000ee80000300800 */
        /* <DEDUP_REMOVED lines=9> */
[----:B----4-:R-:W-:Y:S04]  /*3d810*/  STL.64 [R1+0x400], R24 ;  /* 0x0004001801007387 */ /* 0x010fe80000100a00 */
[----:B------:R-:W-:Y:S04]  /*3d820*/  STL.64 [R1+0x408], R26 ;  /* 0x0004081a01007387 */ /* 0x000fe80000100a00 */
[----:B---3--:R-:W-:Y:S01]  /*3d830*/  STSM.16.M88.4 [R0], R156 ;  /* 0x0000009c00007844 */ /* 0x008fe20000000200 */
[----:B------:R-:W-:Y:S06]  /*3d840*/  BAR.SYNC.DEFER_BLOCKING 0x0 ;  /* 0x0000000000007b1d */ /* 0x000fec0000010000 */
[----:B------:R-:W3:Y:S02]  /*3d850*/  LDS.128 R24, [R21] ;  /* 0x0000000015187984 */ /* 0x000ee40000000c00 */
[----:B------:R-:W-:Y:S06]  /*3d860*/  BAR.SYNC.DEFER_BLOCKING 0x0 ;  /* 0x0000000000007b1d */ /* 0x000fec0000010000 */
[----:B---3--:R-:W-:Y:S04]  /*3d870*/  STL.64 [R1], R24 ;  /* 0x0000001801007387 */ /* 0x008fe80000100a00 */
        /* <DEDUP_REMOVED lines=50> */
[----:B------:R-:W2:Y:S04]  /*3dba0*/  LDL.LU R155, [R1+0x82c] ;  /* 0x00082c00019b7983 */ /* 0x000ea80000300800 */
[----:B------:R-:W4:Y:S01]  /*3dbb0*/  LDS.128 R24, [R21] ;  /* 0x0000000015187984 */ /* 0x000f220000000c00 */
[----:B------:R-:W-:Y:S06]  /*3dbc0*/  BAR.SYNC.DEFER_BLOCKING 0x0 ;  /* 0x0000000000007b1d */ /* 0x000fec0000010000 */
        /* <DEDUP_REMOVED lines=66> */
[----:B--2---:R2:W-:Y:S04]  /*3dff0*/  STSM.16.M88.4 [R0], R152 ;  /* 0x0000009800007844 */ /* 0x0045e80000000200 */
[----:B---3--:R-:W-:Y:S04]  /*3e000*/  STL.64 [R1+0x30], R24 ;  /* 0x0000301801007387 */ /* 0x008fe80000100a00 */
[----:B------:R-:W-:Y:S04]  /*3e010*/  STL.64 [R1+0x38], R26 ;  /* 0x0000381a01007387 */ /* 0x000fe80000100a00 */
[----:B--2---:R-:W2:Y:S04]  /*3e020*/  LDL.LU R152, [R1+0x440] ;  /* 0x0004400001987983 */ /* 0x004ea80000300800 */
[----:B------:R-:W2:Y:S04]  /*3e030*/  LDL.LU R153, [R1+0x448] ;  /* 0x0004480001997983 */ /* 0x000ea80000300800 */
[----:B------:R-:W2:Y:S04]  /*3e040*/  LDL.LU R154, [R1+0x40] ;  /* 0x00004000019a7983 */ /* 0x000ea80000300800 */
[----:B------:R-:W2:Y:S01]  /*3e050*/  LDL.LU R155, [R1+0x48] ;  /* 0x00004800019b7983 */ /* 0x000ea20000300800 */
[----:B------:R-:W-:Y:S06]  /*3e060*/  BAR.SYNC.DEFER_BLOCKING 0x0 ;  /* 0x0000000000007b1d */ /* 0x000fec0000010000 */
[----:B------:R-:W3:Y:S02]  /*3e070*/  LDS.128 R24, [R21] ;  /* 0x0000000015187984 */ /* 0x000ee40000000c00 */
[----:B------:R-:W-:Y:S06]  /*3e080*/  BAR.SYNC.DEFER_BLOCKING 0x0 ;  /* 0x0000000000007b1d */ /* 0x000fec0000010000 */
[----:B------:R4:W-:Y:S02]  /*3e090*/  STL [R1+0x173c], R2 ;  /* 0x00173c0201007387 */ /* 0x0009e40000100800 */
[----:B----4-:R-:W-:Y:S01]  /*3e0a0*/  VIADD R2, R2, UR7 ;  /* 0x0000000702027c36 */ /* 0x010fe20008000000 */
[----:B------:R-:W-:Y:S01]  /*3e0b0*/  ULDC UR7, c[0x0][0x248] ;  /* 0x0000920000077ab9 */ /* 0x000fe20000000800 */
[----:B---3--:R-:W-:Y:S04]  /*3e0c0*/  STL.64 [R1+0xe10], R24 ;  /* 0x000e101801007387 */ /* 0x008fe80000100a00 */
[----:B------:R-:W-:Y:S04]  /*3e0d0*/  STL.64 [R1+0xe18], R26 ;  /* 0x000e181a01007387 */ /* 0x000fe80000100a00 */
[----:B--2---:R2:W-:Y:S01]  /*3e0e0*/  STSM.16.M88.4 [R0], R152 ;  /* 0x0000009800007844 */ /* 0x0045e20000000200 */
[----:B------:R-:W-:Y:S06]  /*3e0f0*/  BAR.SYNC.DEFER_BLOCKING 0x0 ;  /* 0x0000000000007b1d */ /* 0x000fec0000010000 */
[----:B--2---:R-:W2:Y:S04]  /*3e100*/  LDL.LU R152, [R1+0xc44] ;  /* 0x000c440001987983 */ /* 0x004ea80000300800 */
[----:B------:R3:W-:Y:S04]  /*3e110*/  STL [R1+0x1438], R2 ;  /* 0x0014380201007387 */ /* 0x0007e80000100800 */
[----:B------:R-:W2:Y:S04]  /*3e120*/  LDL.LU R153, [R1+0xc4c] ;  /* 0x000c4c0001997983 */ /* 0x000ea80000300800 */
[----:B------:R-:W2:Y:S04]  /*3e130*/  LDL.LU R154, [R1+0x844] ;  /* 0x00084400019a7983 */ /* 0x000ea80000300800 */
[----:B------:R-:W2:Y:S04]  /*3e140*/  LDL.LU R155, [R1+0x84c] ;  /* 0x00084c00019b7983 */ /* 0x000ea80000300800 */
[----:B------:R-:W4:Y:S01]  /*3e150*/  LDS.128 R24, [R21] ;  /* 0x0000000015187984 */ /* 0x000f220000000c00 */
[----:B------:R-:W-:Y:S01]  /*3e160*/  BAR.SYNC.DEFER_BLOCKING 0x0 ;  /* 0x0000000000007b1d */ /* 0x000fe20000010000 */
[----:B---3--:R-:W-:-:S05]  /*3e170*/  VIADD R2, R2, UR9 ;  /* 0x0000000902027c36 */ /* 0x008fca0008000000 */
[----:B------:R-:W-:Y:S01]  /*3e180*/  ULDC UR9, c[0x0][0x248] ;  /* 0x0000920000097ab9 */ /* 0x000fe20000000800 */
[----:B------:R3:W-:Y:S02]  /*3e190*/  STL [R1+0x128c], R2 ;  /* 0x00128c0201007387 */ /* 0x0007e40000100800 */
[----:B---3--:R-:W-:Y:S01]  /*3e1a0*/  VIADD R2, R2, UR7 ;  /* 0x0000000702027c36 */ /* 0x008fe20008000000 */
[----:B------:R-:W-:-:S04]  /*3e1b0*/  ULDC UR7, c[0x0][0x248] ;  /* 0x0000920000077ab9 */ /* 0x000fc80000000800 */
[----:B------:R3:W-:Y:S02]  /*3e1c0*/  STL [R1+0xf50], R2 ;  /* 0x000f500201007387 */ /* 0x0007e40000100800 */
[----:B---3--:R-:W-:Y:S01]  /*3e1d0*/  VIADD R2, R2, UR11 ;  /* 0x0000000b02027c36 */ /* 0x008fe20008000000 */
[----:B------:R-:W-:Y:S01]  /*3e1e0*/  ULDC UR11, c[0x0][0x248] ;  /* 0x00009200000b7ab9 */ /* 0x000fe20000000800 */
[----:B----4-:R-:W-:Y:S04]  /*3e1f0*/  STL.64 [R1+0x840], R24 ;  /* 0x0008401801007387 */ /* 0x010fe80000100a00 */
        /* <DEDUP_REMOVED lines=488> */
[----:B---3--:R-:W-:Y:S01]  /*40080*/  IADD3 R2, R2, UR7, RZ ;  /* 0x0000000702027c10 */ /* 0x008fe2000fffe0ff */
        /* <DEDUP_REMOVED lines=723> */
[----:B------:R3:W-:Y:S04]  /*42dc0*/  STL [R1+0x1254], R2 ;  /* 0x0012540201007387 */ /* 0x0007e80000100800 */
[----:B----4-:R-:W-:Y:S04]  /*42dd0*/  STL.64 [R1+0x940], R24 ;  /* 0x0009401801007387 */ /* 0x010fe80000100a00 */
[----:B------:R-:W-:Y:S01]  /*42de0*/  STL.64 [R1+0x948], R26 ;  /* 0x0009481a01007387 */ /* 0x000fe20000100a00 */
[----:B---3--:R-:W-:Y:S01]  /*42df0*/  VIADD R2, R2, UR11 ;  /* 0x0000000b02027c36 */ /* 0x008fe20008000000 */
[----:B------:R-:W-:-:S04]  /*42e00*/  ULDC UR11, c[0x0][0x248] ;  /* 0x00009200000b7ab9 */ /* 0x000fc80000000800 */
[----:B------:R3:W-:Y:S02]  /*42e10*/  STL [R1+0x1250], R2 ;  /* 0x0012500201007387 */ /* 0x0007e40000100800 */
[----:B---3--:R-:W-:Y:S01]  /*42e20*/  VIADD R2, R2, UR7 ;  /* 0x0000000702027c36 */ /* 0x008fe20008000000 */
[----:B------:R-:W-:Y:S01]  /*42e30*/  ULDC UR7, c[0x0][0x248] ;  /* 0x0000920000077ab9 */ /* 0x000fe20000000800 */
[----:B--2---:R2:W-:Y:S01]  /*42e40*/  STSM.16.M88.4 [R0], R152 ;  /* 0x0000009800007844 */ /* 0x0045e20000000200 */
[----:B------:R-:W-:Y:S06]  /*42e50*/  BAR.SYNC.DEFER_BLOCKING 0x0 ;  /* 0x0000000000007b1d */ /* 0x000fec0000010000 */
[----:B--2---:R-:W2:Y:S04]  /*42e60*/  LDL.LU R152, [R1+0x544] ;  /* 0x0005440001987983 */ /* 0x004ea80000300800 */
[----:B------:R-:W3:Y:S04]  /*42e70*/  LDS.128 R24, [R21] ;  /* 0x0000000015187984 */ /* 0x000ee80000000c00 */
[----:B------:R4:W-:Y:S04]  /*42e80*/  STL [R1+0x1258], R2 ;  /* 0x0012580201007387 */ /* 0x0009e80000100800 */
[----:B------:R-:W2:Y:S04]  /*42e90*/  LDL.LU R153, [R1+0x54c] ;  /* 0x00054c0001997983 */ /* 0x000ea80000300800 */
[----:B------:R-:W2:Y:S01]  /*42ea0*/  LDL.LU R154, [R1+0x144] ;  /* 0x00014400019a7983 */ /* 0x000ea20000300800 */
[----:B----4-:R-:W-:Y:S01]  /*42eb0*/  VIADD R2, R2, UR9 ;  /* 0x0000000902027c36 */ /* 0x010fe20008000000 */
[----:B------:R-:W-:-:S02]  /*42ec0*/  ULDC UR9, c[0x0][0x248] ;  /* 0x0000920000097ab9 */ /* 0x000fc40000000800 */
[----:B------:R-:W2:Y:S04]  /*42ed0*/  LDL.LU R155, [R1+0x14c] ;  /* 0x00014c00019b7983 */ /* 0x000ea80000300800 */
[----:B------:R4:W-:Y:S01]  /*42ee0*/  STL [R1+0x125c], R2 ;  /* 0x00125c0201007387 */ /* 0x0009e20000100800 */
[----:B------:R-:W-:Y:S01]  /*42ef0*/  ISETP.LT.AND P4, PT, R9, UR8, !P2 ;  /* 0x0000000809007c0c */ /* 0x000fe2000d781270 */
[----:B------:R-:W-:Y:S01]  /*42f00*/  ULDC UR8, c[0x0][0x248] ;  /* 0x0000920000087ab9 */ /* 0x000fe20000000800 */
[----:B------:R-:W-:Y:S01]  /*42f10*/  LOP3.LUT R20, R20, 0xfff7ffff, RZ, 0xc0, !PT ;  /* 0xfff7ffff14147812 */ /* 0x000fe200078ec0ff */
[C---:B------:R-:W-:Y:S02]  /*42f20*/  VIADD R82, R7.reuse, 0xf7 ;  /* 0x000000f707527836 */ /* 0x040fe40000000000 */
[----:B------:R-:W-:-:S02]  /*42f30*/  VIADD R81, R7, 0xf6 ;  /* 0x000000f607517836 */ /* 0x000fc40000000000 */
[C---:B------:R-:W-:Y:S02]  /*42f40*/  VIADD R80, R7.reuse, 0xf5 ;  /* 0x000000f507507836 */ /* 0x040fe40000000000 */
[C---:B------:R-:W-:Y:S02]  /*42f50*/  VIADD R79, R7.reuse, 0xf4 ;  /* 0x000000f4074f7836 */ /* 0x040fe40000000000 */
[C---:B------:R-:W-:Y:S02]  /*42f60*/  VIADD R78, R7.reuse, 0xf3 ;  /* 0x000000f3074e7836 */ /* 0x040fe40000000000 */
[C---:B------:R-:W-:Y:S02]  /*42f70*/  VIADD R77, R7.reuse, 0xf2 ;  /* 0x000000f2074d7836 */ /* 0x040fe40000000000 */
        /* <DEDUP_REMOVED lines=39> */
[C---:B------:R-:W-:Y:S01]  /*431f0*/  VIADD R37, R7.reuse, 0xca ;  /* 0x000000ca07257836 */ /* 0x040fe20000000000 */
[----:B------:R-:W-:Y:S01]  /*43200*/  LOP3.LUT R16, R16, 0x7fffffff, RZ, 0xc0, !PT ;  /* 0x7fffffff10107812 */ /* 0x000fe200078ec0ff */
[----:B----4-:R-:W-:Y:S01]  /*43210*/  VIADD R2, R2, UR7 ;  /* 0x0000000702027c36 */ /* 0x010fe20008000000 */
[----:B------:R-:W-:Y:S01]  /*43220*/  ULDC UR7, c[0x0][0x244] ;  /* 0x0000910000077ab9 */ /* 0x000fe20000000800 */
[C---:B------:R-:W-:Y:S02]  /*43230*/  VIADD R36, R7.reuse, 0xc9 ;  /* 0x000000c907247836 */ /* 0x040fe40000000000 */
[C---:B------:R-:W-:Y:S01]  /*43240*/  VIADD R35, R7.reuse, 0xc8 ;  /* 0x000000c807237836 */ /* 0x040fe20000000000 */
[----:B------:R4:W-:Y:S04]  /*43250*/  STL [R1+0x1264], R2 ;  /* 0x0012640201007387 */ /* 0x0009e80000100800 */
[----:B---3--:R-:W-:Y:S01]  /*43260*/  STL.64 [R1+0x540], R24 ;  /* 0x0005401801007387 */ /* 0x008fe20000100a00 */
[----:B------:R-:W-:-:S02]  /*43270*/  VIADD R34, R7, 0xc7 ;  /* 0x000000c707227836 */ /* 0x000fc40000000000 */
[C---:B------:R-:W-:Y:S01]  /*43280*/  VIADD R33, R7.reuse, 0xc6 ;  /* 0x000000c607217836 */ /* 0x040fe20000000000 */
[C---:B------:R-:W-:Y:S01]  /*43290*/  IADD3 R32, R7.reuse, 0xc5, RZ ;  /* 0x000000c507207810 */ /* 0x040fe20007ffe0ff */
[C---:B------:R-:W-:Y:S02]  /*432a0*/  VIADD R31, R7.reuse, 0xc4 ;  /* 0x000000c4071f7836 */ /* 0x040fe40000000000 */
[C---:B------:R-:W-:Y:S02]  /*432b0*/  VIADD R252, R7.reuse, 0xbd ;  /* 0x000000bd07fc7836 */ /* 0x040fe40000000000 */
[C---:B------:R-:W-:Y:S02]  /*432c0*/  VIADD R251, R7.reuse, 0xbc ;  /* 0x000000bc07fb7836 */ /* 0x040fe40000000000 */
[C---:B------:R-:W-:Y:S02]  /*432d0*/  VIADD R250, R7.reuse, 0xbb ;  /* 0x000000bb07fa7836 */ /* 0x040fe40000000000 */
[----:B------:R-:W-:Y:S01]  /*432e0*/  VIADD R249, R7, 0xba ;  /* 0x000000ba07f97836 */ /* 0x000fe20000000000 */
[----:B------:R-:W-:Y:S01]  /*432f0*/  LOP3.LUT R15, R15, 0x7fffffff, RZ, 0xc0, !PT ;  /* 0x7fffffff0f0f7812 */ /* 0x000fe200078ec0ff */
[----:B----4-:R-:W-:Y:S01]  /*43300*/  VIADD R2, R2, UR11 ;  /* 0x0000000b02027c36 */ /* 0x010fe20008000000 */
[----:B------:R-:W-:Y:S01]  /*43310*/  STL.64 [R1+0x548], R26 ;  /* 0x0005481a01007387 */ /* 0x000fe20000100a00 */
[----:B------:R-:W-:Y:S01]  /*43320*/  IMAD R3, R8, UR7, RZ ;  /* 0x0000000708037c24 */ /* 0x000fe2000f8e02ff */
[----:B------:R-:W-:Y:S01]  /*43330*/  ULDC UR7, c[0x0][0x248] ;  /* 0x0000920000077ab9 */ /* 0x000fe20000000800 */
[----:B------:R-:W-:Y:S01]  /*43340*/  @P3 LOP3.LUT R20, R20, 0x80000, RZ, 0xfc, !PT ;  /* 0x0008000014143812 */ /* 0x000fe200078efcff */
[----:B------:R3:W-:Y:S01]  /*43350*/  STL [R1+0x1260], R2 ;  /* 0x0012600201007387 */ /* 0x0007e20000100800 */
[----:B------:R-:W-:Y:S01]  /*43360*/  ISETP.LT.AND P2, PT, R8, UR30, !P2 ;  /* 0x0000001e08007c0c */ /* 0x000fe2000d741270 */
[----:B------:R-:W-:Y:S01]  /*43370*/  ULDC.64 UR10, c[0x0][0x220] ;  /* 0x00008800000a7ab9 */ /* 0x000fe20000000a00 */
        /* <DEDUP_REMOVED lines=16> */
[C---:B------:R-:W-:Y:S01]  /*43480*/  VIADD R233, R7.reuse, 0xaa ;  /* 0x000000aa07e97836 */ /* 0x040fe20000000000 */
[----:B------:R-:W-:Y:S01]  /*43490*/  LOP3.LUT R14, R14, 0x7fffffff, RZ, 0xc0, !PT ;  /* 0x7fffffff0e0e7812 */ /* 0x000fe200078ec0ff */
[----:B---3--:R-:W-:Y:S01]  /*434a0*/  VIADD R2, R2, UR9 ;  /* 0x0000000902027c36 */ /* 0x008fe20008000000 */
[----:B------:R-:W-:Y:S01]  /*434b0*/  ULDC UR9, c[0x0][0x248] ;  /* 0x0000920000097ab9 */ /* 0x000fe20000000800 */
        /* <DEDUP_REMOVED lines=16> */
[----:B------:R-:W-:Y:S01]  /*435c0*/  VIADD R217, R7, 0x9a ;  /* 0x0000009a07d97836 */ /* 0x000fe20000000000 */
[----:B------:R-:W-:Y:S01]  /*435d0*/  LOP3.LUT R13, R13, 0x7fffffff, RZ, 0xc0, !PT ;  /* 0x7fffffff0d0d7812 */ /* 0x000fe200078ec0ff */
[----:B------:R-:W-:Y:S01]  /*435e0*/  VIADD R4, R2, UR9 ;  /* 0x0000000902047c36 */ /* 0x000fe20008000000 */
[----:B------:R-:W-:Y:S01]  /*435f0*/  STL [R1+0x1268], R2 ;  /* 0x0012680201007387 */ /* 0x000fe20000100800 */
[----:B------:R-:W-:Y:S01]  /*43600*/  LOP3.LUT R20, R20, 0xfffbffff, RZ, 0xc0, !PT ;  /* 0xfffbffff14147812 */ /* 0x000fe200078ec0ff */
[----:B-1----:R-:W-:Y:S01]  /*43610*/  IMAD R5, R5, 0x80, R3 ;  /* 0x0000008005057824 */ /* 0x002fe200078e0203 */
[----:B------:R-:W-:Y:S01]  /*43620*/  ULDC UR9, c[0x0][0x228] ;  /* 0x00008a0000097ab9 */ /* 0x000fe20000000800 */
[----:B------:R1:W-:Y:S01]  /*43630*/  STL [R1+0x126c], R4 ;  /* 0x00126c0401007387 */ /* 0x0003e20000100800 */
        /* <DEDUP_REMOVED lines=18> */
[----:B-1----:R-:W-:Y:S01]  /*43760*/  VIADD R4, R4, UR7 ;  /* 0x0000000704047c36 */ /* 0x002fe20008000000 */
        /* <DEDUP_REMOVED lines=12> */
[C---:B------:R-:W-:Y:S01]  /*43830*/  VIADD R189, R7.reuse, 0x7e ;  /* 0x0000007e07bd7836 */ /* 0x040fe20000000000 */
[----:B------:R-:W-:Y:S01]  /*43840*/  IADD3 R188, R7, 0x7d, RZ ;  /* 0x0000007d07bc7810 */ /* 0x000fe20007ffe0ff */
[----:B------:R-:W-:Y:S01]  /*43850*/  VIADD R22, R4, UR7 ;  /* 0x0000000704167c36 */ /* 0x000fe20008000000 */
[----:B------:R-:W-:Y:S01]  /*43860*/  STL [R1+0x1270], R4 ;  /* 0x0012700401007387 */ /* 0x000fe20000100800 */
[----:B------:R-:W-:-:S03]  /*43870*/  ULDC UR7, c[0x0][0x248] ;  /* 0x0000920000077ab9 */ /* 0x000fc60000000800 */
[----:B------:R1:W-:Y:S01]  /*43880*/  STL [R1+0x1274], R22 ;  /* 0x0012741601007387 */ /* 0x0003e20000100800 */
[C---:B------:R-:W-:Y:S02]  /*43890*/  VIADD R187, R7.reuse, 0x7c ;  /* 0x0000007c07bb7836 */ /* 0x040fe40000000000 */
[C---:B------:R-:W-:Y:S02]  /*438a0*/  VIADD R186, R7.reuse, 0x7b ;  /* 0x0000007b07ba7836 */ /* 0x040fe40000000000 */
[----:B------:R-:W-:Y:S01]  /*438b0*/  VIADD R185, R7, 0x7a ;  /* 0x0000007a07b97836 */ /* 0x000fe20000000000 */
[----:B------:R-:W-:Y:S01]  /*438c0*/  LOP3.LUT R11, R11, 0x7fffffff, RZ, 0xc0, !PT ;  /* 0x7fffffff0b0b7812 */ /* 0x000fe200078ec0ff */
        /* <DEDUP_REMOVED lines=15> */
[C---:B------:R-:W-:Y:S01]  /*439c0*/  VIADD R169, R7.reuse, 0x6a ;  /* 0x0000006a07a97836 */ /* 0x040fe20000000000 */
[----:B------:R-:W-:Y:S01]  /*439d0*/  LOP3.LUT R10, R10, 0x7fffffff, RZ, 0xc0, !PT ;  /* 0x7fffffff0a0a7812 */ /* 0x000fe200078ec0ff */
[----:B-1----:R-:W-:Y:S01]  /*439e0*/  VIADD R22, R22, UR7 ;  /* 0x0000000716167c36 */ /* 0x002fe20008000000 */
[----:B------:R-:W-:Y:S01]  /*439f0*/  ULDC UR7, c[0x0][0x248] ;  /* 0x0000920000077ab9 */ /* 0x000fe20000000800 */
[----:B------:R-:W-:Y:S01]  /*43a00*/  VIADD R168, R7, 0x69 ;  /* 0x0000006907a87836 */ /* 0x000fe20000000000 */
[----:B------:R-:W-:Y:S06]  /*43a10*/  BAR.SYNC.DEFER_BLOCKING 0x0 ;  /* 0x0000000000007b1d */ /* 0x000fec0000010000 */
[----:B------:R1:W-:Y:S02]  /*43a20*/  STL [R1+0x1278], R22 ;  /* 0x0012781601007387 */ /* 0x0003e40000100800 */
[----:B-1----:R-:W-:Y:S01]  /*43a30*/  VIADD R22, R22, UR7 ;  /* 0x0000000716167c36 */ /* 0x002fe20008000000 */
[----:B------:R-:W-:-:S04]  /*43a40*/  ULDC UR7, c[0x0][0x248] ;  /* 0x0000920000077ab9 */ /* 0x000fc80000000800 */
        /* <DEDUP_REMOVED lines=251> */
[----:B------:R-:W-:-:S03]  /*44a00*/  ULDC UR7, c[0x0][0x248] ;  /* 0x0000920000077ab9 */ /* 0x000fc60000000800 */
[----:B------:R-:W-:Y:S01]  /*44a10*/  VIADD R24, R22, UR7 ;  /* 0x0000000716187c36 */ /* 0x000fe20008000000 */
[----:B------:R-:W-:Y:S01]  /*44a20*/  STL [R1+0x13d0], R22 ;  /* 0x0013d01601007387 */ /* 0x000fe20000100800 */
[----:B------:R-:W-:-:S03]  /*44a30*/  ULDC UR7, c[0x0][0x248] ;  /* 0x0000920000077ab9 */ /* 0x000fc60000000800 */
        /* <DEDUP_REMOVED lines=68> */
[----:B------:R-:W-:Y:S01]  /*44e80*/  @P4 LOP3.LUT R20, R20, 0x40000, RZ, 0xfc, !PT ;  /* 0x0004000014144812 */ /* 0x000fe200078efcff */
[----:B------:R-:W-:-:S03]  /*44e90*/  ULDC UR7, c[0x0][0x228] ;  /* 0x00008a0000077ab9 */ /* 0x000fc60000000800 */
[----:B------:R1:W-:Y:S02]  /*44ea0*/  STL [R1+0x1430], R24 ;  /* 0x0014301801007387 */ /* 0x0003e40000100800 */
[----:B-1----:R-:W-:Y:S01]  /*44eb0*/  VIADD R24, R24, UR8 ;  /* 0x0000000818187c36 */ /* 0x002fe20008000000 */
[----:B------:R-:W-:Y:S01]  /*44ec0*/  LOP3.LUT R20, R20, 0xfffdffff, RZ, 0xc0, !PT ;  /* 0xfffdffff14147812 */ /* 0x000fe200078ec0ff */
        /* <DEDUP_REMOVED lines=19> */
[----:B------:R1:W-:Y:S01]  /*45000*/  STL [R1+0x1450], R24 ;  /* 0x0014501801007387 */ /* 0x0003e20000100800 */
[----:B------:R-:W-:Y:S02]  /*45010*/  @P2 LOP3.LUT R20, R20, 0x20000, RZ, 0xfc, !PT ;  /* 0x0002000014142812 */ /* 0x000fe400078efcff */
[----:B------:R-:W-:Y:S01]  /*45020*/  ISETP.LT.AND P2, PT, R9, UR36, !P1 ;  /* 0x0000002409007c0c */ /* 0x000fe2000cf41270 */
[----:B-1----:R-:W-:Y:S01]  /*45030*/  VIADD R24, R24, UR26 ;  /* 0x0000001a18187c36 */ /* 0x002fe20008000000 */
[----:B------:R-:W-:Y:S01]  /*45040*/  LOP3.LUT R20, R20, 0xfffeffff, RZ, 0xc0, !PT ;  /* 0xfffeffff14147812 */ /* 0x000fe200078ec0ff */
[----:B------:R-:W-:-:S03]  /*45050*/  ULDC UR26, c[0x0][0x248] ;  /* 0x00009200001a7ab9 */ /* 0x000fc60000000800 */
[----:B------:R1:W-:Y:S02]  /*45060*/  STL [R1+0x1454], R24 ;  /* 0x0014541801007387 */ /* 0x0003e40000100800 */
[----:B-1----:R-:W-:-:S05]  /*45070*/  VIADD R24, R24, UR27 ;  /* 0x0000001b18187c36 */ /* 0x002fca0008000000 */
[----:B------:R1:W-:Y:S01]  /*45080*/  STL [R1+0x1458], R24 ;  /* 0x0014581801007387 */ /* 0x0003e20000100800 */
[----:B------:R-:W-:Y:S01]  /*45090*/  @P2 LOP3.LUT R20, R20, 0x10000, RZ, 0xfc, !PT ;  /* 0x0001000014142812 */ /* 0x000fe200078efcff */
[----:B-1----:R-:W-:Y:S01]  /*450a0*/  VIADD R24, R24, UR28 ;  /* 0x0000001c18187c36 */ /* 0x002fe20008000000 */
[----:B------:R-:W-:Y:S02]  /*450b0*/  ULDC.64 UR28, c[0x0][0x228] ;  /* 0x00008a00001c7ab9 */ /* 0x000fe40000000a00 */
[----:B------:R-:W-:Y:S02]  /*450c0*/  ISETP.LT.AND P1, PT, R8, UR28, !P1 ;  /* 0x0000001c08007c0c */ /* 0x000fe4000cf21270 */
[----:B------:R-:W-:Y:S01]  /*450d0*/  LOP3.LUT R20, R20, 0xffff7fff, RZ, 0xc0, !PT ;  /* 0xffff7fff14147812 */ /* 0x000fe200078ec0ff */
[----:B------:R1:W-:Y:S02]  /*450e0*/  STL [R1+0x145c], R24 ;  /* 0x00145c1801007387 */ /* 0x0003e40000100800 */
[----:B-1----:R-:W-:Y:S01]  /*450f0*/  VIADD R24, R24, UR26 ;  /* 0x0000001a18187c36 */ /* 0x002fe20008000000 */
[----:B------:R-:W-:-:S07]  /*45100*/  ULDC.64 UR26, c[0x0][0x228] ;  /* 0x00008a00001a7ab9 */ /* 0x000fce0000000a00 */
[----:B------:R-:W-:Y:S02]  /*45110*/  @P1 LOP3.LUT R20, R20, 0x8000, RZ, 0xfc, !PT ;  /* 0x0000800014141812 */ /* 0x000fe400078efcff */
[----:B------:R-:W-:Y:S01]  /*45120*/  ISETP.LT.AND P1, PT, R9, UR26, !P0 ;  /* 0x0000001a09007c0c */ /* 0x000fe2000c721270 */
[----:B------:R1:W-:Y:S01]  /*45130*/  STL [R1+0x1460], R24 ;  /* 0x0014601801007387 */ /* 0x0003e20000100800 */
[----:B------:R-:W-:Y:S01]  /*45140*/  ISETP.LT.AND P0, PT, R8, UR34, !P0 ;  /* 0x0000002208007c0c */ /* 0x000fe2000c701270 */
[----:B------:R-:W-:Y:S01]  /*45150*/  ULDC UR26, c[0x0][0x248] ;  /* 0x00009200001a7ab9 */ /* 0x000fe20000000800 */
[----:B------:R-:W-:-:S09]  /*45160*/  LOP3.LUT R20, R20, 0xffffbfff, RZ, 0xc0, !PT ;  /* 0xffffbfff14147812 */ /* 0x000fd200078ec0ff */
[----:B------:R-:W-:-:S04]  /*45170*/  @P1 LOP3.LUT R20, R20, 0x4000, RZ, 0xfc, !PT ;  /* 0x0000400014141812 */ /* 0x000fc800078efcff */
[----:B------:R-:W-:-:S04]  /*45180*/  LOP3.LUT R20, R20, 0xffffdfff, RZ, 0xc0, !PT ;  /* 0xffffdfff14147812 */ /* 0x000fc800078ec0ff */
[----:B------:R-:W-:Y:S02]  /*45190*/  @P0 LOP3.LUT R20, R20, 0x2000, RZ, 0xfc, !PT ;  /* 0x0000200014140812 */ /* 0x000fe400078efcff */
[----:B------:R-:W-:Y:S01]  /*451a0*/  ISETP.GE.AND P0, PT, R91, UR31, PT ;  /* 0x0000001f5b007c0c */ /* 0x000fe2000bf06270 */
[----:B-1----:R-:W-:Y:S01]  /*451b0*/  VIADD R24, R24, UR33 ;  /* 0x0000002118187c36 */ /* 0x002fe20008000000 */
[----:B------:R-:W-:Y:S01]  /*451c0*/  LOP3.LUT R20, R20, 0xffffefff, RZ, 0xc0, !PT ;  /* 0xffffefff14147812 */ /* 0x000fe200078ec0ff */
[----:B------:R-:W-:Y:S01]  /*451d0*/  ULDC.64 UR30, c[0x0][0x228] ;  /* 0x00008a00001e7ab9 */ /* 0x000fe20000000a00 */
[----:B------:R-:W-:Y:S02]  /*451e0*/  ISETP.LT.AND P1, PT, R9, UR40, !P0 ;  /* 0x0000002809007c0c */ /* 0x000fe4000c721270 */
[----:B------:R-:W-:Y:S01]  /*451f0*/  ISETP.LT.AND P0, PT, R8, UR38, !P0 ;  /* 0x0000002608007c0c */ /* 0x000fe2000c701270 */
[----:B------:R1:W-:Y:S10]  /*45200*/  STL [R1+0x1464], R24 ;  /* 0x0014641801007387 */ /* 0x0003f40000100800 */
[----:B------:R-:W-:-:S04]  /*45210*/  @P1 LOP3.LUT R20, R20, 0x1000, RZ, 0xfc, !PT ;  /* 0x0000100014141812 */ /* 0x000fc800078efcff */
[----:B------:R-:W-:Y:S01]  /*45220*/  LOP3.LUT R20, R20, 0xfffff7ff, RZ, 0xc0, !PT ;  /* 0xfffff7ff14147812 */ /* 0x000fe200078ec0ff */
[----:B-1----:R-:W-:Y:S01]  /*45230*/  VIADD R24, R24, UR32 ;  /* 0x0000002018187c36 */ /* 0x002fe20008000000 */
[----:B------:R-:W-:Y:S02]  /*45240*/  ULDC.64 UR32, c[0x0][0x228] ;  /* 0x00008a0000207ab9 */ /* 0x000fe40000000a00 */
[----:B------:R-:W-:Y:S02]  /*45250*/  @P0 LOP3.LUT R20, R20, 0x800, RZ, 0xfc, !PT ;  /* 0x0000080014140812 */ /* 0x000fe400078efcff */
[----:B------:R-:W-:Y:S01]  /*45260*/  ISETP.GE.AND P0, PT, R90, UR37, PT ;  /* 0x000000255a007c0c */ /* 0x000fe2000bf06270 */
[----:B------:R-:W-:-:S03]  /*45270*/  ULDC.64 UR36, c[0x0][0x228] ;  /* 0x00008a0000247ab9 */ /* 0x000fc60000000a00 */
[----:B------:R-:W-:Y:S02]  /*45280*/  ISETP.LT.AND P1, PT, R9, UR32, !P0 ;  /* 0x0000002009007c0c */ /* 0x000fe4000c721270 */
[----:B------:R-:W-:Y:S02]  /*45290*/  ISETP.LT.AND P0, PT, R8, UR30, !P0 ;  /* 0x0000001e08007c0c */ /* 0x000fe4000c701270 */
[----:B------:R-:W-:-:S09]  /*452a0*/  LOP3.LUT R20, R20, 0xfffffbff, RZ, 0xc0, !PT ;  /* 0xfffffbff14147812 */ /* 0x000fd200078ec0ff */
[----:B------:R-:W-:-:S04]  /*452b0*/  @P1 LOP3.LUT R20, R20, 0x400, RZ, 0xfc, !PT ;  /* 0x0000040014141812 */ /* 0x000fc800078efcff */
[----:B------:R-:W-:-:S04]  /*452c0*/  LOP3.LUT R20, R20, 0xfffffdff, RZ, 0xc0, !PT ;  /* 0xfffffdff14147812 */ /* 0x000fc800078ec0ff */
[----:B------:R-:W-:Y:S02]  /*452d0*/  @P0 LOP3.LUT R20, R20, 0x200, RZ, 0xfc, !PT ;  /* 0x0000020014140812 */ /* 0x000fe400078efcff */
[----:B------:R-:W-:Y:S01]  /*452e0*/  ISETP.GE.AND P0, PT, R89, UR29, PT ;  /* 0x0000001d59007c0c */ /* 0x000fe2000bf06270 */
[----:B------:R-:W-:-:S03]  /*452f0*/  ULDC.64 UR28, c[0x0][0x228] ;  /* 0x00008a00001c7ab9 */ /* 0x000fc60000000a00 */
[----:B------:R-:W-:Y:S01]  /*45300*/  ISETP.LT.AND P1, PT, R9, UR57, !P0 ;  /* 0x0000003909007c0c */ /* 0x000fe2000c721270 */
[----:B------:R1:W-:Y:S01]  /*45310*/  STL [R1+0x1468], R24 ;  /* 0x0014681801007387 */ /* 0x0003e20000100800 */
[----:B------:R-:W-:Y:S01]  /*45320*/  ISETP.LT.AND P0, PT, R8, UR36, !P0 ;  /* 0x0000002408007c0c */ /* 0x000fe2000c701270 */
[----:B------:R-:W-:Y:S01]  /*45330*/  ULDC UR57, c[0x0][0x228] ;  /* 0x00008a0000397ab9 */ /* 0x000fe20000000800 */
[----:B------:R-:W-:Y:S01]  /*45340*/  LOP3.LUT R20, R20, 0xfffffeff, RZ, 0xc0, !PT ;  /* 0xfffffeff14147812 */ /* 0x000fe200078ec0ff */
[----:B------:R-:W3:Y:S08]  /*45350*/  LDL.LU R91, [R1+0x1d4c] ;  /* 0x001d4c00015b7983 */ /* 0x000ef00000300800 */
[----:B------:R-:W-:-:S04]  /*45360*/  @P1 LOP3.LUT R20, R20, 0x100, RZ, 0xfc, !PT ;  /* 0x0000010014141812 */ /* 0x000fc800078efcff */
[----:B------:R-:W-:-:S04]  /*45370*/  LOP3.LUT R20, R20, 0xffffff7f, RZ, 0xc0, !PT ;  /* 0xffffff7f14147812 */ /* 0x000fc800078ec0ff */
[----:B------:R-:W-:Y:S02]  /*45380*/  @P0 LOP3.LUT R20, R20, 0x80, RZ, 0xfc, !PT ;  /* 0x0000008014140812 */ /* 0x000fe400078efcff */
[----:B------:R-:W-:-:S04]  /*45390*/  ISETP.GE.AND P0, PT, R88, UR27, PT ;  /* 0x0000001b58007c0c */ /* 0x000fc8000bf06270 */
[----:B------:R-:W-:Y:S01]  /*453a0*/  ISETP.LT.AND P1, PT, R9, UR55, !P0 ;  /* 0x0000003709007c0c */ /* 0x000fe2000c721270 */
[----:B-1----:R-:W-:Y:S01]  /*453b0*/  VIADD R24, R24, UR61 ;  /* 0x0000003d18187c36 */ /* 0x002fe20008000000 */
[----:B------:R-:W-:Y:S01]  /*453c0*/  ISETP.LT.AND P0, PT, R8, UR28, !P0 ;  /* 0x0000001c08007c0c */ /* 0x000fe2000c701270 */
[----:B------:R-:W-:Y:S01]  /*453d0*/  ULDC UR61, c[0x0][0x228] ;  /* 0x00008a00003d7ab9 */ /* 0x000fe20000000800 */
[----:B------:R-:W-:Y:S01]  /*453e0*/  LOP3.LUT R20, R20, 0xffffffbf, RZ, 0xc0, !PT ;  /* 0xffffffbf14147812 */ /* 0x000fe200078ec0ff */
[----:B------:R-:W-:Y:S01]  /*453f0*/  ULDC UR55, c[0x0][0x228] ;  /* 0x00008a0000377ab9 */ /* 0x000fe20000000800 */
[----:B------:R1:W-:Y:S04]  /*45400*/  STL [R1+0x146c], R24 ;  /* 0x00146c1801007387 */ /* 0x0003e80000100800 */
[----:B------:R-:W4:Y:S03]  /*45410*/  LDL.LU R90, [R1+0x1d48] ;  /* 0x001d4800015a7983 */ /* 0x000f260000300800 */
[----:B------:R-:W-:-:S04]  /*45420*/  @P1 LOP3.LUT R20, R20, 0x40, RZ, 0xfc, !PT ;  /* 0x0000004014141812 */ /* 0x000fc800078efcff */
[----:B------:R-:W-:Y:S01]  /*45430*/  LOP3.LUT R20, R20, 0xffffffdf, RZ, 0xc0, !PT ;  /* 0xffffffdf14147812 */ /* 0x000fe200078ec0ff */
[----:B-1----:R-:W-:Y:S01]  /*45440*/  VIADD R24, R24, UR26 ;  /* 0x0000001a18187c36 */ /* 0x002fe20008000000 */
[----:B------:R-:W-:Y:S02]  /*45450*/  ULDC UR26, c[0x0][0x248] ;  /* 0x00009200001a7ab9 */ /* 0x000fe40000000800 */
[----:B------:R-:W-:Y:S02]  /*45460*/  @P0 LOP3.LUT R20, R20, 0x20, RZ, 0xfc, !PT ;  /* 0x0000002014140812 */ /* 0x000fe400078efcff */
[----:B------:R-:W-:Y:S01]  /*45470*/  ISETP.GE.AND P0, PT, R87, UR35, PT ;  /* 0x0000002357007c0c */ /* 0x000fe2000bf06270 */
[----:B------:R1:W-:Y:S01]  /*45480*/  STL [R1+0x1470], R24 ;  /* 0x0014701801007387 */ /* 0x0003e20000100800 */
[----:B------:R-:W-:Y:S01]  /*45490*/  LOP3.LUT R20, R20, 0xffffffef, RZ, 0xc0, !PT ;  /* 0xffffffef14147812 */ /* 0x000fe200078ec0ff */
[----:B------:R-:W-:Y:S01]  /*454a0*/  ULDC.64 UR34, c[0x0][0x228] ;  /* 0x00008a0000227ab9 */ /* 0x000fe20000000a00 */
[----:B------:R-:W-:Y:S01]  /*454b0*/  ISETP.LT.AND P1, PT, R9, UR53, !P0 ;  /* 0x0000003509007c0c */ /* 0x000fe2000c721270 */
[----:B------:R-:W3:Y:S01]  /*454c0*/  LDL.LU R89, [R1+0x1d44] ;  /* 0x001d440001597983 */ /* 0x000ee20000300800 */
[----:B------:R-:W-:Y:S01]  /*454d0*/  LEA R2, P3, R3, UR10, 0x2 ;  /* 0x0000000a03027c11 */ /* 0x000fe2000f8610ff */
[----:B------:R-:W-:Y:S01]  /*454e0*/  VIADD R27, R7, 0xc0 ;  /* 0x000000c0071b7836 */ /* 0x000fe20000000000 */
[----:B------:R-:W-:Y:S01]  /*454f0*/  ULDC UR53, c[0x0][0x228] ;  /* 0x00008a0000357ab9 */ /* 0x000fe20000000800 */
[----:B-1----:R-:W-:Y:S01]  /*45500*/  VIADD R24, R24, UR26 ;  /* 0x0000001a18187c36 */ /* 0x002fe20008000000 */
[----:B------:R-:W-:-:S04]  /*45510*/  ULDC UR26, c[0x0][0x248] ;  /* 0x00009200001a7ab9 */ /* 0x000fc80000000800 */
[----:B------:R1:W-:Y:S03]  /*45520*/  STL [R1+0x1474], R24 ;  /* 0x0014741801007387 */ /* 0x0003e60000100800 */
[----:B------:R-:W-:Y:S01]  /*45530*/  @P1 LOP3.LUT R20, R20, 0x10, RZ, 0xfc, !PT ;  /* 0x0000001014141812 */ /* 0x000fe200078efcff */
[----:B------:R-:W4:Y:S01]  /*45540*/  LDL.LU R88, [R1+0x1d40] ;  /* 0x001d400001587983 */ /* 0x000f220000300800 */
[----:B-1----:R-:W-:Y:S01]  /*45550*/  VIADD R24, R24, UR26 ;  /* 0x0000001a18187c36 */ /* 0x002fe20008000000 */
[----:B------:R-:W-:Y:S02]  /*45560*/  ULDC.64 UR26, c[0x0][0x228] ;  /* 0x00008a00001a7ab9 */ /* 0x000fe40000000a00 */
[----:B------:R-:W-:Y:S01]  /*45570*/  ISETP.LT.AND P0, PT, R8, UR26, !P0 ;  /* 0x0000001a08007c0c */ /* 0x000fe2000c701270 */
[----:B------:R-:W-:Y:S01]  /*45580*/  ULDC UR26, c[0x0][0x248] ;  /* 0x00009200001a7ab9 */ /* 0x000fe20000000800 */
[----:B------:R-:W-:-:S11]  /*45590*/  LOP3.LUT R20, R20, 0xfffffff7, RZ, 0xc0, !PT ;  /* 0xfffffff714147812 */ /* 0x000fd600078ec0ff */
[----:B------:R-:W-:Y:S02]  /*455a0*/  @P0 LOP3.LUT R20, R20, 0x8, RZ, 0xfc, !PT ;  /* 0x0000000814140812 */ /* 0x000fe400078efcff */
[----:B------:R-:W-:Y:S01]  /*455b0*/  ISETP.GE.AND P0, PT, R86, UR41, PT ;  /* 0x0000002956007c0c */ /* 0x000fe2000bf06270 */
[----:B------:R-:W-:-:S03]  /*455c0*/  ULDC.64 UR40, c[0x0][0x228] ;  /* 0x00008a0000287ab9 */ /* 0x000fc60000000a00 */
[----:B------:R-:W-:Y:S01]  /*455d0*/  ISETP.LT.AND P1, PT, R9, UR51, !P0 ;  /* 0x0000003309007c0c */ /* 0x000fe2000c721270 */
[----:B------:R1:W-:Y:S01]  /*455e0*/  STL [R1+0x1478], R24 ;  /* 0x0014781801007387 */ /* 0x0003e20000100800 */
[----:B------:R-:W-:Y:S01]  /*455f0*/  ISETP.LT.AND P0, PT, R8, UR34, !P0 ;  /* 0x0000002208007c0c */ /* 0x000fe2000c701270 */
[----:B------:R-:W-:Y:S01]  /*45600*/  VIADD R26, R7, 0xbf ;  /* 0x000000bf071a7836 */ /* 0x000fe20000000000 */
[----:B------:R-:W-:Y:S01]  /*45610*/  LOP3.LUT R20, R20, 0xfffffffb, RZ, 0xc0, !PT ;  /* 0xfffffffb14147812 */ /* 0x000fe200078ec0ff */
[----:B------:R-:W3:Y:S01]  /*45620*/  LDL.LU R87, [R1+0x1d3c] ;  /* 0x001d3c0001577983 */ /* 0x000ee20000300800 */
[----:B------:R-:W-:Y:S01]  /*45630*/  LEA.HI.X.SX32 R3, R3, UR11, 0x2, P3 ;  /* 0x0000000b03037c11 */ /* 0x000fe200098f16ff */
[----:B------:R-:W-:Y:S01]  /*45640*/  ULDC.64 UR10, c[0x0][0x220] ;  /* 0x00008800000a7ab9 */ /* 0x000fe20000000a00 */
[----:B------:R-:W-:Y:S01]  /*45650*/  VIADD R25, R7, 0xbe ;  /* 0x000000be07197836 */ /* 0x000fe20000000000 */
[----:B------:R-:W-:-:S04]  /*45660*/  ULDC UR51, c[0x0][0x228] ;  /* 0x00008a0000337ab9 */ /* 0x000fc80000000800 */
[----:B------:R-:W-:-:S04]  /*45670*/  @P1 LOP3.LUT R20, R20, 0x4, RZ, 0xfc, !PT ;  /* 0x0000000414141812 */ /* 0x000fc800078efcff */
[----:B------:R-:W-:-:S04]  /*45680*/  LOP3.LUT R20, R20, 0xfffffffd, RZ, 0xc0, !PT ;  /* 0xfffffffd14147812 */ /* 0x000fc800078ec0ff */
[----:B------:R-:W-:Y:S02]  /*45690*/  @P0 LOP3.LUT R20, R20, 0x2, RZ, 0xfc, !PT ;  /* 0x0000000214140812 */ /* 0x000fe400078efcff */
[----:B------:R-:W-:Y:S01]  /*456a0*/  ISETP.GE.AND P0, PT, R85, UR39, PT ;  /* 0x0000002755007c0c */ /* 0x000fe2000bf06270 */
[----:B------:R-:W-:-:S03]  /*456b0*/  ULDC.64 UR38, c[0x0][0x228] ;  /* 0x00008a0000267ab9 */ /* 0x000fc60000000a00 */
[----:B------:R-:W-:Y:S01]  /*456c0*/  ISETP.LT.AND P1, PT, R9, UR49, !P0 ;  /* 0x0000003109007c0c */ /* 0x000fe2000c721270 */
[----:B-1----:R-:W-:Y:S01]  /*456d0*/  VIADD R24, R24, UR26 ;  /* 0x0000001a18187c36 */ /* 0x002fe20008000000 */
[----:B------:R-:W-:Y:S01]  /*456e0*/  ISETP.LT.AND P0, PT, R8, UR40, !P0 ;  /* 0x0000002808007c0c */ /* 0x000fe2000c701270 */
[----:B------:R-:W-:Y:S01]  /*456f0*/  ULDC UR26, c[0x0][0x248] ;  /* 0x00009200001a7ab9 */ /* 0x000fe20000000800 */
[----:B------:R-:W-:Y:S01]  /*45700*/  LOP3.LUT R20, R20, 0xfffffffe, RZ, 0xc0, !PT ;  /* 0xfffffffe14147812 */ /* 0x000fe200078ec0ff */
[----:B------:R-:W-:-:S10]  /*45710*/  ULDC UR49, c[0x0][0x228] ;  /* 0x00008a0000317ab9 */ /* 0x000fd40000000800 */
[----:B------:R-:W-:Y:S02]  /*45720*/  @P0 LOP3.LUT R19, R19, 0x80000000, RZ, 0xfc, !PT ;  /* 0x8000000013130812 */ /* 0x000fe400078efcff */
[----:B------:R-:W-:Y:S01]  /*45730*/  ISETP.GE.AND P0, PT, R84, UR33, PT ;  /* 0x0000002154007c0c */ /* 0x000fe2000bf06270 */
[----:B------:R-:W-:Y:S01]  /*45740*/  ULDC.64 UR32, c[0x0][0x228] ;  /* 0x00008a0000207ab9 */ /* 0x000fe20000000a00 */
[----:B------:R-:W-:Y:S02]  /*45750*/  @P1 LOP3.LUT R20, R20, 0x1, RZ, 0xfc, !PT ;  /* 0x0000000114141812 */ /* 0x000fe400078efcff */
[----:B------:R-:W-:Y:S01]  /*45760*/  ISETP.LT.AND P1, PT, R9, UR47, !P0 ;  /* 0x0000002f09007c0c */ /* 0x000fe2000c721270 */
[----:B------:R1:W-:Y:S01]  /*45770*/  STL [R1+0x147c], R24 ;  /* 0x00147c1801007387 */ /* 0x0003e20000100800 */
[----:B------:R-:W-:Y:S01]  /*45780*/  ISETP.LT.AND P0, PT, R8, UR38, !P0 ;  /* 0x0000002608007c0c */ /* 0x000fe2000c701270 */
[----:B------:R-:W-:Y:S01]  /*45790*/  ULDC UR47, c[0x0][0x228] ;  /* 0x00008a00002f7ab9 */ /* 0x000fe20000000800 */
[----:B------:R-:W-:Y:S01]  /*457a0*/  LOP3.LUT R19, R19, 0xbfffffff, RZ, 0xc0, !PT ;  /* 0xbfffffff13137812 */ /* 0x000fe200078ec0ff */
[----:B------:R-:W4:Y:S08]  /*457b0*/  LDL.LU R86, [R1+0x1d38] ;  /* 0x001d380001567983 */ /* 0x000f300000300800 */
        /* <DEDUP_REMOVED lines=10> */
[----:B------:R-:W-:-:S08]  /*45860*/  ULDC UR45, c[0x0][0x228] ;  /* 0x00008a00002d7ab9 */ /* 0x000fd00000000800 */
        /* <DEDUP_REMOVED lines=25> */
[----:B------:R-:W-:-:S04]  /*45a00*/  ISETP.GE.AND P0, PT, R80, UR27, PT ;  /* 0x0000001b50007c0c */ /* 0x000fc8000bf06270 */
[----:B------:R-:W-:Y:S01]  /*45a10*/  ISETP.LT.AND P1, PT, R9, UR44, !P0 ;  /* 0x0000002c09007c0c */ /* 0x000fe2000c721270 */
[----:B------:R1:W-:Y:S01]  /*45a20*/  STL [R1+0x1484], R24 ;  /* 0x0014841801007387 */ /* 0x0003e20000100800 */
[----:B------:R-:W-:Y:S01]  /*45a30*/  ISETP.LT.AND P0, PT, R8, UR28, !P0 ;  /* 0x0000001c08007c0c */ /* 0x000fe2000c701270 */
[----:B------:R-:W-:Y:S01]  /*45a40*/  ULDC UR44, c[0x0][0x228] ;  /* 0x00008a00002c7ab9 */ /* 0x000fe20000000800 */
[----:B------:R-:W-:Y:S01]  /*45a50*/  LOP3.LUT R19, R19, 0xffbfffff, RZ, 0xc0, !PT ;  /* 0xffbfffff13137812 */ /* 0x000fe200078ec0ff */
[----:B------:R-:W4:Y:S08]  /*45a60*/  LDL.LU R84, [R1+0x1d30] ;  /* 0x001d300001547983 */ /* 0x000f300000300800 */
[----:B------:R-:W-:Y:S01]  /*45a70*/  @P1 LOP3.LUT R19, R19, 0x400000, RZ, 0xfc, !PT ;  /* 0x0040000013131812 */ /* 0x000fe200078efcff */
[----:B-1----:R-:W-:Y:S01]  /*45a80*/  VIADD R24, R24, UR26 ;  /* 0x0000001a18187c36 */ /* 0x002fe20008000000 */
[----:B------:R-:W-:-:S02]  /*45a90*/  ULDC UR26, c[0x0][0x248] ;  /* 0x00009200001a7ab9 */ /* 0x000fc40000000800 */
[----:B------:R-:W-:-:S04]  /*45aa0*/  LOP3.LUT R19, R19, 0xffdfffff, RZ, 0xc0, !PT ;  /* 0xffdfffff13137812 */ /* 0x000fc800078ec0ff */
        /* <DEDUP_REMOVED lines=8> */
[----:B------:R-:W-:Y:S01]  /*45b30*/  ULDC UR10, c[0x0][0x228] ;  /* 0x00008a00000a7ab9 */ /* 0x000fe20000000800 */
        /* <DEDUP_REMOVED lines=8> */
[----:B------:R-:W-:Y:S02]  /*45bc0*/  ISETP.LT.AND P0, PT, R8, UR26, !P0 ;  /* 0x0000001a08007c0c */ /* 0x000fe4000c701270 */
[----:B------:R-:W-:-:S11]  /*45bd0*/  LOP3.LUT R19, R19, 0xfff7ffff, RZ, 0xc0, !PT ;  /* 0xfff7ffff13137812 */ /* 0x000fd600078ec0ff */
        /* <DEDUP_REMOVED lines=89> */
[----:B-1----:R-:W-:Y:S01]  /*46170*/  VIADD R24, R24, UR19 ;  /* 0x0000001318187c36 */ /* 0x002fe20008000000 */
[----:B------:R-:W-:Y:S01]  /*46180*/  LOP3.LUT R19, R19, 0xfffffffe, RZ, 0xc0, !PT ;  /* 0xfffffffe13137812 */ /* 0x000fe200078ec0ff */
[----:B------:R-:W-:Y:S01]  /*46190*/  ULDC UR19, c[0x0][0x248] ;  /* 0x0000920000137ab9 */ /* 0x000fe20000000800 */
[----:B------:R-:W-:Y:S01]  /*461a0*/  ISETP.LT.AND P1, PT, R9, UR24, !P0 ;  /* 0x0000001809007c0c */ /* 0x000fe2000c721270 */
[----:B------:R-:W-:Y:S01]  /*461b0*/  ULDC.64 UR24, c[0x0][0x228] ;  /* 0x00008a0000187ab9 */ /* 0x000fe20000000a00 */
[----:B------:R-:W-:Y:S01]  /*461c0*/  ISETP.LT.AND P0, PT, R8, UR40, !P0 ;  /* 0x0000002808007c0c */ /* 0x000fe2000c701270 */
[----:B------:R-:W-:-:S12]  /*461d0*/  ULDC.64 UR38, c[0x0][0x228] ;  /* 0x00008a0000267ab9 */ /* 0x000fd80000000a00 */
        /* <DEDUP_REMOVED lines=20> */
[----:B------:R-:W-:-:S10]  /*46320*/  ULDC.64 UR30, c[0x0][0x228] ;  /* 0x00008a00001e7ab9 */ /* 0x000fd40000000a00 */
[----:B------:R-:W-:-:S04]  /*46330*/  @P1 LOP3.LUT R18, R18, 0x10000000, RZ, 0xfc, !PT ;  /* 0x1000000012121812 */ /* 0x000fc800078efcff */
        /* <DEDUP_REMOVED lines=8> */
[----:B------:R-:W-:Y:S01]  /*463c0*/  ISETP.LT.AND P0, PT, R8, UR20, !P0 ;  /* 0x0000001408007c0c */ /* 0x000fe2000c701270 */
[----:B------:R-:W-:Y:S02]  /*463d0*/  ULDC UR13, c[0x0][0x248] ;  /* 0x00009200000d7ab9 */ /* 0x000fe40000000800 */
[----:B------:R-:W4:Y:S08]  /*463e0*/  LDL.LU R76, [R1+0x1d10] ;  /* 0x001d1000014c7983 */ /* 0x000f300000300800 */
[----:B------:R-:W-:-:S04]  /*463f0*/  @P1 LOP3.LUT R18, R18, 0x4000000, RZ, 0xfc, !PT ;  /* 0x0400000012121812 */ /* 0x000fc800078efcff */
[----:B------:R-:W-:Y:S02]  /*46400*/  LOP3.LUT R18, R18, 0xfdffffff, RZ, 0xc0, !PT ;  /* 0xfdffffff12127812 */ /* 0x000fe400078ec0ff */
[----:B-1----:R-:W-:Y:S01]  /*46410*/  IADD3 R24, R24, UR19, RZ ;  /* 0x0000001318187c10 */ /* 0x002fe2000fffe0ff */
[----:B------:R-:W-:Y:S01]  /*46420*/  ULDC UR19, c[0x0][0x248] ;  /* 0x0000920000137ab9 */ /* 0x000fe20000000800 */
[----:B------:R-:W-:Y:S02]  /*46430*/  @P0 LOP3.LUT R18, R18, 0x2000000, RZ, 0xfc, !PT ;  /* 0x0200000012120812 */ /* 0x000fe400078efcff */
[----:B------:R-:W-:Y:S01]  /*46440*/  ISETP.GE.AND P0, PT, R65, UR29, PT ;  /* 0x0000001d41007c0c */ /* 0x000fe2000bf06270 */
[----:B------:R1:W-:Y:S01]  /*46450*/  STL [R1+0x14a4], R24 ;  /* 0x0014a41801007387 */ /* 0x0003e20000100800 */
[----:B------:R-:W-:Y:S01]  /*46460*/  LOP3.LUT R18, R18, 0xfeffffff, RZ, 0xc0, !PT ;  /* 0xfeffffff12127812 */ /* 0x000fe200078ec0ff */
[----:B------:R-:W-:Y:S01]  /*46470*/  ULDC.64 UR28, c[0x0][0x228] ;  /* 0x00008a00001c7ab9 */ /* 0x000fe20000000a00 */
[----:B------:R-:W-:Y:S01]  /*46480*/  ISETP.LT.AND P1, PT, R9, UR18, !P0 ;  /* 0x0000001209007c0c */ /* 0x000fe2000c721270 */
[----:B------:R-:W3:Y:S01]  /*46490*/  LDL.LU R75, [R1+0x1d0c] ;  /* 0x001d0c00014b7983 */ /* 0x000ee20000300800 */
[----:B-1----:R-:W-:Y:S01]  /*464a0*/  VIADD R24, R24, UR19 ;  /* 0x0000001318187c36 */ /* 0x002fe20008000000 */
[----:B------:R-:W-:Y:S01]  /*464b0*/  ULDC UR19, c[0x0][0x248] ;  /* 0x0000920000137ab9 */ /* 0x000fe20000000800 */
[----:B------:R-:W-:-:S03]  /*464c0*/  ISETP.LT.AND P0, PT, R8, UR30, !P0 ;  /* 0x0000001e08007c0c */ /* 0x000fc6000c701270 */
[----:B------:R1:W-:Y:S06]  /*464d0*/  STL [R1+0x14a8], R24 ;  /* 0x0014a81801007387 */ /* 0x0003ec0000100800 */
[----:B------:R-:W-:Y:S01]  /*464e0*/  @P1 LOP3.LUT R18, R18, 0x1000000, RZ, 0xfc, !PT ;  /* 0x0100000012121812 */ /* 0x000fe200078efcff */
[----:B------:R-:W4:Y:S01]  /*464f0*/  LDL.LU R74, [R1+0x1d08] ;  /* 0x001d0800014a7983 */ /* 0x000f220000300800 */
[----:B-1----:R-:W-:Y:S01]  /*46500*/  VIADD R24, R24, UR19 ;  /* 0x0000001318187c36 */ /* 0x002fe20008000000 */
[----:B------:R-:W-:-:S04]  /*46510*/  ULDC UR19, c[0x0][0x248] ;  /* 0x0000920000137ab9 */ /* 0x000fc80000000800 */
[----:B------:R1:W-:Y:S01]  /*46520*/  STL [R1+0x14ac], R24 ;  /* 0x0014ac1801007387 */ /* 0x0003e20000100800 */
[----:B------:R-:W-:-:S03]  /*46530*/  LOP3.LUT R18, R18, 0xff7fffff, RZ, 0xc0, !PT ;  /* 0xff7fffff12127812 */ /* 0x000fc600078ec0ff */
[----:B------:R-:W3:Y:S01]  /*46540*/  LDL.LU R73, [R1+0x1d04] ;  /* 0x001d040001497983 */ /* 0x000ee20000300800 */
[----:B-1----:R-:W-:Y:S01]  /*46550*/  VIADD R24, R24, UR19 ;  /* 0x0000001318187c36 */ /* 0x002fe20008000000 */
[----:B------:R-:W-:Y:S01]  /*46560*/  ULDC UR19, c[0x0][0x248] ;  /* 0x0000920000137ab9 */ /* 0x000fe20000000800 */
[----:B------:R-:W-:-:S03]  /*46570*/  @P0 LOP3.LUT R18, R18, 0x800000, RZ, 0xfc, !PT ;  /* 0x0080000012120812 */ /* 0x000fc600078efcff */
[----:B------:R1:W-:Y:S01]  /*46580*/  STL [R1+0x14b0], R24 ;  /* 0x0014b01801007387 */ /* 0x0003e20000100800 */
[----:B------:R-:W-:Y:S01]  /*46590*/  ISETP.GE.AND P0, PT, R64, UR27, PT ;  /* 0x0000001b40007c0c */ /* 0x000fe2000bf06270 */
[----:B------:R-:W-:Y:S01]  /*465a0*/  ULDC.64 UR26, c[0x0][0x228] ;  /* 0x00008a00001a7ab9 */ /* 0x000fe20000000a00 */
[----:B------:R-:W-:Y:S01]  /*465b0*/  LEA.HI.X.SX32 R5, R5, UR11, 0x2, P3 ;  /* 0x0000000b05057c11 */ /* 0x000fe200098f16ff */
[----:B------:R-:W4:Y:S01]  /*465c0*/  LDL.LU R72, [R1+0x1d00] ;  /* 0x001d000001487983 */ /* 0x000f220000300800 */
[----:B------:R-:W-:Y:S01]  /*465d0*/  ULDC UR11, c[0x0][0x228] ;  /* 0x00008a00000b7ab9 */ /* 0x000fe20000000800 */
[----:B-1----:R-:W-:Y:S01]  /*465e0*/  VIADD R24, R24, UR19 ;  /* 0x0000001318187c36 */ /* 0x002fe20008000000 */
[----:B------:R-:W-:Y:S01]  /*465f0*/  ULDC UR19, c[0x0][0x248] ;  /* 0x0000920000137ab9 */ /* 0x000fe20000000800 */
[----:B------:R-:W-:Y:S01]  /*46600*/  ISETP.LT.AND P1, PT, R9, UR11, !P0 ;  /* 0x0000000b09007c0c */ /* 0x000fe2000c721270 */
[----:B------:R-:W-:Y:S02]  /*46610*/  ULDC UR11, c[0x0][0x248] ;  /* 0x00009200000b7ab9 */ /* 0x000fe40000000800 */
[----:B------:R1:W-:Y:S04]  /*46620*/  STL [R1+0x14b4], R24 ;  /* 0x0014b41801007387 */ /* 0x0003e80000100800 */
[----:B------:R-:W3:Y:S01]  /*46630*/  LDL.LU R71, [R1+0x1cfc] ;  /* 0x001cfc0001477983 */ /* 0x000ee20000300800 */
[----:B-1----:R-:W-:Y:S01]  /*46640*/  VIADD R24, R24, UR19 ;  /* 0x0000001318187c36 */ /* 0x002fe20008000000 */
[----:B------:R-:W-:-:S04]  /*46650*/  ULDC UR19, c[0x0][0x248] ;  /* 0x0000920000137ab9 */ /* 0x000fc80000000800 */
[----:B------:R1:W-:Y:S01]  /*46660*/  STL [R1+0x14b8], R24 ;  /* 0x0014b81801007387 */ /* 0x0003e20000100800 */
[----:B------:R-:W-:-:S03]  /*46670*/  LOP3.LUT R18, R18, 0xffbfffff, RZ, 0xc0, !PT ;  /* 0xffbfffff12127812 */ /* 0x000fc600078ec0ff */
[----:B------:R-:W4:Y:S01]  /*46680*/  LDL.LU R70, [R1+0x1cf8] ;  /* 0x001cf80001467983 */ /* 0x000f220000300800 */
[----:B-1----:R-:W-:Y:S01]  /*46690*/  VIADD R24, R24, UR19 ;  /* 0x0000001318187c36 */ /* 0x002fe20008000000 */
[----:B------:R-:W-:Y:S02]  /*466a0*/  ULDC.64 UR18, c[0x0][0x228] ;  /* 0x00008a0000127ab9 */ /* 0x000fe40000000a00 */
[----:B------:R-:W-:Y:S02]  /*466b0*/  ISETP.LT.AND P0, PT, R8, UR18, !P0 ;  /* 0x0000001208007c0c */ /* 0x000fe4000c701270 */
[----:B------:R-:W-:-:S04]  /*466c0*/  @P1 LOP3.LUT R18, R18, 0x400000, RZ, 0xfc, !PT ;  /* 0x0040000012121812 */ /* 0x000fc800078efcff */
[----:B------:R-:W-:-:S07]  /*466d0*/  LOP3.LUT R18, R18, 0xffdfffff, RZ, 0xc0, !PT ;  /* 0xffdfffff12127812 */ /* 0x000fce00078ec0ff */
[----:B------:R-:W-:Y:S02]  /*466e0*/  @P0 LOP3.LUT R18, R18, 0x200000, RZ, 0xfc, !PT ;  /* 0x0020000012120812 */ /* 0x000fe400078efcff */
[----:B------:R-:W-:Y:S01]  /*466f0*/  ISETP.GE.AND P0, PT, R63, UR35, PT ;  /* 0x000000233f007c0c */ /* 0x000fe2000bf06270 */
[----:B------:R1:W-:Y:S01]  /*46700*/  STL [R1+0x14bc], R24 ;  /* 0x0014bc1801007387 */ /* 0x0003e20000100800 */
[----:B------:R-:W-:Y:S01]  /*46710*/  LOP3.LUT R18, R18, 0xffefffff, RZ, 0xc0, !PT ;  /* 0xffefffff12127812 */ /* 0x000fe200078ec0ff */
[----:B------:R-:W-:Y:S01]  /*46720*/  ULDC.64 UR34, c[0x0][0x228] ;  /* 0x00008a0000227ab9 */ /* 0x000fe20000000a00 */
[----:B------:R-:W-:Y:S01]  /*46730*/  ISETP.LT.AND P1, PT, R9, UR16, !P0 ;  /* 0x0000001009007c0c */ /* 0x000fe2000c721270 */
[----:B------:R-:W3:Y:S01]  /*46740*/  LDL.LU R69, [R1+0x1cf4] ;  /* 0x001cf40001457983 */ /* 0x000ee20000300800 */
[----:B------:R-:W-:-:S11]  /*46750*/  ISETP.LT.AND P0, PT, R8, UR26, !P0 ;  /* 0x0000001a08007c0c */ /* 0x000fd6000c701270 */
[----:B------:R-:W-:-:S04]  /*46760*/  @P1 LOP3.LUT R18, R18, 0x100000, RZ, 0xfc, !PT ;  /* 0x0010000012121812 */ /* 0x000fc800078efcff */
[----:B------:R-:W-:-:S04]  /*46770*/  LOP3.LUT R18, R18, 0xfff7ffff, RZ, 0xc0, !PT ;  /* 0xfff7ffff12127812 */ /* 0x000fc800078ec0ff */
[----:B------:R-:W-:Y:S02]  /*46780*/  @P0 LOP3.LUT R18, R18, 0x80000, RZ, 0xfc, !PT ;  /* 0x0008000012120812 */ /* 0x000fe400078efcff */
[----:B------:R-:W-:Y:S01]  /*46790*/  ISETP.GE.AND P0, PT, R62, UR41, PT ;  /* 0x000000293e007c0c */ /* 0x000fe2000bf06270 */
[----:B-1----:R-:W-:Y:S01]  /*467a0*/  VIADD R24, R24, UR17 ;  /* 0x0000001118187c36 */ /* 0x002fe20008000000 */
[----:B------:R-:W-:Y:S01]  /*467b0*/  ULDC UR17, c[0x0][0x248] ;  /* 0x0000920000117ab9 */ /* 0x000fe20000000800 */
[----:B------:R-:W-:Y:S01]  /*467c0*/  LOP3.LUT R18, R18, 0xfffbffff, RZ, 0xc0, !PT ;  /* 0xfffbffff12127812 */ /* 0x000fe200078ec0ff */
[----:B------:R-:W-:Y:S01]  /*467d0*/  ULDC.64 UR40, c[0x0][0x228] ;  /* 0x00008a0000287ab9 */ /* 0x000fe20000000a00 */
[----:B------:R-:W-:Y:S01]  /*467e0*/  ISETP.LT.AND P1, PT, R9, UR9, !P0 ;  /* 0x0000000909007c0c */ /* 0x000fe2000c721270 */
[----:B------:R1:W-:Y:S01]  /*467f0*/  STL [R1+0x14c0], R24 ;  /* 0x0014c01801007387 */ /* 0x0003e20000100800 */
[----:B------:R-:W-:-:S03]  /*46800*/  ULDC UR9, c[0x0][0x228] ;  /* 0x00008a0000097ab9 */ /* 0x000fc60000000800 */
[----:B------:R-:W4:Y:S01]  /*46810*/  LDL.LU R68, [R1+0x1cf0] ;  /* 0x001cf00001447983 */ /* 0x000f220000300800 */
[----:B-1----:R-:W-:Y:S01]  /*46820*/  VIADD R24, R24, UR17 ;  /* 0x0000001118187c36 */ /* 0x002fe20008000000 */
[----:B------:R-:W-:Y:S02]  /*46830*/  ULDC.64 UR16, c[0x0][0x228] ;  /* 0x00008a0000107ab9 */ /* 0x000fe40000000a00 */
[----:B------:R-:W-:Y:S01]  /*46840*/  ISETP.LT.AND P0, PT, R8, UR16, !P0 ;  /* 0x0000001008007c0c */ /* 0x000fe2000c701270 */
[----:B------:R-:W-:-:S03]  /*46850*/  ULDC UR16, c[0x0][0x248] ;  /* 0x0000920000107ab9 */ /* 0x000fc60000000800 */
[----:B------:R-:W-:-:S04]  /*46860*/  @P1 LOP3.LUT R18, R18, 0x40000, RZ, 0xfc, !PT ;  /* 0x0004000012121812 */ /* 0x000fc800078efcff */
[----:B------:R-:W-:-:S05]  /*46870*/  LOP3.LUT R18, R18, 0xfffdffff, RZ, 0xc0, !PT ;  /* 0xfffdffff12127812 */ /* 0x000fca00078ec0ff */
        /* <DEDUP_REMOVED lines=8> */
[----:B------:R-:W-:Y:S01]  /*46900*/  ULDC UR10, c[0x0][0x228] ;  /* 0x00008a00000a7ab9 */ /* 0x000fe20000000800 */
[----:B-1----:R-:W-:Y:S01]  /*46910*/  VIADD R24, R24, UR15 ;  /* 0x0000000f18187c36 */ /* 0x002fe20008000000 */
[----:B------:R-:W-:-:S04]  /*46920*/  ULDC UR15, c[0x0][0x248] ;  /* 0x00009200000f7ab9 */ /* 0x000fc80000000800 */
[----:B------:R1:W-:Y:S04]  /*46930*/  STL [R1+0x14c8], R24 ;  /* 0x0014c81801007387 */ /* 0x0003e80000100800 */
[----:B------:R-:W-:Y:S01]  /*46940*/  @P1 LOP3.LUT R18, R18, 0x10000, RZ, 0xfc, !PT ;  /* 0x0001000012121812 */ /* 0x000fe200078efcff */
[----:B------:R-:W4:Y:S03]  /*46950*/  LDL.LU R66, [R1+0x1ce8] ;  /* 0x001ce80001427983 */ /* 0x000f260000300800 */
[----:B------:R-:W-:Y:S01]  /*46960*/  LOP3.LUT R18, R18, 0xffff7fff, RZ, 0xc0, !PT ;  /* 0xffff7fff12127812 */ /* 0x000fe200078ec0ff */
[----:B-1----:R-:W-:-:S03]  /*46970*/  VIADD R24, R24, UR15 ;  /* 0x0000000f18187c36 */ /* 0x002fc60008000000 */
[----:B------:R-:W-:Y:S02]  /*46980*/  @P0 LOP3.LUT R18, R18, 0x8000, RZ, 0xfc, !PT ;  /* 0x0000800012120812 */ /* 0x000fe400078efcff */
[----:B------:R-:W-:Y:S01]  /*46990*/  ISETP.GE.AND P0, PT, R60, UR33, PT ;  /* 0x000000213c007c0c */ /* 0x000fe2000bf06270 */
[----:B------:R-:W-:Y:S01]  /*469a0*/  ULDC.64 UR32, c[0x0][0x228] ;  /* 0x00008a0000207ab9 */ /* 0x000fe20000000a00 */
[----:B------:R1:W-:Y:S02]  /*469b0*/  STL [R1+0x14cc], R24 ;  /* 0x0014cc1801007387 */ /* 0x0003e40000100800 */
[----:B------:R-:W-:Y:S01]  /*469c0*/  ISETP.LT.AND P1, PT, R9, UR14, !P0 ;  /* 0x0000000e09007c0c */ /* 0x000fe2000c721270 */
[----:B------:R-:W-:Y:S01]  /*469d0*/  ULDC UR14, c[0x0][0x248] ;  /* 0x00009200000e7ab9 */ /* 0x000fe20000000800 */
[----:B------:R-:W3:Y:S01]  /*469e0*/  LDL.LU R65, [R1+0x1ce4] ;  /* 0x001ce40001417983 */ /* 0x000ee20000300800 */
[----:B-1----:R-:W-:Y:S01]  /*469f0*/  VIADD R24, R24, UR13 ;  /* 0x0000000d18187c36 */ /* 0x002fe20008000000 */
[----:B------:R-:W-:-:S04]  /*46a00*/  ULDC UR13, c[0x0][0x248] ;  /* 0x00009200000d7ab9 */ /* 0x000fc80000000800 */
[----:B------:R1:W-:Y:S01]  /*46a10*/  STL [R1+0x14d0], R24 ;  /* 0x0014d01801007387 */ /* 0x0003e20000100800 */
[----:B------:R-:W-:-:S03]  /*46a20*/  ISETP.LT.AND P0, PT, R8, UR24, !P0 ;  /* 0x0000001808007c0c */ /* 0x000fc6000c701270 */
[----:B------:R-:W4:Y:S01]  /*46a30*/  LDL.LU R64, [R1+0x1ce0] ;  /* 0x001ce00001407983 */ /* 0x000f220000300800 */
[----:B-1----:R-:W-:Y:S01]  /*46a40*/  VIADD R24, R24, UR13 ;  /* 0x0000000d18187c36 */ /* 0x002fe20008000000 */
[----:B------:R-:W-:Y:S01]  /*46a50*/  LOP3.LUT R18, R18, 0xffffbfff, RZ, 0xc0, !PT ;  /* 0xffffbfff12127812 */ /* 0x000fe200078ec0ff */
[----:B------:R-:W-:-:S03]  /*46a60*/  ULDC UR13, c[0x0][0x248] ;  /* 0x00009200000d7ab9 */ /* 0x000fc60000000800 */
[----:B------:R1:W-:Y:S01]  /*46a70*/  STL [R1+0x14d4], R24 ;  /* 0x0014d41801007387 */ /* 0x0003e20000100800 */
[----:B------:R-:W-:-:S03]  /*46a80*/  @P1 LOP3.LUT R18, R18, 0x4000, RZ, 0xfc, !PT ;  /* 0x0000400012121812 */ /* 0x000fc600078efcff */
[----:B------:R-:W3:Y:S01]  /*46a90*/  LDL.LU R63, [R1+0x1cdc] ;  /* 0x001cdc00013f7983 */ /* 0x000ee20000300800 */
[----:B-1----:R-:W-:Y:S01]  /*46aa0*/  VIADD R24, R24, UR11 ;  /* 0x0000000b18187c36 */ /* 0x002fe20008000000 */
[----:B------:R-:W-:Y:S01]  /*46ab0*/  LOP3.LUT R18, R18, 0xffffdfff, RZ, 0xc0, !PT ;  /* 0xffffdfff12127812 */ /* 0x000fe200078ec0ff */
[----:B------:R-:W-:-:S03]  /*46ac0*/  ULDC UR11, c[0x0][0x228] ;  /* 0x00008a00000b7ab9 */ /* 0x000fc60000000800 */
[----:B------:R1:W-:Y:S04]  /*46ad0*/  STL [R1+0x14d8], R24 ;  /* 0x0014d81801007387 */ /* 0x0003e80000100800 */
[----:B------:R-:W4:Y:S01]  /*46ae0*/  LDL.LU R62, [R1+0x1cd8] ;  /* 0x001cd800013e7983 */ /* 0x000f220000300800 */
[----:B-1----:R-:W-:Y:S01]  /*46af0*/  VIADD R24, R24, UR13 ;  /* 0x0000000d18187c36 */ /* 0x002fe20008000000 */
[----:B------:R-:W-:Y:S01]  /*46b00*/  ULDC UR13, c[0x0][0x248] ;  /* 0x00009200000d7ab9 */ /* 0x000fe20000000800 */
[----:B------:R-:W-:-:S03]  /*46b10*/  @P0 LOP3.LUT R18, R18, 0x2000, RZ, 0xfc, !PT ;  /* 0x0000200012120812 */ /* 0x000fc600078efcff */
[----:B------:R1:W-:Y:S01]  /*46b20*/  STL [R1+0x14dc], R24 ;  /* 0x0014dc1801007387 */ /* 0x0003e20000100800 */
[----:B------:R-:W-:Y:S01]  /*46b30*/  ISETP.GE.AND P0, PT, R59, UR21, PT ;  /* 0x000000153b007c0c */ /* 0x000fe2000bf06270 */
[----:B------:R-:W-:Y:S02]  /*46b40*/  ULDC.64 UR20, c[0x0][0x228] ;  /* 0x00008a0000147ab9 */ /* 0x000fe40000000a00 */
[----:B------:R-:W3:Y:S01]  /*46b50*/  LDL.LU R61, [R1+0x1cd4] ;  /* 0x001cd400013d7983 */ /* 0x000ee20000300800 */
[----:B-1----:R-:W-:Y:S01]  /*46b60*/  VIADD R24, R24, UR13 ;  /* 0x0000000d18187c36 */ /* 0x002fe20008000000 */
[----:B------:R-:W-:Y:S01]  /*46b70*/  ULDC UR13, c[0x0][0x248] ;  /* 0x00009200000d7ab9 */ /* 0x000fe20000000800 */
[----:B------:R-:W-:Y:S01]  /*46b80*/  ISETP.LT.AND P1, PT, R9, UR23, !P0 ;  /* 0x0000001709007c0c */ /* 0x000fe2000c721270 */
[----:B------:R-:W-:Y:S02]  /*46b90*/  ULDC.64 UR22, c[0x0][0x228] ;  /* 0x00008a0000167ab9 */ /* 0x000fe40000000a00 */
[----:B------:R1:W-:Y:S04]  /*46ba0*/  STL [R1+0x14e0], R24 ;  /* 0x0014e01801007387 */ /* 0x0003e80000100800 */
        /* <DEDUP_REMOVED lines=20> */
[----:B------:R-:W4:Y:S01]  /*46cf0*/  LDL.LU R58, [R1+0x1cc8] ;  /* 0x001cc800013a7983 */ /* 0x000f220000300800 */
[----:B------:R-:W-:-:S07]  /*46d00*/  ULDC UR7, c[0x0][0x228] ;  /* 0x00008a0000077ab9 */ /* 0x000fce0000000800 */
        /* <DEDUP_REMOVED lines=10> */
[----:B------:R-:W-:Y:S01]  /*46db0*/  ULDC UR22, c[0x0][0x248] ;  /* 0x0000920000167ab9 */ /* 0x000fe20000000800 */
[----:B------:R-:W-:-:S07]  /*46dc0*/  ULDC UR12, c[0x0][0x228] ;  /* 0x00008a00000c7ab9 */ /* 0x000fce0000000800 */
        /* <DEDUP_REMOVED lines=10> */
[----:B------:R-:W3:Y:S01]  /*46e70*/  LDL.LU R57, [R1+0x1cc4] ;  /* 0x001cc40001397983 */ /* 0x000ee20000300800 */
[----:B------:R-:W-:-:S07]  /*46e80*/  ULDC UR8, c[0x0][0x228] ;  /* 0x00008a0000087ab9 */ /* 0x000fce0000000800 */
        /* <DEDUP_REMOVED lines=8> */
[----:B------:R-:W-:Y:S01]  /*46f10*/  ULDC UR17, c[0x0][0x248] ;  /* 0x0000920000117ab9 */ /* 0x000fe20000000800 */
[----:B------:R-:W-:Y:S01]  /*46f20*/  ISETP.LT.AND P0, PT, R8, UR26, !P0 ;  /* 0x0000001a08007c0c */ /* 0x000fe2000c701270 */
[----:B------:R1:W-:Y:S01]  /*46f30*/  STL [R1+0x14f0], R24 ;  /* 0x0014f01801007387 */ /* 0x0003e20000100800 */
[----:B------:R-:W-:-:S03]  /*46f40*/  ULDC UR56, c[0x0][0x228] ;  /* 0x00008a0000387ab9 */ /* 0x000fc60000000800 */
[----:B------:R-:W4:Y:S06]  /*46f50*/  LDL.LU R56, [R1+0x1cc0] ;  /* 0x001cc00001387983 */ /* 0x000f2c0000300800 */
        /* <DEDUP_REMOVED lines=22> */
[----:B------:R-:W-:-:S09]  /*470c0*/  ULDC UR59, c[0x0][0x228] ;  /* 0x00008a00003b7ab9 */ /* 0x000fd20000000800 */
[----:B------:R-:W-:Y:S02]  /*470d0*/  @P0 LOP3.LUT R17, R17, 0x80000000, RZ, 0xfc, !PT ;  /* 0x8000000011110812 */ /* 0x000fe400078efcff */
[----:B------:R-:W-:Y:S01]  /*470e0*/  ISETP.GE.AND P0, PT, R52, UR15, PT ;  /* 0x0000000f34007c0c */ /* 0x000fe2000bf06270 */
[----:B-1----:R-:W-:Y:S01]  /*470f0*/  VIADD R24, R24, UR16 ;  /* 0x0000001018187c36 */ /* 0x002fe20008000000 */
[----:B------:R-:W-:Y:S01]  /*47100*/  @P1 LOP3.LUT R18, R18, 0x1, RZ, 0xfc, !PT ;  /* 0x0000000112121812 */ /* 0x000fe200078efcff */
[----:B------:R-:W-:Y:S01]  /*47110*/  ULDC UR16, c[0x0][0x228] ;  /* 0x00008a0000107ab9 */ /* 0x000fe20000000800 */
[----:B------:R-:W-:Y:S01]  /*47120*/  ISETP.LT.AND P1, PT, R9, UR60, !P0 ;  /* 0x0000003c09007c0c */ /* 0x000fe2000c721270 */
[----:B------:R-:W-:Y:S01]  /*47130*/  ULDC UR15, c[0x0][0x228] ;  /* 0x00008a00000f7ab9 */ /* 0x000fe20000000800 */
[----:B------:R-:W-:Y:S02]  /*47140*/  ISETP.LT.AND P0, PT, R8, UR24, !P0 ;  /* 0x0000001808007c0c */ /* 0x000fe4000c701270 */
[----:B------:R-:W-:Y:S01]  /*47150*/  LOP3.LUT R17, R17, 0xbfffffff, RZ, 0xc0, !PT ;  /* 0xbfffffff11117812 */ /* 0x000fe200078ec0ff */
[----:B------:R1:W-:Y:S01]  /*47160*/  STL [R1+0x14f8], R24 ;  /* 0x0014f81801007387 */ /* 0x0003e20000100800 */
[----:B------:R-:W-:Y:S01]  /*47170*/  ULDC UR24, c[0x0][0x248] ;  /* 0x0000920000187ab9 */ /* 0x000fe20000000800 */
[----:B------:R-:W-:-:S02]  /*47180*/  ULDC UR60, c[0x0][0x228] ;  /* 0x00008a00003c7ab9 */ /* 0x000fc40000000800 */
[----:B------:R-:W4:Y:S04]  /*47190*/  LDL.LU R54, [R1+0x1cb8] ;  /* 0x001cb80001367983 */ /* 0x000f280000300800 */
        /* <DEDUP_REMOVED lines=10> */
[----:B------:R-:W-:-:S10]  /*47240*/  ULDC UR17, c[0x0][0x228] ;  /* 0x00008a0000117ab9 */ /* 0x000fd40000000800 */
        /* <DEDUP_REMOVED lines=9> */
[----:B------:R-:W3:Y:S01]  /*472e0*/  LDL.LU R53, [R1+0x1cb4] ;  /* 0x001cb40001357983 */ /* 0x000ee20000300800 */
[----:B-1----:R-:W-:Y:S01]  /*472f0*/  VIADD R24, R24, UR18 ;  /* 0x0000001218187c36 */ /* 0x002fe20008000000 */
[----:B------:R-:W-:-:S06]  /*47300*/  ULDC UR18, c[0x0][0x228] ;  /* 0x00008a0000127ab9 */ /* 0x000fcc0000000800 */
[----:B------:R-:W-:Y:S01]  /*47310*/  @P1 LOP3.LUT R17, R17, 0x4000000, RZ, 0xfc, !PT ;  /* 0x0400000011111812 */ /* 0x000fe200078efcff */
[----:B------:R1:W-:Y:S03]  /*47320*/  STL [R1+0x1500], R24 ;  /* 0x0015001801007387 */ /* 0x0003e60000100800 */
[----:B------:R-:W-:Y:S01]  /*47330*/  LOP3.LUT R17, R17, 0xfdffffff, RZ, 0xc0, !PT ;  /* 0xfdffffff11117812 */ /* 0x000fe200078ec0ff */
[----:B------:R-:W4:Y:S01]  /*47340*/  LDL.LU R52, [R1+0x1cb0] ;  /* 0x001cb00001347983 */ /* 0x000f220000300800 */
[----:B-1----:R-:W-:Y:S01]  /*47350*/  VIADD R24, R24, UR20 ;  /* 0x0000001418187c36 */ /* 0x002fe20008000000 */
[----:B------:R-:W-:Y:S01]  /*47360*/  ULDC UR20, c[0x0][0x248] ;  /* 0x0000920000147ab9 */ /* 0x000fe20000000800 */
[----:B------:R-:W-:-:S03]  /*47370*/  @P0 LOP3.LUT R17, R17, 0x2000000, RZ, 0xfc, !PT ;  /* 0x0200000011110812 */ /* 0x000fc600078efcff */
[----:B------:R1:W-:Y:S01]  /*47380*/  STL [R1+0x1504], R24 ;  /* 0x0015041801007387 */ /* 0x0003e20000100800 */
[----:B------:R-:W-:Y:S01]  /*47390*/  ISETP.GE.AND P0, PT, R49, UR19, PT ;  /* 0x0000001331007c0c */ /* 0x000fe2000bf06270 */
[----:B------:R-:W-:Y:S02]  /*473a0*/  ULDC UR19, c[0x0][0x228] ;  /* 0x00008a0000137ab9 */ /* 0x000fe40000000800 */
[----:B------:R-:W3:Y:S01]  /*473b0*/  LDL.LU R51, [R1+0x1cac] ;  /* 0x001cac0001337983 */ /* 0x000ee20000300800 */
[----:B-1----:R-:W-:Y:S01]  /*473c0*/  VIADD R24, R24, UR20 ;  /* 0x0000001418187c36 */ /* 0x002fe20008000000 */
[----:B------:R-:W-:Y:S01]  /*473d0*/  ISETP.LT.AND P1, PT, R9, UR43, !P0 ;  /* 0x0000002b09007c0c */ /* 0x000fe2000c721270 */
[----:B------:R-:W-:Y:S01]  /*473e0*/  ULDC UR43, c[0x0][0x228] ;  /* 0x00008a00002b7ab9 */ /* 0x000fe20000000800 */
[----:B------:R-:W-:Y:S01]  /*473f0*/  LOP3.LUT R17, R17, 0xfeffffff, RZ, 0xc0, !PT ;  /* 0xfeffffff11117812 */ /* 0x000fe200078ec0ff */
[----:B------:R-:W-:Y:S01]  /*47400*/  ULDC UR20, c[0x0][0x228] ;  /* 0x00008a0000147ab9 */ /* 0x000fe20000000800 */
[----:B------:R1:W-:Y:S04]  /*47410*/  STL [R1+0x1508], R24 ;  /* 0x0015081801007387 */ /* 0x0003e80000100800 */
[----:B------:R-:W4:Y:S01]  /*47420*/  LDL.LU R50, [R1+0x1ca8] ;  /* 0x001ca80001327983 */ /* 0x000f220000300800 */
[----:B-1----:R-:W-:-:S04]  /*47430*/  VIADD R24, R24, UR21 ;  /* 0x0000001518187c36 */ /* 0x002fc80008000000 */
[----:B------:R-:W-:Y:S01]  /*47440*/  @P1 LOP3.LUT R17, R17, 0x1000000, RZ, 0xfc, !PT ;  /* 0x0100000011111812 */ /* 0x000fe200078efcff */
[----:B------:R-:W-:Y:S01]  /*47450*/  ULDC UR21, c[0x0][0x228] ;  /* 0x00008a0000157ab9 */ /* 0x000fe20000000800 */
[----:B------:R1:W-:Y:S02]  /*47460*/  STL [R1+0x1510], R24 ;  /* 0x0015101801007387 */ /* 0x0003e40000100800 */
[----:B------:R-:W-:Y:S02]  /*47470*/  LOP3.LUT R17, R17, 0xff7fffff, RZ, 0xc0, !PT ;  /* 0xff7fffff11117812 */ /* 0x000fe400078ec0ff */
[----:B------:R-:W3:Y:S01]  /*47480*/  LDL.LU R49, [R1+0x1ca4] ;  /* 0x001ca40001317983 */ /* 0x000ee20000300800 */
[----:B-1----:R-:W-:Y:S01]  /*47490*/  VIADD R24, R24, UR22 ;  /* 0x0000001618187c36 */ /* 0x002fe20008000000 */
[----:B------:R-:W-:Y:S02]  /*474a0*/  ULDC.64 UR22, c[0x0][0x228] ;  /* 0x00008a0000167ab9 */ /* 0x000fe40000000a00 */
[----:B------:R-:W-:Y:S01]  /*474b0*/  ISETP.LT.AND P0, PT, R8, UR22, !P0 ;  /* 0x0000001608007c0c */ /* 0x000fe2000c701270 */
[----:B------:R-:W-:-:S12]  /*474c0*/  ULDC UR22, c[0x0][0x248] ;  /* 0x0000920000167ab9 */ /* 0x000fd80000000800 */
[----:B------:R-:W-:Y:S02]  /*474d0*/  @P0 LOP3.LUT R17, R17, 0x800000, RZ, 0xfc, !PT ;  /* 0x0080000011110812 */ /* 0x000fe400078efcff */
[----:B------:R-:W-:Y:S01]  /*474e0*/  ISETP.GE.AND P0, PT, R48, UR27, PT ;  /* 0x0000001b30007c0c */ /* 0x000fe2000bf06270 */
[----:B------:R-:W-:-:S03]  /*474f0*/  ULDC.64 UR26, c[0x0][0x228] ;  /* 0x00008a00001a7ab9 */ /* 0x000fc60000000a00 */
[----:B------:R-:W-:Y:S01]  /*47500*/  ISETP.LT.AND P1, PT, R9, UR43, !P0 ;  /* 0x0000002b09007c0c */ /* 0x000fe2000c721270 */
[----:B------:R-:W-:Y:S01]  /*47510*/  ULDC UR43, c[0x0][0x228] ;  /* 0x00008a00002b7ab9 */ /* 0x000fe20000000800 */
        /* <DEDUP_REMOVED lines=8> */
[----:B------:R-:W-:Y:S01]  /*475a0*/  ULDC UR43, c[0x0][0x228] ;  /* 0x00008a00002b7ab9 */ /* 0x000fe20000000800 */
[----:B------:R-:W-:Y:S01]  /*475b0*/  ISETP.LT.AND P0, PT, R8, UR26, !P0 ;  /* 0x0000001a08007c0c */ /* 0x000fe2000c701270 */
[----:B------:R1:W-:Y:S01]  /*475c0*/  STL [R1+0x1514], R24 ;  /* 0x0015141801007387 */ /* 0x0003e20000100800 */
[----:B------:R-:W-:Y:S01]  /*475d0*/  LOP3.LUT R17, R17, 0xffefffff, RZ, 0xc0, !PT ;  /* 0xffefffff11117812 */ /* 0x000fe200078ec0ff */
[----:B------:R-:W-:Y:S02]  /*475e0*/  ULDC UR26, c[0x0][0x248] ;  /* 0x00009200001a7ab9 */ /* 0x000fe40000000800 */
[----:B------:R-:W4:Y:S06]  /*475f0*/  LDL.LU R48, [R1+0x1ca0] ;  /* 0x001ca00001307983 */ /* 0x000f2c0000300800 */
        /* <DEDUP_REMOVED lines=11> */
[----:B------:R-:W3:Y:S03]  /*476b0*/  LDL.LU R47, [R1+0x1c9c] ;  /* 0x001c9c00012f7983 */ /* 0x000ee60000300800 */
        /* <DEDUP_REMOVED lines=8> */
[----:B------:R-:W-:Y:S01]  /*47740*/  ULDC UR25, c[0x0][0x228] ;  /* 0x00008a0000197ab9 */ /* 0x000fe20000000800 */
[----:B------:R-:W-:Y:S01]  /*47750*/  ISETP.LT.AND P1, PT, R9, UR43, !P0 ;  /* 0x0000002b09007c0c */ /* 0x000fe2000c721270 */
[----:B------:R-:W4:Y:S01]  /*47760*/  LDL.LU R46, [R1+0x1c98] ;  /* 0x001c9800012e7983 */ /* 0x000f220000300800 */
[----:B------:R-:W-:Y:S01]  /*47770*/  ULDC UR43, c[0x0][0x228] ;  /* 0x00008a00002b7ab9 */ /* 0x000fe20000000800 */
[----:B-1----:R-:W-:Y:S01]  /*47780*/  VIADD R24, R24, UR26 ;  /* 0x0000001a18187c36 */ /* 0x002fe20008000000 */
[----:B------:R-:W-:-:S04]  /*47790*/  ULDC UR26, c[0x0][0x228] ;  /* 0x00008a00001a7ab9 */ /* 0x000fc80000000800 */
[----:B------:R1:W-:Y:S05]  /*477a0*/  STL [R1+0x152c], R24 ;  /* 0x00152c1801007387 */ /* 0x0003ea0000100800 */
[----:B------:R-:W-:Y:S01]  /*477b0*/  @P1 LOP3.LUT R17, R17, 0x10000, RZ, 0xfc, !PT ;  /* 0x0001000011111812 */ /* 0x000fe200078efcff */
        /* <DEDUP_REMOVED lines=26> */
[----:B------:R1:W-:Y:S01]  /*47960*/  STL [R1+0x1530], R24 ;  /* 0x0015301801007387 */ /* 0x0003e20000100800 */
[----:B------:R-:W-:Y:S01]  /*47970*/  LOP3.LUT R17, R17, 0xfffffbff, RZ, 0xc0, !PT ;  /* 0xfffffbff11117812 */ /* 0x000fe200078ec0ff */
[----:B------:R-:W-:Y:S01]  /*47980*/  ULDC UR23, c[0x0][0x248] ;  /* 0x0000920000177ab9 */ /* 0x000fe20000000800 */
[----:B------:R-:W-:Y:S01]  /*47990*/  ISETP.LT.AND P1, PT, R9, UR43, !P0 ;  /* 0x0000002b09007c0c */ /* 0x000fe2000c721270 */
[----:B------:R-:W-:Y:S01]  /*479a0*/  ULDC UR43, c[0x0][0x228] ;  /* 0x00008a00002b7ab9 */ /* 0x000fe20000000800 */
[----:B------:R-:W-:Y:S01]  /*479b0*/  ISETP.LT.AND P0, PT, R8, UR34, !P0 ;  /* 0x0000002208007c0c */ /* 0x000fe2000c701270 */
[----:B------:R-:W4:Y:S10]  /*479c0*/  LDL.LU R44, [R1+0x1c90] ;  /* 0x001c9000012c7983 */ /* 0x000f340000300800 */
        /* <DEDUP_REMOVED lines=19> */
[----:B------:R-:W-:-:S10]  /*47b00*/  ULDC UR27, c[0x0][0x248] ;  /* 0x00009200001b7ab9 */ /* 0x000fd40000000800 */
        /* <DEDUP_REMOVED lines=8> */
[----:B------:R-:W-:Y:S01]  /*47b90*/  ULDC UR56, c[0x0][0x228] ;  /* 0x00008a0000387ab9 */ /* 0x000fe20000000800 */
[----:B------:R-:W-:Y:S01]  /*47ba0*/  ISETP.LT.AND P0, PT, R8, UR42, !P0 ;  /* 0x0000002a08007c0c */ /* 0x000fe2000c701270 */
[----:B------:R-:W3:Y:S10]  /*47bb0*/  LDL.LU R43, [R1+0x1c8c] ;  /* 0x001c8c00012b7983 */ /* 0x000ef40000300800 */
        /* <DEDUP_REMOVED lines=12> */
[----:B------:R-:W-:Y:S01]  /*47c80*/  @P1 LOP3.LUT R17, R17, 0x4, RZ, 0xfc, !PT ;  /* 0x0000000411111812 */ /* 0x000fe200078efcff */
[----:B-1----:R-:W-:-:S03]  /*47c90*/  VIADD R24, R24, UR28 ;  /* 0x0000001c18187c36 */ /* 0x002fc60008000000 */
[----:B------:R-:W-:Y:S01]  /*47ca0*/  LOP3.LUT R17, R17, 0xfffffffd, RZ, 0xc0, !PT ;  /* 0xfffffffd11117812 */ /* 0x000fe200078ec0ff */
[----:B------:R-:W-:Y:S01]  /*47cb0*/  ULDC UR28, c[0x0][0x248] ;  /* 0x00009200001c7ab9 */ /* 0x000fe20000000800 */
[----:B------:R1:W-:Y:S02]  /*47cc0*/  STL [R1+0x1548], R24 ;  /* 0x0015481801007387 */ /* 0x0003e40000100800 */
[----:B------:R-:W-:Y:S02]  /*47cd0*/  @P0 LOP3.LUT R17, R17, 0x2, RZ, 0xfc, !PT ;  /* 0x0000000211110812 */ /* 0x000fe400078efcff */
[----:B------:R-:W-:Y:S01]  /*47ce0*/  ISETP.GE.AND P0, PT, R37, UR39, PT ;  /* 0x0000002725007c0c */ /* 0x000fe2000bf06270 */
[----:B------:R-:W3:Y:S01]  /*47cf0*/  LDL.LU R41, [R1+0x1c84] ;  /* 0x001c840001297983 */ /* 0x000ee20000300800 */
[----:B-1----:R-:W-:Y:S02]  /*47d00*/  VIADD R24, R24, UR23 ;  /* 0x0000001718187c36 */ /* 0x002fe40008000000 */
[----:B------:R-:W-:Y:S01]  /*47d10*/  ISETP.LT.AND P1, PT, R9, UR56, !P0 ;  /* 0x0000003809007c0c */ /* 0x000fe2000c721270 */
[----:B------:R-:W-:Y:S01]  /*47d20*/  ULDC UR56, c[0x0][0x228] ;  /* 0x00008a0000387ab9 */ /* 0x000fe20000000800 */
[----:B------:R-:W-:Y:S01]  /*47d30*/  LOP3.LUT R17, R17, 0xfffffffe, RZ, 0xc0, !PT ;  /* 0xfffffffe11117812 */ /* 0x000fe200078ec0ff */
[----:B------:R-:W-:Y:S01]  /*47d40*/  ULDC.64 UR38, c[0x0][0x228] ;  /* 0x00008a0000267ab9 */ /* 0x000fe20000000a00 */
[----:B------:R1:W-:Y:S01]  /*47d50*/  STL [R1+0x1550], R24 ;  /* 0x0015501801007387 */ /* 0x0003e20000100800 */
[----:B------:R-:W-:-:S03]  /*47d60*/  ULDC UR23, c[0x0][0x228] ;  /* 0x00008a0000177ab9 */ /* 0x000fc60000000800 */
[----:B------:R-:W4:Y:S01]  /*47d70*/  LDL.LU R40, [R1+0x1c80] ;  /* 0x001c800001287983 */ /* 0x000f220000300800 */
[----:B-1----:R-:W-:Y:S01]  /*47d80*/  VIADD R24, R24, UR28 ;  /* 0x0000001c18187c36 */ /* 0x002fe20008000000 */
[----:B------:R-:W-:Y:S02]  /*47d90*/  ULDC.64 UR28, c[0x0][0x228] ;  /* 0x00008a00001c7ab9 */ /* 0x000fe40000000a00 */
[----:B------:R-:W-:Y:S02]  /*47da0*/  ISETP.LT.AND P0, PT, R8, UR28, !P0 ;  /* 0x0000001c08007c0c */ /* 0x000fe4000c701270 */
[----:B------:R-:W-:-:S11]  /*47db0*/  @P1 LOP3.LUT R17, R17, 0x1, RZ, 0xfc, !PT ;  /* 0x0000000111111812 */ /* 0x000fd600078efcff */
        /* <DEDUP_REMOVED lines=163> */
[----:B------:R-:W4:Y:S10]  /*487f0*/  LDL.LU R34, [R1+0x1c68] ;  /* 0x001c680001227983 */ /* 0x000f340000300800 */
[----:B------:R-:W-:-:S02]  /*48800*/  @P0 LOP3.LUT R15, R15, 0x80000000, RZ, 0xfc, !PT ;  /* 0x800000000f0f0812 */ /* 0x000fc400078efcff */
[----:B------:R-:W-:Y:S01]  /*48810*/  ISETP.GE.AND P0, PT, R248, UR33, PT ;  /* 0x00000021f8007c0c */ /* 0x000fe2000bf06270 */
[----:B------:R-:W-:Y:S01]  /*48820*/  ULDC.64 UR32, c[0x0][0x228] ;  /* 0x00008a0000207ab9 */ /* 0x000fe20000000a00 */
[----:B------:R-:W-:Y:S02]  /*48830*/  @P1 LOP3.LUT R16, R16, 0x1, RZ, 0xfc, !PT ;  /* 0x0000000110101812 */ /* 0x000fe400078efcff */
        /* <DEDUP_REMOVED lines=37> */
[----:B------:R-:W4:Y:S01]  /*48a90*/  LDL.LU R32, [R1+0x1c60] ;  /* 0x001c600001207983 */ /* 0x000f220000300800 */
[----:B------:R-:W-:Y:S01]  /*48aa0*/  ISETP.LT.AND P0, PT, R8, UR40, !P0 ;  /* 0x0000002808007c0c */ /* 0x000fe2000c701270 */
[----:B------:R-:W-:-:S10]  /*48ab0*/  ULDC UR44, c[0x0][0x228] ;  /* 0x00008a00002c7ab9 */ /* 0x000fd40000000800 */
        /* <DEDUP_REMOVED lines=17> */
[----:B-1----:R-:W-:Y:S01]  /*48bd0*/  VIADD R24, R24, UR27 ;  /* 0x0000001b18187c36 */ /* 0x002fe20008000000 */
[----:B------:R-:W-:Y:S02]  /*48be0*/  ULDC UR27, c[0x0][0x248] ;  /* 0x00009200001b7ab9 */ /* 0x000fe40000000800 */
[----:B------:R-:W-:Y:S02]  /*48bf0*/  LOP3.LUT R15, R15, 0xffdfffff, RZ, 0xc0, !PT ;  /* 0xffdfffff0f0f7812 */ /* 0x000fe400078ec0ff */
[----:B------:R1:W-:Y:S02]  /*48c00*/  STL [R1+0x1598], R24 ;  /* 0x0015981801007387 */ /* 0x0003e40000100800 */
[----:B------:R-:W-:-:S02]  /*48c10*/  @P0 LOP3.LUT R15, R15, 0x200000, RZ, 0xfc, !PT ;  /* 0x002000000f0f0812 */ /* 0x000fc400078efcff */
[----:B------:R-:W4:Y:S01]  /*48c20*/  LDL.LU R30, [R1+0x1c58] ;  /* 0x001c5800011e7983 */ /* 0x000f220000300800 */
[----:B-1----:R-:W-:Y:S01]  /*48c30*/  VIADD R24, R24, UR27 ;  /* 0x0000001b18187c36 */ /* 0x002fe20008000000 */
[----:B------:R-:W-:Y:S01]  /*48c40*/  ULDC UR27, c[0x0][0x248] ;  /* 0x00009200001b7ab9 */ /* 0x000fe20000000800 */
[----:B------:R-:W-:Y:S01]  /*48c50*/  ISETP.GE.AND P0, PT, R243, UR31, PT ;  /* 0x0000001ff3007c0c */ /* 0x000fe2000bf06270 */
[----:B------:R-:W-:Y:S02]  /*48c60*/  ULDC.64 UR30, c[0x0][0x228] ;  /* 0x00008a00001e7ab9 */ /* 0x000fe40000000a00 */
[----:B------:R1:W-:Y:S01]  /*48c70*/  STL [R1+0x15a0], R24 ;  /* 0x0015a01801007387 */ /* 0x0003e20000100800 */
[----:B------:R-:W-:Y:S01]  /*48c80*/  ISETP.LT.AND P1, PT, R9, UR9, !P0 ;  /* 0x0000000909007c0c */ /* 0x000fe2000c721270 */
[----:B------:R-:W-:Y:S02]  /*48c90*/  ULDC UR9, c[0x0][0x248] ;  /* 0x0000920000097ab9 */ /* 0x000fe40000000800 */
[----:B------:R-:W3:Y:S01]  /*48ca0*/  LDL.LU R29, [R1+0x1c54] ;  /* 0x001c5400011d7983 */ /* 0x000ee20000300800 */
[----:B-1----:R-:W-:Y:S01]  /*48cb0*/  VIADD R24, R24, UR27 ;  /* 0x0000001b18187c36 */ /* 0x002fe20008000000 */
[----:B------:R-:W-:-:S04]  /*48cc0*/  ULDC UR27, c[0x0][0x248] ;  /* 0x00009200001b7ab9 */ /* 0x000fc80000000800 */
[----:B------:R1:W-:Y:S01]  /*48cd0*/  STL [R1+0x15a4], R24 ;  /* 0x0015a41801007387 */ /* 0x0003e20000100800 */
[----:B------:R-:W-:Y:S01]  /*48ce0*/  ISETP.LT.AND P0, PT, R8, UR42, !P0 ;  /* 0x0000002a08007c0c */ /* 0x000fe2000c701270 */
[----:B------:R-:W-:Y:S02]  /*48cf0*/  ULDC UR42, c[0x0][0x228] ;  /* 0x00008a00002a7ab9 */ /* 0x000fe40000000800 */
[----:B------:R-:W4:Y:S01]  /*48d00*/  LDL.LU R28, [R1+0x1c50] ;  /* 0x001c5000011c7983 */ /* 0x000f220000300800 */
[----:B-1----:R-:W-:Y:S01]  /*48d10*/  VIADD R24, R24, UR27 ;  /* 0x0000001b18187c36 */ /* 0x002fe20008000000 */
[----:B------:R-:W-:Y:S01]  /*48d20*/  ULDC UR27, c[0x0][0x248] ;  /* 0x00009200001b7ab9 */ /* 0x000fe20000000800 */
[----:B------:R-:W-:-:S03]  /*48d30*/  LOP3.LUT R15, R15, 0xffefffff, RZ, 0xc0, !PT ;  /* 0xffefffff0f0f7812 */ /* 0x000fc600078ec0ff */
[----:B------:R1:W-:Y:S01]  /*48d40*/  STL [R1+0x15ac], R24 ;  /* 0x0015ac1801007387 */ /* 0x0003e20000100800 */
[----:B------:R-:W-:-:S03]  /*48d50*/  @P1 LOP3.LUT R15, R15, 0x100000, RZ, 0xfc, !PT ;  /* 0x001000000f0f1812 */ /* 0x000fc600078efcff */
[----:B------:R-:W3:Y:S01]  /*48d60*/  LDL.LU R27, [R1+0x1c4c] ;  /* 0x001c4c00011b7983 */ /* 0x000ee20000300800 */
[----:B-1----:R-:W-:Y:S01]  /*48d70*/  VIADD R24, R24, UR27 ;  /* 0x0000001b18187c36 */ /* 0x002fe20008000000 */
[----:B------:R-:W-:-:S04]  /*48d80*/  ULDC UR27, c[0x0][0x248] ;  /* 0x00009200001b7ab9 */ /* 0x000fc80000000800 */
[----:B------:R1:W-:Y:S01]  /*48d90*/  STL [R1+0x15b0], R24 ;  /* 0x0015b01801007387 */ /* 0x0003e20000100800 */
[----:B------:R-:W-:-:S03]  /*48da0*/  LOP3.LUT R15, R15, 0xfff7ffff, RZ, 0xc0, !PT ;  /* 0xfff7ffff0f0f7812 */ /* 0x000fc600078ec0ff */
        /* <DEDUP_REMOVED lines=9> */
[----:B------:R-:W-:-:S03]  /*48e40*/  ULDC UR27, c[0x0][0x248] ;  /* 0x00009200001b7ab9 */ /* 0x000fc60000000800 */
[----:B------:R-:W-:Y:S01]  /*48e50*/  VIADD R252, R24, UR27 ;  /* 0x0000001b18fc7c36 */ /* 0x000fe20008000000 */
[----:B------:R1:W-:Y:S01]  /*48e60*/  STL [R1+0x15c0], R24 ;  /* 0x0015c01801007387 */ /* 0x0003e20000100800 */
[----:B------:R-:W-:Y:S01]  /*48e70*/  ISETP.LT.AND P1, PT, R9, UR10, !P0 ;  /* 0x0000000a09007c0c */ /* 0x000fe2000c721270 */
[----:B------:R-:W-:Y:S01]  /*48e80*/  ULDC UR27, c[0x0][0x248] ;  /* 0x00009200001b7ab9 */ /* 0x000fe20000000800 */
[----:B------:R-:W-:Y:S01]  /*48e90*/  ISETP.LT.AND P0, PT, R8, UR30, !P0 ;  /* 0x0000001e08007c0c */ /* 0x000fe2000c701270 */
[----:B-1----:R-:W4:Y:S04]  /*48ea0*/  LDL.LU R24, [R1+0x1c40] ;  /* 0x001c400001187983 */ /* 0x002f280000300800 */
[----:B------:R1:W-:Y:S01]  /*48eb0*/  STL [R1+0x15c8], R252 ;  /* 0x0015c8fc01007387 */ /* 0x0003e20000100800 */
[----:B------:R-:W-:Y:S01]  /*48ec0*/  LOP3.LUT R15, R15, 0xfffbffff, RZ, 0xc0, !PT ;  /* 0xfffbffff0f0f7812 */ /* 0x000fe200078ec0ff */
[----:B-1----:R-:W-:Y:S01]  /*48ed0*/  VIADD R252, R252, UR27 ;  /* 0x0000001bfcfc7c36 */ /* 0x002fe20008000000 */
[----:B------:R-:W-:-:S03]  /*48ee0*/  ULDC UR27, c[0x0][0x248] ;  /* 0x00009200001b7ab9 */ /* 0x000fc60000000800 */
[----:B------:R-:W-:Y:S01]  /*48ef0*/  VIADD R251, R252, UR27 ;  /* 0x0000001bfcfb7c36 */ /* 0x000fe20008000000 */
[----:B------:R-:W-:Y:S01]  /*48f00*/  ULDC UR27, c[0x0][0x248] ;  /* 0x00009200001b7ab9 */ /* 0x000fe20000000800 */
[----:B------:R-:W-:Y:S02]  /*48f10*/  @P1 LOP3.LUT R15, R15, 0x40000, RZ, 0xfc, !PT ;  /* 0x000400000f0f1812 */ /* 0x000fe400078efcff */
[----:B------:R-:W-:Y:S01]  /*48f20*/  VIADD R250, R251, UR27 ;  /* 0x0000001bfbfa7c36 */ /* 0x000fe20008000000 */
[----:B------:R-:W-:Y:S01]  /*48f30*/  ULDC UR27, c[0x0][0x248] ;  /* 0x00009200001b7ab9 */ /* 0x000fe20000000800 */
[----:B------:R-:W-:Y:S02]  /*48f40*/  LOP3.LUT R15, R15, 0xfffdffff, RZ, 0xc0, !PT ;  /* 0xfffdffff0f0f7812 */ /* 0x000fe400078ec0ff */
[----:B------:R-:W-:Y:S01]  /*48f50*/  VIADD R249, R250, UR27 ;  /* 0x0000001bfaf97c36 */ /* 0x000fe20008000000 */
[----:B------:R-:W-:Y:S01]  /*48f60*/  ULDC UR27, c[0x0][0x248] ;  /* 0x00009200001b7ab9 */ /* 0x000fe20000000800 */
[----:B------:R-:W-:-:S02]  /*48f70*/  @P0 LOP3.LUT R15, R15, 0x20000, RZ, 0xfc, !PT ;  /* 0x000200000f0f0812 */ /* 0x000fc400078efcff */
[----:B------:R-:W-:Y:S01]  /*48f80*/  VIADD R248, R249, UR27 ;  /* 0x0000001bf9f87c36 */ /* 0x000fe20008000000 */
[----:B------:R-:W-:Y:S01]  /*48f90*/  ULDC UR27, c[0x0][0x248] ;  /* 0x00009200001b7ab9 */ /* 0x000fe20000000800 */
[----:B------:R-:W-:Y:S02]  /*48fa0*/  ISETP.GE.AND P0, PT, R241, UR39, PT ;  /* 0x00000027f1007c0c */ /* 0x000fe4000bf06270 */
[----:B------:R-:W-:Y:S01]  /*48fb0*/  VIADD R247, R248, UR27 ;  /* 0x0000001bf8f77c36 */ /* 0x000fe20008000000 */
[----:B------:R-:W-:Y:S01]  /*48fc0*/  ULDC UR27, c[0x0][0x248] ;  /* 0x00009200001b7ab9 */ /* 0x000fe20000000800 */
[----:B------:R-:W-:Y:S02]  /*48fd0*/  ISETP.LT.AND P1, PT, R9, UR13, !P0 ;  /* 0x0000000d09007c0c */ /* 0x000fe4000c721270 */
[----:B------:R-:W-:-:S04]  /*48fe0*/  VIADD R246, R247, UR27 ;  /* 0x0000001bf7f67c36 */ /* 0x000fc80008000000 */
[----:B------:R-:W-:Y:S01]  /*48ff0*/  VIADD R245, R246, UR11 ;  /* 0x0000000bf6f57c36 */ /* 0x000fe20008000000 */
[----:B------:R-:W-:Y:S01]  /*49000*/  ULDC.64 UR10, c[0x0][0x228] ;  /* 0x00008a00000a7ab9 */ /* 0x000fe20000000a00 */
[----:B------:R-:W-:Y:S02]  /*49010*/  LOP3.LUT R15, R15, 0xfffeffff, RZ, 0xc0, !PT ;  /* 0xfffeffff0f0f7812 */ /* 0x000fe400078ec0ff */
[----:B------:R-:W-:-:S03]  /*49020*/  ISETP.LT.AND P0, PT, R8, UR10, !P0 ;  /* 0x0000000a08007c0c */ /* 0x000fc6000c701270 */
[----:B------:R-:W-:-:S04]  /*49030*/  @P1 LOP3.LUT R15, R15, 0x10000, RZ, 0xfc, !PT ;  /* 0x000100000f0f1812 */ /* 0x000fc800078efcff */
[----:B------:R-:W-:-:S06]  /*49040*/  LOP3.LUT R15, R15, 0xffff7fff, RZ, 0xc0, !PT ;  /* 0xffff7fff0f0f7812 */ /* 0x000fcc00078ec0ff */
        /* <DEDUP_REMOVED lines=12> */
[----:B------:R-:W-:Y:S01]  /*49110*/  VIADD R244, R245, UR9 ;  /* 0x00000009f5f47c36 */ /* 0x000fe20008000000 */
        /* <DEDUP_REMOVED lines=8> */
[----:B------:R-:W-:Y:S01]  /*491a0*/  VIADD R243, R244, UR9 ;  /* 0x00000009f4f37c36 */ /* 0x000fe20008000000 */
        /* <DEDUP_REMOVED lines=16> */
[----:B------:R-:W-:Y:S01]  /*492b0*/  VIADD R241, R242, UR9 ;  /* 0x00000009f2f17c36 */ /* 0x000fe20008000000 */
[----:B------:R-:W-:Y:S01]  /*492c0*/  ULDC.64 UR8, c[0x0][0x228] ;  /* 0x00008a0000087ab9 */ /* 0x000fe20000000a00 */
        /* <DEDUP_REMOVED lines=9> */
[----:B------:R-:W-:Y:S01]  /*49360*/  VIADD R239, R240, UR7 ;  /* 0x00000007f0ef7c36 */ /* 0x000fe20008000000 */
[----:B------:R-:W-:Y:S01]  /*49370*/  ISETP.LT.AND P0, PT, R8, UR8, !P0 ;  /* 0x0000000808007c0c */ /* 0x000fe2000c701270 */
[----:B------:R-:W-:Y:S01]  /*49380*/  ULDC UR7, c[0x0][0x248] ;  /* 0x0000920000077ab9 */ /* 0x000fe20000000800 */
[----:B------:R-:W-:Y:S01]  /*49390*/  ULDC UR16, c[0x0][0x248] ;  /* 0x0000920000107ab9 */ /* 0x000fe20000000800 */
[----:B------:R-:W-:-:S08]  /*493a0*/  ULDC UR43, c[0x0][0x22c] ;  /* 0x00008b00002b7ab9 */ /* 0x000fd00000000800 */
        /* <DEDUP_REMOVED lines=25> */
[----:B------:R-:W-:Y:S01]  /*49540*/  ULDC.64 UR14, c[0x0][0x228] ;  /* 0x00008a00000e7ab9 */ /* 0x000fe20000000a00 */
[----:B------:R-:W-:Y:S01]  /*49550*/  ISETP.LT.AND P0, PT, R8, UR10, !P0 ;  /* 0x0000000a08007c0c */ /* 0x000fe2000c701270 */
[----:B------:R-:W-:Y:S01]  /*49560*/  VIADD R237, R238, UR7 ;  /* 0x00000007eeed7c36 */ /* 0x000fe20008000000 */
[----:B------:R-:W-:Y:S01]  /*49570*/  LOP3.LUT R15, R15, 0xfffffffe, RZ, 0xc0, !PT ;  /* 0xfffffffe0f0f7812 */ /* 0x000fe200078ec0ff */
[----:B------:R-:W-:Y:S01]  /*49580*/  ULDC UR7, c[0x0][0x248] ;  /* 0x0000920000077ab9 */ /* 0x000fe20000000800 */
[----:B------:R-:W-:-:S09]  /*49590*/  ULDC UR10, c[0x0][0x22c] ;  /* 0x00008b00000a7ab9 */ /* 0x000fd20000000800 */
[----:B------:R-:W-:Y:S02]  /*495a0*/  @P0 LOP3.LUT R14, R14, 0x80000000, RZ, 0xfc, !PT ;  /* 0x800000000e0e0812 */ /* 0x000fe400078efcff */
[----:B------:R-:W-:Y:S01]  /*495b0*/  ISETP.GE.AND P0, PT, R232, UR33, PT ;  /* 0x00000021e8007c0c */ /* 0x000fe2000bf06270 */
[----:B------:R-:W-:Y:S01]  /*495c0*/  ULDC.64 UR32, c[0x0][0x228] ;  /* 0x00008a0000207ab9 */ /* 0x000fe20000000a00 */
[----:B------:R-:W-:Y:S02]  /*495d0*/  @P1 LOP3.LUT R15, R15, 0x1, RZ, 0xfc, !PT ;  /* 0x000000010f0f1812 */ /* 0x000fe400078efcff */
        /* <DEDUP_REMOVED lines=14> */
[----:B------:R-:W-:-:S07]  /*496c0*/  ULDC UR14, c[0x0][0x228] ;  /* 0x00008a00000e7ab9 */ /* 0x000fce0000000800 */
        /* <DEDUP_REMOVED lines=15> */
[----:B------:R-:W-:-:S03]  /*497c0*/  ULDC.64 UR8, c[0x0][0x228] ;  /* 0x00008a0000087ab9 */ /* 0x000fc60000000a00 */
[----:B------:R-:W-:Y:S02]  /*497d0*/  ISETP.LT.AND P1, PT, R9, UR22, !P0 ;  /* 0x0000001609007c0c */ /* 0x000fe4000c721270 */
        /* <DEDUP_REMOVED lines=22> */
[----:B------:R-:W-:Y:S01]  /*49940*/  ULDC.64 UR26, c[0x0][0x228] ;  /* 0x00008a00001a7ab9 */ /* 0x000fe20000000a00 */
[----:B------:R-:W-:Y:S02]  /*49950*/  ISETP.LT.AND P0, PT, R8, UR34, !P0 ;  /* 0x0000002208007c0c */ /* 0x000fe4000c701270 */
[----:B------:R-:W-:-:S09]  /*49960*/  LOP3.LUT R14, R14, 0xffefffff, RZ, 0xc0, !PT ;  /* 0xffefffff0e0e7812 */ /* 0x000fd200078ec0ff */
        /* <DEDUP_REMOVED lines=65> */
[----:B------:R-:W-:Y:S01]  /*49d80*/  ULDC UR9, c[0x0][0x248] ;  /* 0x0000920000097ab9 */ /* 0x000fe20000000800 */
        /* <DEDUP_REMOVED lines=40> */
[----:B------:R-:W-:-:S11]  /*4a010*/  LOP3.LUT R14, R14, 0xfffffffe, RZ, 0xc0, !PT ;  /* 0xfffffffe0e0e7812 */ /* 0x000fd600078ec0ff */
[----:B------:R-:W-:Y:S02]  /*4a020*/  @P0 LOP3.LUT R13, R13, 0x80000000, RZ, 0xfc, !PT ;  /* 0x800000000d0d0812 */ /* 0x000fe400078efcff */
[----:B------:R-:W-:Y:S01]  /*4a030*/  ISETP.GE.AND P0, PT, R216, UR21, PT ;  /* 0x00000015d8007c0c */ /* 0x000fe2000bf06270 */
[----:B------:R-:W-:Y:S01]  /*4a040*/  VIADD R225, R226, UR11 ;  /* 0x0000000be2e17c36 */ /* 0x000fe20008000000 */
[----:B------:R-:W-:Y:S01]  /*4a050*/  @P1 LOP3.LUT R14, R14, 0x1, RZ, 0xfc, !PT ;  /* 0x000000010e0e1812 */ /* 0x000fe200078efcff */
[----:B------:R-:W-:Y:S01]  /*4a060*/  ULDC UR11, c[0x0][0x228] ;  /* 0x00008a00000b7ab9 */ /* 0x000fe20000000800 */
[----:B------:R-:W-:Y:S01]  /*4a070*/  ISETP.LT.AND P1, PT, R9, UR46, !P0 ;  /* 0x0000002e09007c0c */ /* 0x000fe2000c721270 */
[----:B------:R-:W-:Y:S01]  /*4a080*/  ULDC UR46, c[0x0][0x228] ;  /* 0x00008a00002e7ab9 */ /* 0x000fe20000000800 */
[----:B------:R-:W-:Y:S02]  /*4a090*/  ISETP.LT.AND P0, PT, R8, UR36, !P0 ;  /* 0x0000002408007c0c */ /* 0x000fe4000c701270 */
        /* <DEDUP_REMOVED lines=106> */
[----:B------:R-:W-:Y:S01]  /*4a740*/  ULDC.64 UR28, c[0x0][0x228] ;  /* 0x00008a00001c7ab9 */ /* 0x000fe20000000a00 */
[----:B------:R-:W-:Y:S01]  /*4a750*/  ULDC UR30, c[0x0][0x248] ;  /* 0x00009200001e7ab9 */ /* 0x000fe20000000800 */
[----:B------:R-:W-:-:S08]  /*4a760*/  ULDC UR46, c[0x0][0x22c] ;  /* 0x00008b00002e7ab9 */ /* 0x000fd00000000800 */
[----:B------:R-:W-:Y:S01]  /*4a770*/  @P1 LOP3.LUT R13, R13, 0x1000, RZ, 0xfc, !PT ;  /* 0x000010000d0d1812 */ /* 0x000fe200078efcff */
[----:B------:R-:W-:-:S03]  /*4a780*/  ULDC UR24, c[0x0][0x22c] ;  /* 0x00008b0000187ab9 */ /* 0x000fc60000000800 */
[----:B------:R-:W-:-:S04]  /*4a790*/  LOP3.LUT R13, R13, 0xfffff7ff, RZ, 0xc0, !PT ;  /* 0xfffff7ff0d0d7812 */ /* 0x000fc800078ec0ff */
[----:B------:R-:W-:Y:S02]  /*4a7a0*/  @P0 LOP3.LUT R13, R13, 0x800, RZ, 0xfc, !PT ;  /* 0x000008000d0d0812 */ /* 0x000fe400078efcff */
[----:B------:R-:W-:Y:S01]  /*4a7b0*/  ISETP.GE.AND P0, PT, R206, UR27, PT ;  /* 0x0000001bce007c0c */ /* 0x000fe2000bf06270 */
[----:B------:R-:W-:Y:S01]  /*4a7c0*/  VIADD R214, R215, UR26 ;  /* 0x0000001ad7d67c36 */ /* 0x000fe20008000000 */
[----:B------:R-:W-:Y:S02]  /*4a7d0*/  ULDC UR26, c[0x0][0x248] ;  /* 0x00009200001a7ab9 */ /* 0x000fe40000000800 */
[----:B------:R-:W-:Y:S01]  /*4a7e0*/  ISETP.LT.AND P1, PT, R9, UR40, !P0 ;  /* 0x0000002809007c0c */ /* 0x000fe2000c721270 */
[----:B------:R-:W-:Y:S01]  /*4a7f0*/  VIADD R213, R214, UR26 ;  /* 0x0000001ad6d57c36 */ /* 0x000fe20008000000 */
[----:B------:R-:W-:Y:S01]  /*4a800*/  ISETP.LT.AND P0, PT, R8, UR28, !P0 ;  /* 0x0000001c08007c0c */ /* 0x000fe2000c701270 */
[----:B------:R-:W-:Y:S01]  /*4a810*/  ULDC UR26, c[0x0][0x248] ;  /* 0x00009200001a7ab9 */ /* 0x000fe20000000800 */
[----:B------:R-:W-:Y:S01]  /*4a820*/  LOP3.LUT R13, R13, 0xfffffbff, RZ, 0xc0, !PT ;  /* 0xfffffbff0d0d7812 */ /* 0x000fe200078ec0ff */
[----:B------:R-:W-:Y:S01]  /*4a830*/  VIADD R212, R213, UR26 ;  /* 0x0000001ad5d47c36 */ /* 0x000fe20008000000 */
[----:B------:R-:W-:Y:S01]  /*4a840*/  ULDC UR26, c[0x0][0x248] ;  /* 0x00009200001a7ab9 */ /* 0x000fe20000000800 */
[----:B------:R-:W-:Y:S01]  /*4a850*/  ULDC UR40, c[0x0][0x228] ;  /* 0x00008a0000287ab9 */ /* 0x000fe20000000800 */
[----:B------:R-:W-:Y:S01]  /*4a860*/  ULDC UR28, c[0x0][0x228] ;  /* 0x00008a00001c7ab9 */ /* 0x000fe20000000800 */
[----:B------:R-:W-:Y:S01]  /*4a870*/  VIADD R211, R212, UR26 ;  /* 0x0000001ad4d37c36 */ /* 0x000fe20008000000 */
[----:B------:R-:W-:-:S03]  /*4a880*/  ULDC UR26, c[0x0][0x248] ;  /* 0x00009200001a7ab9 */ /* 0x000fc60000000800 */
[----:B------:R-:W-:Y:S01]  /*4a890*/  @P1 LOP3.LUT R13, R13, 0x400, RZ, 0xfc, !PT ;  /* 0x000004000d0d1812 */ /* 0x000fe200078efcff */
[----:B------:R-:W-:Y:S01]  /*4a8a0*/  VIADD R210, R211, UR26 ;  /* 0x0000001ad3d27c36 */ /* 0x000fe20008000000 */
[----:B------:R-:W-:Y:S02]  /*4a8b0*/  ULDC UR26, c[0x0][0x248] ;  /* 0x00009200001a7ab9 */ /* 0x000fe40000000800 */
[----:B------:R-:W-:Y:S01]  /*4a8c0*/  LOP3.LUT R13, R13, 0xfffffdff, RZ, 0xc0, !PT ;  /* 0xfffffdff0d0d7812 */ /* 0x000fe200078ec0ff */
[----:B------:R-:W-:Y:S01]  /*4a8d0*/  VIADD R209, R210, UR26 ;  /* 0x0000001ad2d17c36 */ /* 0x000fe20008000000 */
[----:B------:R-:W-:Y:S02]  /*4a8e0*/  ULDC UR26, c[0x0][0x248] ;  /* 0x00009200001a7ab9 */ /* 0x000fe40000000800 */
[----:B------:R-:W-:Y:S02]  /*4a8f0*/  @P0 LOP3.LUT R13, R13, 0x200, RZ, 0xfc, !PT ;  /* 0x000002000d0d0812 */ /* 0x000fe400078efcff */
[----:B------:R-:W-:Y:S01]  /*4a900*/  ISETP.GE.AND P0, PT, R205, UR41, PT ;  /* 0x00000029cd007c0c */ /* 0x000fe2000bf06270 */
[----:B------:R-:W-:Y:S01]  /*4a910*/  VIADD R208, R209, UR26 ;  /* 0x0000001ad1d07c36 */ /* 0x000fe20008000000 */
[----:B------:R-:W-:-:S02]  /*4a920*/  ULDC UR26, c[0x0][0x248] ;  /* 0x00009200001a7ab9 */ /* 0x000fc40000000800 */
[----:B------:R-:W-:Y:S01]  /*4a930*/  ISETP.LT.AND P1, PT, R9, UR40, !P0 ;  /* 0x0000002809007c0c */ /* 0x000fe2000c721270 */
[----:B------:R-:W-:Y:S01]  /*4a940*/  VIADD R207, R208, UR26 ;  /* 0x0000001ad0cf7c36 */ /* 0x000fe20008000000 */
[----:B------:R-:W-:Y:S01]  /*4a950*/  ULDC.64 UR26, c[0x0][0x228] ;  /* 0x00008a00001a7ab9 */ /* 0x000fe20000000a00 */
[----:B------:R-:W-:Y:S01]  /*4a960*/  LOP3.LUT R13, R13, 0xfffffeff, RZ, 0xc0, !PT ;  /* 0xfffffeff0d0d7812 */ /* 0x000fe200078ec0ff */
[----:B------:R-:W-:Y:S01]  /*4a970*/  ULDC.64 UR40, c[0x0][0x228] ;  /* 0x00008a0000287ab9 */ /* 0x000fe20000000a00 */
[----:B------:R-:W-:Y:S01]  /*4a980*/  ISETP.LT.AND P0, PT, R8, UR26, !P0 ;  /* 0x0000001a08007c0c */ /* 0x000fe2000c701270 */
[----:B------:R-:W-:Y:S01]  /*4a990*/  VIADD R206, R207, UR30 ;  /* 0x0000001ecfce7c36 */ /* 0x000fe20008000000 */
[----:B------:R-:W-:Y:S01]  /*4a9a0*/  ULDC UR30, c[0x0][0x248] ;  /* 0x00009200001e7ab9 */ /* 0x000fe20000000800 */
[----:B------:R-:W-:-:S05]  /*4a9b0*/  ULDC UR26, c[0x0][0x228] ;  /* 0x00008a00001a7ab9 */ /* 0x000fca0000000800 */
[----:B------:R-:W-:-:S04]  /*4a9c0*/  @P1 LOP3.LUT R13, R13, 0x100, RZ, 0xfc, !PT ;  /* 0x000001000d0d1812 */ /* 0x000fc800078efcff */
[----:B------:R-:W-:-:S04]  /*4a9d0*/  LOP3.LUT R13, R13, 0xffffff7f, RZ, 0xc0, !PT ;  /* 0xffffff7f0d0d7812 */ /* 0x000fc800078ec0ff */
[----:B------:R-:W-:Y:S02]  /*4a9e0*/  @P0 LOP3.LUT R13, R13, 0x80, RZ, 0xfc, !PT ;  /* 0x000000800d0d0812 */ /* 0x000fe400078efcff */
[----:B------:R-:W-:-:S04]  /*4a9f0*/  ISETP.GE.AND P0, PT, R204, UR39, PT ;  /* 0x00000027cc007c0c */ /* 0x000fc8000bf06270 */
        /* <DEDUP_REMOVED lines=34> */
[----:B------:R-:W-:Y:S01]  /*4ac20*/  VIADD R202, R203, UR30 ;  /* 0x0000001ecbca7c36 */ /* 0x000fe20008000000 */
[----:B------:R-:W-:Y:S01]  /*4ac30*/  ISETP.LT.AND P0, PT, R8, UR32, !P0 ;  /* 0x0000002008007c0c */ /* 0x000fe2000c701270 */
[----:B------:R-:W-:Y:S01]  /*4ac40*/  ULDC UR30, c[0x0][0x228] ;  /* 0x00008a00001e7ab9 */ /* 0x000fe20000000800 */
[----:B------:R-:W-:Y:S01]  /*4ac50*/  LOP3.LUT R13, R13, 0xfffffffe, RZ, 0xc0, !PT ;  /* 0xfffffffe0d0d7812 */ /* 0x000fe200078ec0ff */
[----:B------:R-:W-:Y:S01]  /*4ac60*/  ULDC.64 UR36, c[0x0][0x228] ;  /* 0x00008a0000247ab9 */ /* 0x000fe20000000a00 */
[----:B------:R-:W-:-:S09]  /*4ac70*/  ULDC UR32, c[0x0][0x22c] ;  /* 0x00008b0000207ab9 */ /* 0x000fd20000000800 */
[----:B------:R-:W-:Y:S02]  /*4ac80*/  @P0 LOP3.LUT R12, R12, 0x80000000, RZ, 0xfc, !PT ;  /* 0x800000000c0c0812 */ /* 0x000fe400078efcff */
[----:B------:R-:W-:Y:S02]  /*4ac90*/  ISETP.GE.AND P0, PT, R200, UR31, PT ;  /* 0x0000001fc8007c0c */ /* 0x000fe4000bf06270 */
[----:B------:R-:W-:Y:S02]  /*4aca0*/  @P1 LOP3.LUT R13, R13, 0x1, RZ, 0xfc, !PT ;  /* 0x000000010d0d1812 */ /* 0x000fe400078efcff */
[----:B------:R-:W-:Y:S01]  /*4acb0*/  ISETP.LT.AND P1, PT, R9, UR30, !P0 ;  /* 0x0000001e09007c0c */ /* 0x000fe2000c721270 */
[----:B------:R-:W-:Y:S01]  /*4acc0*/  ULDC UR30, c[0x0][0x248] ;  /* 0x00009200001e7ab9 */ /* 0x000fe20000000800 */
[----:B------:R-:W-:Y:S02]  /*4acd0*/  ISETP.LT.AND P0, PT, R8, UR36, !P0 ;  /* 0x0000002408007c0c */ /* 0x000fe4000c701270 */
[----:B------:R-:W-:Y:S01]  /*4ace0*/  LOP3.LUT R12, R12, 0xbfffffff, RZ, 0xc0, !PT ;  /* 0xbfffffff0c0c7812 */ /* 0x000fe200078ec0ff */
[----:B------:R-:W-:Y:S01]  /*4acf0*/  VIADD R201, R202, UR30 ;  /* 0x0000001ecac97c36 */ /* 0x000fe20008000000 */
[----:B------:R-:W-:Y:S01]  /*4ad00*/  ULDC.64 UR30, c[0x0][0x228] ;  /* 0x00008a00001e7ab9 */ /* 0x000fe20000000a00 */
[----:B------:R-:W-:-:S06]  /*4ad10*/  ULDC UR36, c[0x0][0x228] ;  /* 0x00008a0000247ab9 */ /* 0x000fcc0000000800 */
[----:B------:R-:W-:-:S04]  /*4ad20*/  @P1 LOP3.LUT R12, R12, 0x40000000, RZ, 0xfc, !PT ;  /* 0x400000000c0c1812 */ /* 0x000fc800078efcff */
[----:B------:R-:W-:-:S04]  /*4ad30*/  LOP3.LUT R12, R12, 0xdfffffff, RZ, 0xc0, !PT ;  /* 0xdfffffff0c0c7812 */ /* 0x000fc800078ec0ff */
[----:B------:R-:W-:Y:S02]  /*4ad40*/  @P0 LOP3.LUT R12, R12, 0x20000000, RZ, 0xfc, !PT ;  /* 0x200000000c0c0812 */ /* 0x000fe400078efcff */
[----:B------:R-:W-:Y:S01]  /*4ad50*/  ISETP.GE.AND P0, PT, R199, UR29, PT ;  /* 0x0000001dc7007c0c */ /* 0x000fe2000bf06270 */
[----:B------:R-:W-:-:S03]  /*4ad60*/  ULDC UR29, c[0x0][0x248] ;  /* 0x00009200001d7ab9 */ /* 0x000fc60000000800 */
[----:B------:R-:W-:Y:S01]  /*4ad70*/  ISETP.LT.AND P1, PT, R9, UR47, !P0 ;  /* 0x0000002f09007c0c */ /* 0x000fe2000c721270 */
[----:B------:R-:W-:Y:S01]  /*4ad80*/  ULDC UR47, c[0x0][0x228] ;  /* 0x00008a00002f7ab9 */ /* 0x000fe20000000800 */
[----:B------:R-:W-:Y:S01]  /*4ad90*/  ISETP.LT.AND P0, PT, R8, UR30, !P0 ;  /* 0x0000001e08007c0c */ /* 0x000fe2000c701270 */
[----:B------:R-:W-:Y:S01]  /*4ada0*/  ULDC UR30, c[0x0][0x22c] ;  /* 0x00008b00001e7ab9 */ /* 0x000fe20000000800 */
        /* <DEDUP_REMOVED lines=11> */
[----:B------:R-:W-:Y:S01]  /*4ae60*/  ULDC UR48, c[0x0][0x22c] ;  /* 0x00008b0000307ab9 */ /* 0x000fe20000000800 */
[----:B------:R-:W-:-:S09]  /*4ae70*/  ULDC UR27, c[0x0][0x248] ;  /* 0x00009200001b7ab9 */ /* 0x000fd20000000800 */
        /* <DEDUP_REMOVED lines=96> */
[----:B------:R-:W-:Y:S01]  /*4b480*/  VIADD R167, R7, 0x68 ;  /* 0x0000006807a77836 */ /* 0x000fe20000000000 */
[----:B------:R-:W-:Y:S01]  /*4b490*/  LOP3.LUT R12, R12, 0xffffffbf, RZ, 0xc0, !PT ;  /* 0xffffffbf0c0c7812 */ /* 0x000fe200078ec0ff */
[----:B------:R-:W-:Y:S01]  /*4b4a0*/  ULDC UR18, c[0x0][0x228] ;  /* 0x00008a0000127ab9 */ /* 0x000fe20000000800 */
[----:B------:R-:W-:Y:S01]  /*4b4b0*/  ISETP.LT.AND P1, PT, R9, UR19, !P0 ;  /* 0x0000001309007c0c */ /* 0x000fe2000c721270 */
[----:B------:R-:W-:Y:S01]  /*4b4c0*/  VIADD R166, R7, 0x67 ;  /* 0x0000006707a67836 */ /* 0x000fe20000000000 */
[----:B------:R-:W-:Y:S01]  /*4b4d0*/  ISETP.LT.AND P0, PT, R8, UR9, !P0 ;  /* 0x0000000908007c0c */ /* 0x000fe2000c701270 */
[----:B------:R-:W-:Y:S01]  /*4b4e0*/  ULDC UR9, c[0x0][0x248] ;  /* 0x0000920000097ab9 */ /* 0x000fe20000000800 */
[----:B------:R-:W-:Y:S01]  /*4b4f0*/  IADD3 R198, R199, UR41, RZ ;  /* 0x00000029c7c67c10 */ /* 0x000fe2000fffe0ff */
        /* <DEDUP_REMOVED lines=15> */
[----:B------:R-:W-:Y:S01]  /*4b5f0*/  @P1 LOP3.LUT R12, R12, 0x10, RZ, 0xfc, !PT ;  /* 0x000000100c0c1812 */ /* 0x000fe200078efcff */
[----:B------:R-:W-:Y:S01]  /*4b600*/  VIADD R195, R196, UR33 ;  /* 0x00000021c4c37c36 */ /* 0x000fe20008000000 */
[----:B------:R-:W-:Y:S01]  /*4b610*/  ULDC UR33, c[0x0][0x228] ;  /* 0x00008a0000217ab9 */ /* 0x000fe20000000800 */
[----:B------:R-:W-:Y:S01]  /*4b620*/  ULDC UR20, c[0x0][0x228] ;  /* 0x00008a0000147ab9 */ /* 0x000fe20000000800 */
        /* <DEDUP_REMOVED lines=11> */
[----:B------:R-:W-:Y:S01]  /*4b6e0*/  VIADD R165, R7, 0x66 ;  /* 0x0000006607a57836 */ /* 0x000fe20000000000 */
[----:B------:R-:W-:Y:S01]  /*4b6f0*/  ULDC UR21, c[0x0][0x248] ;  /* 0x0000920000157ab9 */ /* 0x000fe20000000800 */
[----:B------:R-:W-:-:S06]  /*4b700*/  ULDC UR22, c[0x0][0x228] ;  /* 0x00008a0000167ab9 */ /* 0x000fcc0000000800 */
        /* <DEDUP_REMOVED lines=11> */
[----:B------:R-:W-:Y:S01]  /*4b7c0*/  VIADD R164, R7, 0x65 ;  /* 0x0000006507a47836 */ /* 0x000fe20000000000 */
[----:B------:R-:W-:Y:S01]  /*4b7d0*/  ULDC UR24, c[0x0][0x248] ;  /* 0x0000920000187ab9 */ /* 0x000fe20000000800 */
[----:B------:R-:W-:-:S07]  /*4b7e0*/  ULDC UR25, c[0x0][0x228] ;  /* 0x00008a0000197ab9 */ /* 0x000fce0000000800 */
[----:B------:R-:W-:Y:S01]  /*4b7f0*/  @P1 LOP3.LUT R12, R12, 0x1, RZ, 0xfc, !PT ;  /* 0x000000010c0c1812 */ /* 0x000fe200078efcff */
[----:B------:R-:W-:Y:S01]  /*4b800*/  VIADD R190, R191, UR11 ;  /* 0x0000000bbfbe7c36 */ /* 0x000fe20008000000 */
[----:B------:R-:W-:Y:S01]  /*4b810*/  @P0 LOP3.LUT R11, R11, 0x80000000, RZ, 0xfc, !PT ;  /* 0x800000000b0b0812 */ /* 0x000fe200078efcff */
[----:B------:R-:W-:Y:S01]  /*4b820*/  ULDC UR11, c[0x0][0x228] ;  /* 0x00008a00000b7ab9 */ /* 0x000fe20000000800 */
        /* <DEDUP_REMOVED lines=8> */
[C---:B------:R-:W-:Y:S01]  /*4b8b0*/  VIADD R163, R7.reuse, 0x64 ;  /* 0x0000006407a37836 */ /* 0x040fe20000000000 */
[----:B------:R-:W-:Y:S01]  /*4b8c0*/  ULDC UR42, c[0x0][0x228] ;  /* 0x00008a00002a7ab9 */ /* 0x000fe20000000800 */
[C---:B------:R-:W-:Y:S01]  /*4b8d0*/  VIADD R162, R7.reuse, 0x63 ;  /* 0x0000006307a27836 */ /* 0x040fe20000000000 */
[----:B------:R-:W-:Y:S01]  /*4b8e0*/  ULDC UR44, c[0x0][0x228] ;  /* 0x00008a00002c7ab9 */ /* 0x000fe20000000800 */
[----:B------:R-:W-:Y:S01]  /*4b8f0*/  VIADD R161, R7, 0x62 ;  /* 0x0000006207a17836 */ /* 0x000fe20000000000 */
[----:B------:R-:W-:-:S04]  /*4b900*/  ULDC UR43, c[0x0][0x228] ;  /* 0x00008a00002b7ab9 */ /* 0x000fc80000000800 */
[----:B------:R-:W-:Y:S01]  /*4b910*/  @P1 LOP3.LUT R11, R11, 0x40000000, RZ, 0xfc, !PT ;  /* 0x400000000b0b1812 */ /* 0x000fe200078efcff */
[----:B------:R-:W-:Y:S01]  /*4b920*/  VIADD R187, R188, UR15 ;  /* 0x0000000fbcbb7c36 */ /* 0x000fe20008000000 */
[----:B------:R-:W-:Y:S01]  /*4b930*/  ULDC UR15, c[0x0][0x228] ;  /* 0x00008a00000f7ab9 */ /* 0x000fe20000000800 */
[----:B------:R-:W-:Y:S01]  /*4b940*/  VIADD R160, R7, 0x61 ;  /* 0x0000006107a07836 */ /* 0x000fe20000000000 */
[----:B------:R-:W-:Y:S01]  /*4b950*/  LOP3.LUT R11, R11, 0xdfffffff, RZ, 0xc0, !PT ;  /* 0xdfffffff0b0b7812 */ /* 0x000fe200078ec0ff */
[----:B------:R-:W-:Y:S01]  /*4b960*/  VIADD R159, R7, 0x60 ;  /* 0x00000060079f7836 */ /* 0x000fe20000000000 */
[----:B------:R-:W-:Y:S02]  /*4b970*/  ULDC UR45, c[0x0][0x228] ;  /* 0x00008a00002d7ab9 */ /* 0x000fe40000000800 */
        /* <DEDUP_REMOVED lines=30> */
[----:B------:R-:W-:-:S03]  /*4bb60*/  ULDC UR32, c[0x0][0x248] ;  /* 0x0000920000207ab9 */ /* 0x000fc60000000800 */
[----:B------:R-:W-:Y:S02]  /*4bb70*/  ISETP.LT.AND P1, PT, R9, UR36, !P0 ;  /* 0x0000002409007c0c */ /* 0x000fe4000c721270 */
[----:B------:R-:W-:Y:S01]  /*4bb80*/  LOP3.LUT R11, R11, 0xfeffffff, RZ, 0xc0, !PT ;  /* 0xfeffffff0b0b7812 */ /* 0x000fe200078ec0ff */
[----:B------:R-:W-:Y:S01]  /*4bb90*/  VIADD R182, R183, UR32 ;  /* 0x00000020b7b67c36 */ /* 0x000fe20008000000 */
[----:B------:R-:W-:Y:S01]  /*4bba0*/  ISETP.LT.AND P0, PT, R8, UR47, !P0 ;  /* 0x0000002f08007c0c */ /* 0x000fe2000c701270 */
[----:B------:R-:W-:Y:S01]  /*4bbb0*/  ULDC UR32, c[0x0][0x22c] ;  /* 0x00008b0000207ab9 */ /* 0x000fe20000000800 */
[----:B------:R-:W-:Y:S01]  /*4bbc0*/  ULDC UR36, c[0x0][0x228] ;  /* 0x00008a0000247ab9 */ /* 0x000fe20000000800 */
[----:B------:R-:W-:Y:S01]  /*4bbd0*/  VIADD R158, R7, 0x5f ;  /* 0x0000005f079e7836 */ /* 0x000fe20000000000 */
[----:B------:R-:W-:-:S05]  /*4bbe0*/  ULDC UR47, c[0x0][0x228] ;  /* 0x00008a00002f7ab9 */ /* 0x000fca0000000800 */
[----:B------:R-:W-:-:S04]  /*4bbf0*/  @P1 LOP3.LUT R11, R11, 0x1000000, RZ, 0xfc, !PT ;  /* 0x010000000b0b1812 */ /* 0x000fc800078efcff */
[----:B------:R-:W-:-:S04]  /*4bc00*/  LOP3.LUT R11, R11, 0xff7fffff, RZ, 0xc0, !PT ;  /* 0xff7fffff0b0b7812 */ /* 0x000fc800078ec0ff */
[----:B------:R-:W-:Y:S02]  /*4bc10*/  @P0 LOP3.LUT R11, R11, 0x800000, RZ, 0xfc, !PT ;  /* 0x008000000b0b0812 */ /* 0x000fe400078efcff */
[----:B------:R-:W-:Y:S01]  /*4bc20*/  ISETP.GE.AND P0, PT, R180, UR30, PT ;  /* 0x0000001eb4007c0c */ /* 0x000fe2000bf06270 */
[----:B------:R-:W-:-:S03]  /*4bc30*/  ULDC UR30, c[0x0][0x228] ;  /* 0x00008a00001e7ab9 */ /* 0x000fc60000000800 */
[----:B------:R-:W-:Y:S01]  /*4bc40*/  ISETP.LT.AND P1, PT, R9, UR29, !P0 ;  /* 0x0000001d09007c0c */ /* 0x000fe2000c721270 */
[----:B------:R-:W-:Y:S01]  /*4bc50*/  ULDC UR29, c[0x0][0x248] ;  /* 0x00009200001d7ab9 */ /* 0x000fe20000000800 */
[----:B------:R-:W-:Y:S02]  /*4bc60*/  ISETP.LT.AND P0, PT, R8, UR49, !P0 ;  /* 0x0000003108007c0c */ /* 0x000fe4000c701270 */
[----:B------:R-:W-:Y:S01]  /*4bc70*/  LOP3.LUT R11, R11, 0xffbfffff, RZ, 0xc0, !PT ;  /* 0xffbfffff0b0b7812 */ /* 0x000fe200078ec0ff */
[----:B------:R-:W-:Y:S01]  /*4bc80*/  VIADD R181, R182, UR29 ;  /* 0x0000001db6b57c36 */ /* 0x000fe20008000000 */
        /* <DEDUP_REMOVED lines=27> */
[----:B--2---:R1:W-:Y:S01]  /*4be40*/  STSM.16.M88.4 [R0], R152 ;  /* 0x0000009800007844 */ /* 0x0043e20000000200 */
        /* <DEDUP_REMOVED lines=12> */
[C---:B-1----:R-:W-:Y:S01]  /*4bf10*/  VIADD R155, R7.reuse, 0x5c ;  /* 0x0000005c079b7836 */ /* 0x042fe20000000000 */
[----:B------:R1:W-:Y:S01]  /*4bf20*/  STL [R1+0x15cc], R252 ;  /* 0x0015ccfc01007387 */ /* 0x0003e20000100800 */
[----:B------:R-:W-:Y:S01]  /*4bf30*/  VIADD R154, R7, 0x5b ;  /* 0x0000005b079a7836 */ /* 0x000fe20000000000 */
[----:B------:R-:W-:-:S03]  /*4bf40*/  ULDC UR55, c[0x0][0x22c] ;  /* 0x00008b0000377ab9 */ /* 0x000fc60000000800 */
        /* <DEDUP_REMOVED lines=16> */
[----:B------:R-:W-:Y:S01]  /*4c050*/  VIADD R177, R178, UR35 ;  /* 0x00000023b2b17c36 */ /* 0x000fe20008000000 */
        /* <DEDUP_REMOVED lines=27> */
[----:B------:R2:W-:Y:S01]  /*4c210*/  STL [R1+0x15d4], R251 ;  /* 0x0015d4fb01007387 */ /* 0x0005e20000100800 */
[----:B------:R-:W-:Y:S01]  /*4c220*/  ULDC UR10, c[0x0][0x248] ;  /* 0x00009200000a7ab9 */ /* 0x000fe20000000800 */
[----:B------:R-:W-:-:S06]  /*4c230*/  ULDC UR31, c[0x0][0x228] ;  /* 0x00008a00001f7ab9 */ /* 0x000fcc0000000800 */
[----:B------:R-:W-:-:S04]  /*4c240*/  @P1 LOP3.LUT R11, R11, 0x100, RZ, 0xfc, !PT ;  /* 0x000001000b0b1812 */ /* 0x000fc800078efcff */
[----:B------:R-:W-:-:S04]  /*4c250*/  LOP3.LUT R11, R11, 0xffffff7f, RZ, 0xc0, !PT ;  /* 0xffffff7f0b0b7812 */ /* 0x000fc800078ec0ff */
[----:B------:R-:W-:Y:S02]  /*4c260*/  @P0 LOP3.LUT R11, R11, 0x80, RZ, 0xfc, !PT ;  /* 0x000000800b0b0812 */ /* 0x000fe400078efcff */
[----:B------:R-:W-:Y:S01]  /*4c270*/  ISETP.GE.AND P0, PT, R172, UR56, PT ;  /* 0x00000038ac007c0c */ /* 0x000fe2000bf06270 */
[----:B------:R3:W-:Y:S01]  /*4c280*/  STL [R1+0x15dc], R250 ;  /* 0x0015dcfa01007387 */ /* 0x0007e20000100800 */
[----:B------:R-:W-:Y:S01]  /*4c290*/  LOP3.LUT R11, R11, 0xffffffbf, RZ, 0xc0, !PT ;  /* 0xffffffbf0b0b7812 */ /* 0x000fe200078ec0ff */
[----:B------:R-:W-:Y:S01]  /*4c2a0*/  VIADD R174, R175, UR10 ;  /* 0x0000000aafae7c36 */ /* 0x000fe20008000000 */
[----:B------:R-:W-:Y:S01]  /*4c2b0*/  ISETP.LT.AND P1, PT, R9, UR57, !P0 ;  /* 0x0000003909007c0c */ /* 0x000fe2000c721270 */
[----:B------:R-:W-:Y:S01]  /*4c2c0*/  STL [R1+0x15e4], R249 ;  /* 0x0015e4f901007387 */ /* 0x000fe20000100800 */
[----:B------:R-:W-:Y:S01]  /*4c2d0*/  ISETP.LT.AND P0, PT, R8, UR7, !P0 ;  /* 0x0000000708007c0c */ /* 0x000fe2000c701270 */
[----:B------:R-:W-:Y:S01]  /*4c2e0*/  ULDC UR7, c[0x0][0x248] ;  /* 0x0000920000077ab9 */ /* 0x000fe20000000800 */
[----:B------:R-:W-:Y:S01]  /*4c2f0*/  ULDC UR10, c[0x0][0x228] ;  /* 0x00008a00000a7ab9 */ /* 0x000fe20000000800 */
[----:B------:R-:W-:Y:S01]  /*4c300*/  ULDC UR56, c[0x0][0x228] ;  /* 0x00008a0000387ab9 */ /* 0x000fe20000000800 */
[----:B------:R-:W-:Y:S01]  /*4c310*/  VIADD R153, R7, 0x5a ;  /* 0x0000005a07997836 */ /* 0x000fe20000000000 */
[----:B------:R-:W-:-:S06]  /*4c320*/  ULDC UR57, c[0x0][0x228] ;  /* 0x00008a0000397ab9 */ /* 0x000fcc0000000800 */
[----:B------:R-:W-:-:S04]  /*4c330*/  @P1 LOP3.LUT R11, R11, 0x40, RZ, 0xfc, !PT ;  /* 0x000000400b0b1812 */ /* 0x000fc800078efcff */
[----:B------:R-:W-:-:S04]  /*4c340*/  LOP3.LUT R11, R11, 0xffffffdf, RZ, 0xc0, !PT ;  /* 0xffffffdf0b0b7812 */ /* 0x000fc800078ec0ff */
[----:B------:R-:W-:Y:S02]  /*4c350*/  @P0 LOP3.LUT R11, R11, 0x20, RZ, 0xfc, !PT ;  /* 0x000000200b0b0812 */ /* 0x000fe400078efcff */
[----:B------:R-:W-:Y:S01]  /*4c360*/  ISETP.GE.AND P0, PT, R171, UR58, PT ;  /* 0x0000003aab007c0c */ /* 0x000fe2000bf06270 */
[----:B------:R-:W-:Y:S01]  /*4c370*/  STL [R1+0x15ec], R248 ;  /* 0x0015ecf801007387 */ /* 0x000fe20000100800 */
        /* <DEDUP_REMOVED lines=9> */
[----:B------:R-:W-:Y:S01]  /*4c410*/  LOP3.LUT R6, R6, 0x7fffffff, RZ, 0xc0, !PT ;  /* 0x7fffffff06067812 */ /* 0x000fe200078ec0ff */
[----:B------:R-:W-:-:S05]  /*4c420*/  ULDC UR58, c[0x0][0x228] ;  /* 0x00008a00003a7ab9 */ /* 0x000fca0000000800 */
        /* <DEDUP_REMOVED lines=12> */
[----:B------:R-:W-:Y:S01]  /*4c4f0*/  VIADD R23, R7, 0x58 ;  /* 0x0000005807177836 */ /* 0x000fe20000000000 */
[----:B------:R-:W-:-:S07]  /*4c500*/  ULDC UR61, c[0x0][0x228] ;  /* 0x00008a00003d7ab9 */ /* 0x000fce0000000800 */
[----:B------:R-:W-:Y:S01]  /*4c510*/  @P1 LOP3.LUT R11, R11, 0x4, RZ, 0xfc, !PT ;  /* 0x000000040b0b1812 */ /* 0x000fe200078efcff */
[----:B------:R-:W-:Y:S01]  /*4c520*/  STL [R1+0x1608], R244 ;  /* 0x001608f401007387 */ /* 0x000fe20000100800 */
[----:B------:R-:W-:Y:S02]  /*4c530*/  ULDC UR11, c[0x0][0x228] ;  /* 0x00008a00000b7ab9 */ /* 0x000fe40000000800 */
[----:B------:R-:W-:-:S04]  /*4c540*/  LOP3.LUT R11, R11, 0xfffffffd, RZ, 0xc0, !PT ;  /* 0xfffffffd0b0b7812 */ /* 0x000fc800078ec0ff */
[----:B------:R-:W-:Y:S02]  /*4c550*/  @P0 LOP3.LUT R11, R11, 0x2, RZ, 0xfc, !PT ;  /* 0x000000020b0b0812 */ /* 0x000fe400078efcff */
[----:B------:R-:W-:Y:S01]  /*4c560*/  ISETP.GE.AND P0, PT, R169, UR9, PT ;  /* 0x00000009a9007c0c */ /* 0x000fe2000bf06270 */
[----:B------:R-:W-:-:S03]  /*4c570*/  ULDC UR9, c[0x0][0x228] ;  /* 0x00008a0000097ab9 */ /* 0x000fc60000000800 */
[----:B------:R-:W-:Y:S01]  /*4c580*/  ISETP.LT.AND P1, PT, R9, UR9, !P0 ;  /* 0x0000000909007c0c */ /* 0x000fe2000c721270 */
[----:B------:R-:W-:Y:S01]  /*4c590*/  STL [R1+0x160c], R243 ;  /* 0x00160cf301007387 */ /* 0x000fe20000100800 */
[----:B------:R-:W-:Y:S01]  /*4c5a0*/  ISETP.LT.AND P0, PT, R8, UR14, !P0 ;  /* 0x0000000e08007c0c */ /* 0x000fe2000c701270 */
[----:B------:R-:W-:Y:S01]  /*4c5b0*/  VIADD R171, R172, UR60 ;  /* 0x0000003cacab7c36 */ /* 0x000fe20008000000 */
[----:B------:R-:W-:Y:S01]  /*4c5c0*/  LOP3.LUT R11, R11, 0xfffffffe, RZ, 0xc0, !PT ;  /* 0xfffffffe0b0b7812 */ /* 0x000fe200078ec0ff */
[----:B------:R-:W-:Y:S01]  /*4c5d0*/  STL [R1+0x1614], R242 ;  /* 0x001614f201007387 */ /* 0x000fe20000100800 */
[----:B------:R-:W-:Y:S01]  /*4c5e0*/  ULDC UR9, c[0x0][0x248] ;  /* 0x0000920000097ab9 */ /* 0x000fe20000000800 */
[----:B------:R-:W-:Y:S01]  /*4c5f0*/  ULDC UR60, c[0x0][0x22c] ;  /* 0x00008b00003c7ab9 */ /* 0x000fe20000000800 */
[----:B------:R-:W-:-:S07]  /*4c600*/  ULDC UR14, c[0x0][0x228] ;  /* 0x00008a00000e7ab9 */ /* 0x000fce0000000800 */
[----:B------:R-:W-:Y:S02]  /*4c610*/  @P0 LOP3.LUT R10, R10, 0x80000000, RZ, 0xfc, !PT ;  /* 0x800000000a0a0812 */ /* 0x000fe400078efcff */
[----:B------:R-:W-:Y:S02]  /*4c620*/  ISETP.GE.AND P0, PT, R168, UR13, PT ;  /* 0x0000000da8007c0c */ /* 0x000fe4000bf06270 */
[----:B------:R-:W-:Y:S01]  /*4c630*/  @P1 LOP3.LUT R11, R11, 0x1, RZ, 0xfc, !PT ;  /* 0x000000010b0b1812 */ /* 0x000fe200078efcff */
[----:B------:R-:W-:Y:S01]  /*4c640*/  STL [R1+0x1618], R241 ;  /* 0x001618f101007387 */ /* 0x000fe20000100800 */
[----:B------:R-:W-:Y:S01]  /*4c650*/  ISETP.LT.AND P1, PT, R9, UR12, !P0 ;  /* 0x0000000c09007c0c */ /* 0x000fe2000c721270 */
[----:B------:R-:W-:Y:S01]  /*4c660*/  VIADD R170, R171, UR9 ;  /* 0x00000009abaa7c36 */ /* 0x000fe20008000000 */
[----:B------:R-:W-:Y:S02]  /*4c670*/  ISETP.LT.AND P0, PT, R8, UR17, !P0 ;  /* 0x0000001108007c0c */ /* 0x000fe4000c701270 */
[----:B------:R-:W-:Y:S01]  /*4c680*/  LOP3.LUT R10, R10, 0xbfffffff, RZ, 0xc0, !PT ;  /* 0xbfffffff0a0a7812 */ /* 0x000fe200078ec0ff */
[----:B------:R-:W-:Y:S01]  /*4c690*/  STL [R1+0x161c], R240 ;  /* 0x00161cf001007387 */ /* 0x000fe20000100800 */
[----:B------:R-:W-:Y:S01]  /*4c6a0*/  ULDC UR12, c[0x0][0x248] ;  /* 0x00009200000c7ab9 */ /* 0x000fe20000000800 */
[C---:B------:R-:W-:Y:S01]  /*4c6b0*/  VIADD R22, R7.reuse, 0x57 ;  /* 0x0000005707167836 */ /* 0x040fe20000000000 */
[----:B------:R-:W-:Y:S01]  /*4c6c0*/  ULDC UR9, c[0x0][0x22c] ;  /* 0x00008b0000097ab9 */ /* 0x000fe20000000800 */
[----:B------:R-:W-:Y:S01]  /*4c6d0*/  ULDC UR17, c[0x0][0x228] ;  /* 0x00008a0000117ab9 */ /* 0x000fe20000000800 */
[----:B-1----:R-:W-:Y:S01]  /*4c6e0*/  VIADD R252, R7, 0x56 ;  /* 0x0000005607fc7836 */ /* 0x002fe20000000000 */
[----:B------:R-:W-:-:S02]  /*4c6f0*/  ULDC UR13, c[0x0][0x228] ;  /* 0x00008a00000d7ab9 */ /* 0x000fc40000000800 */
[----:B------:R-:W-:-:S04]  /*4c700*/  @P1 LOP3.LUT R10, R10, 0x40000000, RZ, 0xfc, !PT ;  /* 0x400000000a0a1812 */ /* 0x000fc800078efcff */
[----:B------:R-:W-:-:S04]  /*4c710*/  LOP3.LUT R10, R10, 0xdfffffff, RZ, 0xc0, !PT ;  /* 0xdfffffff0a0a7812 */ /* 0x000fc800078ec0ff */
[----:B------:R-:W-:Y:S01]  /*4c720*/  @P0 LOP3.LUT R10, R10, 0x20000000, RZ, 0xfc, !PT ;  /* 0x200000000a0a0812 */ /* 0x000fe200078efcff */
[----:B------:R-:W-:Y:S01]  /*4c730*/  BAR.SYNC.DEFER_BLOCKING 0x0 ;  /* 0x0000000000007b1d */ /* 0x000fe20000010000 */
[----:B------:R-:W-:-:S04]  /*4c740*/  ISETP.GE.AND P0, PT, R167, UR16, PT ;  /* 0x00000010a7007c0c */ /* 0x000fc8000bf06270 */
        /* <DEDUP_REMOVED lines=8> */
[----:B------:R-:W-:Y:S01]  /*4c7d0*/  ULDC UR18, c[0x0][0x228] ;  /* 0x00008a0000127ab9 */ /* 0x000fe20000000800 */
[----:B------:R-:W-:-:S04]  /*4c7e0*/  ULDC UR16, c[0x0][0x22c] ;  /* 0x00008b0000107ab9 */ /* 0x000fc80000000800 */
        /* <DEDUP_REMOVED lines=12> */
[----:B------:R-:W-:-:S08]  /*4c8b0*/  ULDC UR20, c[0x0][0x22c] ;  /* 0x00008b0000147ab9 */ /* 0x000fd00000000800 */
[----:B------:R-:W-:Y:S01]  /*4c8c0*/  @P1 LOP3.LUT R10, R10, 0x4000000, RZ, 0xfc, !PT ;  /* 0x040000000a0a1812 */ /* 0x000fe200078efcff */
[----:B------:R-:W-:Y:S01]  /*4c8d0*/  STL [R1+0x1640], R235 ;  /* 0x001640eb01007387 */ /* 0x000fe20000100800 */
[----:B------:R-:W-:Y:S02]  /*4c8e0*/  ULDC UR23, c[0x0][0x228] ;  /* 0x00008a0000177ab9 */ /* 0x000fe40000000800 */
        /* <DEDUP_REMOVED lines=131> */
[----:B--2---:R-:W-:Y:S01]  /*4d120*/  VIADD R251, R7, 0x4b ;  /* 0x0000004b07fb7836 */ /* 0x004fe20000000000 */
[----:B------:R-:W-:-:S07]  /*4d130*/  ULDC UR49, c[0x0][0x22c] ;  /* 0x00008b0000317ab9 */ /* 0x000fce0000000800 */
        /* <DEDUP_REMOVED lines=14> */
[----:B---3--:R-:W-:Y:S01]  /*4d220*/  VIADD R250, R7, 0x105 ;  /* 0x0000010507fa7836 */ /* 0x008fe20000000000 */
        /* <DEDUP_REMOVED lines=27> */
[----:B------:R-:W-:Y:S01]  /*4d3e0*/  VIADD R155, R156, UR53 ;  /* 0x000000359c9b7c36 */ /* 0x000fe20008000000 */
[----:B------:R-:W-:Y:S01]  /*4d3f0*/  ULDC UR55, c[0x0][0x248] ;  /* 0x0000920000377ab9 */ /* 0x000fe20000000800 */
[----:B------:R-:W-:Y:S01]  /*4d400*/  ULDC UR10, c[0x0][0x248] ;  /* 0x00009200000a7ab9 */ /* 0x000fe20000000800 */
[----:B------:R-:W-:-:S07]  /*4d410*/  ULDC UR31, c[0x0][0x22c] ;  /* 0x00008b00001f7ab9 */ /* 0x000fce0000000800 */
[----:B------:R-:W-:Y:S01]  /*4d420*/  @P1 LOP3.LUT R10, R10, 0x4, RZ, 0xfc, !PT ;  /* 0x000000040a0a1812 */ /* 0x000fe200078efcff */
[----:B------:R-:W-:Y:S01]  /*4d430*/  STL [R1+0x171c], R200 ;  /* 0x00171cc801007387 */ /* 0x000fe20000100800 */
[----:B------:R-:W-:Y:S01]  /*4d440*/  ULDC UR56, c[0x0][0x248] ;  /* 0x0000920000387ab9 */ /* 0x000fe20000000800 */
[----:B------:R-:W-:Y:S01]  /*4d450*/  ULDC UR53, c[0x0][0x248] ;  /* 0x0000920000357ab9 */ /* 0x000fe20000000800 */
[----:B------:R-:W-:Y:S01]  /*4d460*/  LOP3.LUT R10, R10, 0xfffffffd, RZ, 0xc0, !PT ;  /* 0xfffffffd0a0a7812 */ /* 0x000fe200078ec0ff */
[----:B------:R-:W-:Y:S03]  /*4d470*/  STL [R1+0x1724], R199 ;  /* 0x001724c701007387 */ /* 0x000fe60000100800 */
        /* <DEDUP_REMOVED lines=10> */
[----:B------:R-:W-:Y:S01]  /*4d520*/  STL [R1+0x1738], R196 ;  /* 0x001738c401007387 */ /* 0x000fe20000100800 */
[----:B------:R-:W-:Y:S01]  /*4d530*/  ULDC UR7, c[0x0][0x248] ;  /* 0x0000920000077ab9 */ /* 0x000fe20000000800 */
[----:B------:R-:W-:Y:S01]  /*4d540*/  ULDC UR59, c[0x0][0x248] ;  /* 0x00009200003b7ab9 */ /* 0x000fe20000000800 */
[----:B------:R-:W-:Y:S01]  /*4d550*/  ULDC UR55, c[0x0][0x248] ;  /* 0x0000920000377ab9 */ /* 0x000fe20000000800 */
[----:B------:R-:W-:Y:S01]  /*4d560*/  STL [R1+0x1730], R195 ;  /* 0x001730c301007387 */ /* 0x000fe20000100800 */
[----:B------:R-:W-:-:S03]  /*4d570*/  ULDC UR10, c[0x0][0x248] ;  /* 0x00009200000a7ab9 */ /* 0x000fc60000000800 */
        /* <DEDUP_REMOVED lines=8> */
[----:B------:R-:W-:Y:S01]  /*4d600*/  STL [R1+0x16d4], R186 ;  /* 0x0016d4ba01007387 */ /* 0x000fe20000100800 */
[----:B------:R-:W-:-:S03]  /*4d610*/  @P0 LOP3.LUT R6, R6, 0x80000000, RZ, 0xfc, !PT ;  /* 0x8000000006060812 */ /* 0x000fc600078efcff */
[----:B------:R-:W-:Y:S01]  /*4d620*/  STL [R1+0x16c8], R185 ;  /* 0x0016c8b901007387 */ /* 0x000fe20000100800 */
[----:B------:R-:W-:-:S03]  /*4d630*/  ISETP.GE.AND P0, PT, R152, UR8, PT ;  /* 0x0000000898007c0c */ /* 0x000fc6000bf06270 */
[----:B------:R-:W-:Y:S01]  /*4d640*/  STL [R1+0x16b8], R184 ;  /* 0x0016b8b801007387 */ /* 0x000fe20000100800 */
[----:B------:R-:W-:Y:S02]  /*4d650*/  @P1 LOP3.LUT R10, R10, 0x1, RZ, 0xfc, !PT ;  /* 0x000000010a0a1812 */ /* 0x000fe400078efcff */
[----:B------:R-:W-:Y:S01]  /*4d660*/  LOP3.LUT R6, R6, 0xbfffffff, RZ, 0xc0, !PT ;  /* 0xbfffffff06067812 */ /* 0x000fe200078ec0ff */
[----:B------:R-:W-:Y:S01]  /*4d670*/  STL [R1+0x16b0], R183 ;  /* 0x0016b0b701007387 */ /* 0x000fe20000100800 */
[----:B------:R-:W-:Y:S01]  /*4d680*/  VIADD R152, R153, UR56 ;  /* 0x0000003899987c36 */ /* 0x000fe20008000000 */
[----:B------:R-:W-:Y:S01]  /*4d690*/  ISETP.LT.AND P1, PT, R9, UR58, !P0 ;  /* 0x0000003a09007c0c */ /* 0x000fe2000c721270 */
[----:B------:R-:W-:Y:S01]  /*4d6a0*/  ULDC UR8, c[0x0][0x248] ;  /* 0x0000920000087ab9 */ /* 0x000fe20000000800 */
[----:B------:R-:W-:Y:S01]  /*4d6b0*/  STL [R1+0x16a8], R182 ;  /* 0x0016a8b601007387 */ /* 0x000fe20000100800 */
[----:B------:R-:W-:Y:S01]  /*4d6c0*/  ULDC UR58, c[0x0][0x248] ;  /* 0x00009200003a7ab9 */ /* 0x000fe20000000800 */
        /* <DEDUP_REMOVED lines=10> */
[----:B------:R-:W-:Y:S01]  /*4d770*/  ISETP.LT.AND P0, PT, R8, UR11, !P0 ;  /* 0x0000000b08007c0c */ /* 0x000fe2000c701270 */
[----:B------:R-:W-:-:S02]  /*4d780*/  ULDC UR11, c[0x0][0x248] ;  /* 0x00009200000b7ab9 */ /* 0x000fc40000000800 */
[----:B------:R-:W-:Y:S04]  /*4d790*/  STL [R1+0x1638], R172 ;  /* 0x001638ac01007387 */ /* 0x000fe80000100800 */
[----:B------:R-:W-:Y:S04]  /*4d7a0*/  STL [R1+0x1630], R171 ;  /* 0x001630ab01007387 */ /* 0x000fe80000100800 */
[----:B------:R-:W-:Y:S04]  /*4d7b0*/  STL [R1+0x1628], R170 ;  /* 0x001628aa01007387 */ /* 0x000fe80000100800 */
[----:B------:R-:W-:Y:S04]  /*4d7c0*/  STL [R1+0x1620], R169 ;  /* 0x001620a901007387 */ /* 0x000fe80000100800 */
[----:B------:R-:W-:Y:S01]  /*4d7d0*/  STL [R1+0x1610], R168 ;  /* 0x001610a801007387 */ /* 0x000fe20000100800 */
[----:B------:R-:W-:-:S03]  /*4d7e0*/  @P1 LOP3.LUT R6, R6, 0x40000000, RZ, 0xfc, !PT ;  /* 0x4000000006061812 */ /* 0x000fc600078efcff */
[----:B------:R-:W-:Y:S04]  /*4d7f0*/  STL [R1+0x1604], R167 ;  /* 0x001604a701007387 */ /* 0x000fe80000100800 */
[----:B------:R-:W-:Y:S04]  /*4d800*/  STL [R1+0x1600], R166 ;  /* 0x001600a601007387 */ /* 0x000fe80000100800 */
[----:B------:R-:W-:Y:S04]  /*4d810*/  STL [R1+0x15f4], R165 ;  /* 0x0015f4a501007387 */ /* 0x000fe80000100800 */
[----:B------:R-:W-:Y:S01]  /*4d820*/  STL [R1+0x15e8], R164 ;  /* 0x0015e8a401007387 */ /* 0x000fe20000100800 */
[----:B------:R-:W-:-:S03]  /*4d830*/  LOP3.LUT R6, R6, 0xdfffffff, RZ, 0xc0, !PT ;  /* 0xdfffffff06067812 */ /* 0x000fc600078ec0ff */
        /* <DEDUP_REMOVED lines=8> */
[----:B------:R-:W-:Y:S01]  /*4d8c0*/  VIADD R23, R152, UR53 ;  /* 0x0000003598177c36 */ /* 0x000fe20008000000 */
[----:B------:R-:W-:Y:S01]  /*4d8d0*/  ULDC UR60, c[0x0][0x248] ;  /* 0x00009200003c7ab9 */ /* 0x000fe20000000800 */
[----:B------:R-:W-:Y:S01]  /*4d8e0*/  ISETP.LT.AND P1, PT, R9, UR61, !P0 ;  /* 0x0000003d09007c0c */ /* 0x000fe2000c721270 */
[----:B------:R-:W-:Y:S01]  /*4d8f0*/  STL [R1+0x15a8], R157 ;  /* 0x0015a89d01007387 */ /* 0x000fe20000100800 */
[----:B------:R-:W-:Y:S01]  /*4d900*/  LOP3.LUT R6, R6, 0xefffffff, RZ, 0xc0, !PT ;  /* 0xefffffff06067812 */ /* 0x000fe200078ec0ff */
[----:B------:R-:W-:Y:S01]  /*4d910*/  ULDC UR61, c[0x0][0x248] ;  /* 0x00009200003d7ab9 */ /* 0x000fe20000000800 */
[----:B------:R-:W-:Y:S01]  /*4d920*/  ULDC UR53, c[0x0][0x228] ;  /* 0x00008a0000357ab9 */ /* 0x000fe20000000800 */
[----:B------:R-:W-:Y:S04]  /*4d930*/  STL [R1+0x159c], R156 ;  /* 0x00159c9c01007387 */ /* 0x000fe80000100800 */
[----:B------:R-:W-:Y:S04]  /*4d940*/  STL [R1+0x1594], R155 ;  /* 0x0015949b01007387 */ /* 0x000fe80000100800 */
[----:B------:R-:W-:Y:S04]  /*4d950*/  STL [R1+0x158c], R154 ;  /* 0x00158c9a01007387 */ /* 0x000fe80000100800 */
[----:B------:R-:W-:Y:S04]  /*4d960*/  STL [R1+0x1584], R153 ;  /* 0x0015849901007387 */ /* 0x000fe80000100800 */
[----:B------:R1:W-:Y:S04]  /*4d970*/  STL [R1+0x1578], R152 ;  /* 0x0015789801007387 */ /* 0x0003e80000100800 */
[----:B-1----:R-:W2:Y:S04]  /*4d980*/  LDL.LU R152, [R1+0xd50] ;  /* 0x000d500001987983 */ /* 0x002ea80000300800 */
[----:B------:R-:W2:Y:S04]  /*4d990*/  LDL.LU R153, [R1+0xd58] ;  /* 0x000d580001997983 */ /* 0x000ea80000300800 */
[----:B------:R1:W-:Y:S04]  /*4d9a0*/  STL [R1+0x156c], R23 ;  /* 0x00156c1701007387 */ /* 0x0003e80000100800 */
[----:B------:R-:W2:Y:S04]  /*4d9b0*/  LDL.LU R154, [R1+0x950] ;  /* 0x00095000019a7983 */ /* 0x000ea80000300800 */
[----:B------:R-:W2:Y:S01]  /*4d9c0*/  LDL.LU R155, [R1+0x958] ;  /* 0x00095800019b7983 */ /* 0x000ea20000300800 */
[----:B-1----:R-:W-:-:S05]  /*4d9d0*/  VIADD R23, R23, UR57 ;  /* 0x0000003917177c36 */ /* 0x002fca0008000000 */
[----:B------:R1:W-:Y:S02]  /*4d9e0*/  STL [R1+0x1564], R23 ;  /* 0x0015641701007387 */ /* 0x0003e40000100800 */
        /* <DEDUP_REMOVED lines=12> */
[----:B-1----:R-:W-:-:S04]  /*4dab0*/  VIADD R23, R23, UR10 ;  /* 0x0000000a17177c36 */ /* 0x002fc80008000000 */
[----:B------:R-:W-:Y:S01]  /*4dac0*/  VIADD R156, R23, UR60 ;  /* 0x0000003c179c7c36 */ /* 0x000fe20008000000 */
[----:B------:R1:W-:Y:S04]  /*4dad0*/  STL [R1+0x151c], R23 ;  /* 0x00151c1701007387 */ /* 0x0003e80000100800 */
[----:B------:R3:W-:Y:S04]  /*4dae0*/  STL [R1+0x1518], R156 ;  /* 0x0015189c01007387 */ /* 0x0007e80000100800 */
[----:B-1----:R-:W4:Y:S01]  /*4daf0*/  LDL.LU R23, [R1+0x18ec] ;  /* 0x0018ec0001177983 */ /* 0x002f220000300800 */
[----:B------:R-:W-:Y:S01]  /*4db00*/  ISETP.LT.AND P0, PT, R8, UR14, !P0 ;  /* 0x0000000e08007c0c */ /* 0x000fe2000c701270 */
[----:B------:R-:W-:Y:S01]  /*4db10*/  ULDC UR14, c[0x0][0x248] ;  /* 0x00009200000e7ab9 */ /* 0x000fe20000000800 */
[----:B------:R-:W-:-:S04]  /*4db20*/  @P1 LOP3.LUT R6, R6, 0x10000000, RZ, 0xfc, !PT ;  /* 0x1000000006061812 */ /* 0x000fc800078efcff */
[----:B------:R-:W-:-:S07]  /*4db30*/  LOP3.LUT R6, R6, 0xf7ffffff, RZ, 0xc0, !PT ;  /* 0xf7ffffff06067812 */ /* 0x000fce00078ec0ff */
[----:B------:R-:W-:Y:S02]  /*4db40*/  @P0 LOP3.LUT R6, R6, 0x8000000, RZ, 0xfc, !PT ;  /* 0x0800000006060812 */ /* 0x000fe400078efcff */
[----:B------:R-:W-:Y:S01]  /*4db50*/  ISETP.GE.AND P0, PT, R22, UR9, PT ;  /* 0x0000000916007c0c */ /* 0x000fe2000bf06270 */
[----:B------:R-:W-:-:S03]  /*4db60*/  ULDC UR9, c[0x0][0x228] ;  /* 0x00008a0000097ab9 */ /* 0x000fc60000000800 */
[----:B------:R-:W-:Y:S01]  /*4db70*/  ISETP.LT.AND P1, PT, R9, UR9, !P0 ;  /* 0x0000000909007c0c */ /* 0x000fe2000c721270 */
[----:B---3--:R-:W-:Y:S01]  /*4db80*/  VIADD R156, R156, UR14 ;  /* 0x0000000e9c9c7c36 */ /* 0x008fe20008000000 */
        /* <DEDUP_REMOVED lines=9> */
[----:B------:R-:W-:Y:S01]  /*4dc20*/  VIADD R252, R7, 0x55 ;  /* 0x0000005507fc7836 */ /* 0x000fe20000000000 */
[----:B------:R-:W-:Y:S02]  /*4dc30*/  ISETP.LT.AND P1, PT, R8, UR18, !P0 ;  /* 0x0000001208007c0c */ /* 0x000fe4000c721270 */
[----:B------:R-:W-:Y:S02]  /*4dc40*/  LOP3.LUT R6, R6, 0xfeffffff, RZ, 0xc0, !PT ;  /* 0xfeffffff06067812 */ /* 0x000fe400078ec0ff */
[----:B------:R-:W-:-:S07]  /*4dc50*/  ISETP.GE.AND P0, PT, R252, UR16, PT ;  /* 0x00000010fc007c0c */ /* 0x000fce000bf06270 */
[----:B------:R-:W-:Y:S02]  /*4dc60*/  @P2 LOP3.LUT R6, R6, 0x1000000, RZ, 0xfc, !PT ;  /* 0x0100000006062812 */ /* 0x000fe400078efcff */
[----:B------:R-:W-:Y:S02]  /*4dc70*/  ISETP.LT.AND P2, PT, R9, UR15, !P0 ;  /* 0x0000000f09007c0c */ /* 0x000fe4000c741270 */
[----:B------:R-:W-:Y:S01]  /*4dc80*/  LOP3.LUT R6, R6, 0xff7fffff, RZ, 0xc0, !PT ;  /* 0xff7fffff06067812 */ /* 0x000fe200078ec0ff */
[----:B------:R-:W-:-:S03]  /*4dc90*/  VIADD R252, R7, 0x54 ;  /* 0x0000005407fc7836 */ /* 0x000fc60000000000 */
[----:B------:R-:W-:Y:S02]  /*4dca0*/  @P1 LOP3.LUT R6, R6, 0x800000, RZ, 0xfc, !PT ;  /* 0x0080000006061812 */ /* 0x000fe400078efcff */
[----:B------:R-:W-:Y:S02]  /*4dcb0*/  ISETP.LT.AND P1, PT, R8, UR23, !P0 ;  /* 0x0000001708007c0c */ /* 0x000fe4000c721270 */
[----:B------:R-:W-:Y:S02]  /*4dcc0*/  LOP3.LUT R6, R6, 0xffbfffff, RZ, 0xc0, !PT ;  /* 0xffbfffff06067812 */ /* 0x000fe400078ec0ff */
[----:B------:R-:W-:Y:S02]  /*4dcd0*/  ISETP.GE.AND P0, PT, R252, UR20, PT ;  /* 0x00000014fc007c0c */ /* 0x000fe4000bf06270 */
[----:B------:R-:W-:Y:S02]  /*4dce0*/  @P2 LOP3.LUT R6, R6, 0x400000, RZ, 0xfc, !PT ;  /* 0x0040000006062812 */ /* 0x000fe400078efcff */
[----:B------:R-:W-:-:S02]  /*4dcf0*/  ISETP.LT.AND P2, PT, R9, UR19, !P0 ;  /* 0x0000001309007c0c */ /* 0x000fc4000c741270 */
        /* <DEDUP_REMOVED lines=59> */
[----:B------:R-:W-:Y:S01]  /*4e0b0*/  ISETP.LT.AND P1, PT, R8, UR50, !P0 ;  /* 0x0000003208007c0c */ /* 0x000fe2000c721270 */
[----:B------:R-:W-:Y:S01]  /*4e0c0*/  STL [R1+0x150c], R156 ;  /* 0x00150c9c01007387 */ /* 0x000fe20000100800 */
[----:B------:R-:W-:Y:S02]  /*4e0d0*/  LOP3.LUT R6, R6, 0xffffffbf, RZ, 0xc0, !PT ;  /* 0xffffffbf06067812 */ /* 0x000fe400078ec0ff */
[----:B------:R-:W-:Y:S01]  /*4e0e0*/  ISETP.GE.AND P0, PT, R252, UR47, PT ;  /* 0x0000002ffc007c0c */ /* 0x000fe2000bf06270 */
[----:B------:R-:W-:Y:S02]  /*4e0f0*/  VIADD R252, R156, UR56 ;  /* 0x000000389cfc7c36 */ /* 0x000fe40008000000 */
[----:B------:R-:W1:Y:S01]  /*4e100*/  LDS.128 R156, [R21] ;  /* 0x00000000159c7984 */ /* 0x000e620000000c00 */
[----:B------:R-:W-:Y:S01]  /*4e110*/  @P2 LOP3.LUT R6, R6, 0x40, RZ, 0xfc, !PT ;  /* 0x0000004006062812 */ /* 0x000fe200078efcff */
[----:B------:R-:W-:Y:S01]  /*4e120*/  BAR.SYNC.DEFER_BLOCKING 0x0 ;  /* 0x0000000000007b1d */ /* 0x000fe20000010000 */
[----:B------:R-:W-:-:S02]  /*4e130*/  ISETP.LT.AND P2, PT, R9, UR39, !P0 ;  /* 0x0000002709007c0c */ /* 0x000fc4000c741270 */
[----:B------:R-:W-:-:S04]  /*4e140*/  LOP3.LUT R6, R6, 0xffffffef, RZ, 0xc0, !PT ;  /* 0xffffffef06067812 */ /* 0x000fc800078ec0ff */
[----:B------:R-:W-:Y:S02]  /*4e150*/  @P1 LOP3.LUT R6, R6, 0x10, RZ, 0xfc, !PT ;  /* 0x0000001006061812 */ /* 0x000fe400078efcff */
[----:B------:R-:W-:Y:S02]  /*4e160*/  ISETP.LT.AND P1, PT, R8, UR52, !P0 ;  /* 0x0000003408007c0c */ /* 0x000fe4000c721270 */
[----:B------:R-:W-:-:S04]  /*4e170*/  LOP3.LUT R6, R6, 0xfffffff7, RZ, 0xc0, !PT ;  /* 0xfffffff706067812 */ /* 0x000fc800078ec0ff */
[----:B------:R-:W-:Y:S02]  /*4e180*/  @P2 LOP3.LUT R6, R6, 0x8, RZ, 0xfc, !PT ;  /* 0x0000000806062812 */ /* 0x000fe400078efcff */
[----:B------:R-:W-:Y:S02]  /*4e190*/  ISETP.GE.AND P0, PT, R251, UR49, PT ;  /* 0x00000031fb007c0c */ /* 0x000fe4000bf06270 */
[----:B------:R-:W-:-:S04]  /*4e1a0*/  LOP3.LUT R6, R6, 0xfffffffb, RZ, 0xc0, !PT ;  /* 0xfffffffb06067812 */ /* 0x000fc800078ec0ff */
[----:B------:R-:W-:Y:S02]  /*4e1b0*/  @P1 LOP3.LUT R6, R6, 0x4, RZ, 0xfc, !PT ;  /* 0x0000000406061812 */ /* 0x000fe400078efcff */
[----:B------:R-:W-:Y:S01]  /*4e1c0*/  ISETP.LT.AND P1, PT, R9, UR35, !P0 ;  /* 0x0000002309007c0c */ /* 0x000fe2000c721270 */
[----:B------:R-:W-:Y:S01]  /*4e1d0*/  VIADD R231, R252, UR61 ;  /* 0x0000003dfce77c36 */ /* 0x000fe20008000000 */
[----:B------:R-:W-:Y:S02]  /*4e1e0*/  ISETP.LT.AND P0, PT, R8, UR54, !P0 ;  /* 0x0000003608007c0c */ /* 0x000fe4000c701270 */
[----:B------:R-:W-:Y:S01]  /*4e1f0*/  LOP3.LUT R6, R6, 0xfffffffd, RZ, 0xc0, !PT ;  /* 0xfffffffd06067812 */ /* 0x000fe200078ec0ff */
[----:B------:R-:W-:Y:S01]  /*4e200*/  VIADD R230, R231, UR17 ;  /* 0x00000011e7e67c36 */ /* 0x000fe20008000000 */
[----:B-1----:R1:W-:Y:S07]  /*4e210*/  STL.64 [R1+0x140], R156 ;  /* 0x0001409c01007387 */ /* 0x0023ee0000100a00 */
[----:B------:R-:W-:Y:S01]  /*4e220*/  @P1 LOP3.LUT R6, R6, 0x2, RZ, 0xfc, !PT ;  /* 0x0000000206061812 */ /* 0x000fe200078efcff */
[----:B------:R-:W-:Y:S03]  /*4e230*/  STL.64 [R1+0x148], R158 ;  /* 0x0001489e01007387 */ /* 0x000fe60000100a00 */
[----:B------:R-:W-:Y:S01]  /*4e240*/  LOP3.LUT R6, R6, 0xfffffffe, RZ, 0xc0, !PT ;  /* 0xfffffffe06067812 */ /* 0x000fe200078ec0ff */
[----:B-1----:R-:W-:-:S03]  /*4e250*/  VIADD R156, R230, UR9 ;  /* 0x00000009e69c7c36 */ /* 0x002fc60008000000 */
[----:B------:R-:W-:Y:S02]  /*4e260*/  @P0 LOP3.LUT R6, R6, 0x1, RZ, 0xfc, !PT ;  /* 0x0000000106060812 */ /* 0x000fe400078efcff */
[----:B------:R1:W-:Y:S01]  /*4e270*/  STL [R1+0x1740], R156 ;  /* 0x0017409c01007387 */ /* 0x0003e20000100800 */
[----:B------:R-:W-:-:S05]  /*4e280*/  VIADD R251, R7, 0x4a ;  /* 0x0000004a07fb7836 */ /* 0x000fca0000000000 */
[----:B------:R-:W-:Y:S01]  /*4e290*/  ISETP.GE.AND P2, PT, R251, UR51, PT ;  /* 0x00000033fb007c0c */ /* 0x000fe2000bf46270 */
[----:B------:R-:W-:Y:S01]  /*4e2a0*/  VIADD R251, R7, 0x49 ;  /* 0x0000004907fb7836 */ /* 0x000fe20000000000 */
[----:B------:R-:W-:-:S04]  /*4e2b0*/  LOP3.LUT R6, R6, 0xffffffdf, RZ, 0xc0, !PT ;  /* 0xffffffdf06067812 */ /* 0x000fc800078ec0ff */
[----:B------:R-:W-:Y:S02]  /*4e2c0*/  ISETP.GE.AND P4, PT, R251, UR31, PT ;  /* 0x0000001ffb007c0c */ /* 0x000fe4000bf86270 */
[C---:B------:R-:W-:Y:S02]  /*4e2d0*/  ISETP.LT.AND P1, PT, R9.reuse, UR33, !P2 ;  /* 0x0000002109007c0c */ /* 0x040fe4000d721270 */
[----:B------:R-:W-:Y:S02]  /*4e2e0*/  ISETP.LT.AND P2, PT, R8, UR37, !P2 ;  /* 0x0000002508007c0c */ /* 0x000fe4000d741270 */
[----:B------:R-:W-:Y:S02]  /*4e2f0*/  ISETP.LT.AND P3, PT, R9, UR53, !P4 ;  /* 0x0000003509007c0c */ /* 0x000fe4000e761270 */
[----:B----4-:R-:W-:-:S04]  /*4e300*/  ISETP.GE.AND P0, PT, R250, R23, PT ;  /* 0x00000017fa00720c */ /* 0x010fc80003f06270 */
[----:B------:R-:W-:-:S13]  /*4e310*/  ISETP.LT.AND P5, PT, R8, UR6, !P0 ;  /* 0x0000000608007c0c */ /* 0x000fda000c7a1270 */
[----:B------:R-:W-:Y:S01]  /*4e320*/  @P5 LOP3.LUT R6, R6, 0x20, RZ, 0xfc, !PT ;  /* 0x0000002006065812 */ /* 0x000fe200078efcff */
[----:B------:R-:W-:Y:S01]  /*4e330*/  STL [R1+0x1cac], R12 ;  /* 0x001cac0c01007387 */ /* 0x000fe20000100800 */
[----:B------:R-:W-:Y:S02]  /*4e340*/  LOP3.LUT R20, R20, 0xffdfffff, RZ, 0xc0, !PT ;  /* 0xffdfffff14147812 */ /* 0x000fe400078ec0ff */
[----:B------:R-:W-:Y:S01]  /*4e350*/  LOP3.LUT R22, R22, 0xfffff7ff, RZ, 0xc0, !PT ;  /* 0xfffff7ff16167812 */ /* 0x000fe200078ec0ff */
[----:B------:R-:W-:Y:S01]  /*4e360*/  STL [R1+0x1ca8], R13 ;  /* 0x001ca80d01007387 */ /* 0x000fe20000100800 */
[----:B------:R-:W-:-:S03]  /*4e370*/  @P0 LOP3.LUT R20, R20, 0x200000, RZ, 0xfc, !PT ;  /* 0x0020000014140812 */ /* 0x000fc600078efcff */
[----:B--2---:R2:W-:Y:S01]  /*4e380*/  STSM.16.M88.4 [R0], R152 ;  /* 0x0000009800007844 */ /* 0x0045e20000000200 */
[----:B------:R-:W-:Y:S01]  /*4e390*/  IMAD.MOV.U32 R162, RZ, RZ, R24 ;  /* 0x000000ffffa27224 */ /* 0x000fe200078e0018 */
[----:B------:R-:W-:Y:S01]  /*4e3a0*/  ULDC UR6, c[0x0][0x22c] ;  /* 0x00008b0000067ab9 */ /* 0x000fe20000000800 */
[----:B------:R-:W-:Y:S01]  /*4e3b0*/  IMAD.MOV.U32 R163, RZ, RZ, R26 ;  /* 0x000000ffffa37224 */ /* 0x000fe200078e001a */
[----:B------:R-:W-:Y:S01]  /*4e3c0*/  STL [R1+0x1ca4], R14 ;  /* 0x001ca40e01007387 */ /* 0x000fe20000100800 */
[----:B------:R-:W-:Y:S01]  /*4e3d0*/  ULDC.64 UR8, c[0x0][0x228] ;  /* 0x00008a0000087ab9 */ /* 0x000fe20000000a00 */
[----:B------:R-:W-:Y:S01]  /*4e3e0*/  BAR.SYNC.DEFER_BLOCKING 0x0 ;  /* 0x0000000000007b1d */ /* 0x000fe20000010000 */
[----:B------:R-:W-:-:S05]  /*4e3f0*/  LOP3.LUT P0, RZ, R6, 0x800, RZ, 0xc0, !PT ;  /* 0x0000080006ff7812 */ /* 0x000fca000780c0ff */
[----:B------:R-:W-:Y:S04]  /*4e400*/  STL [R1+0x1ca0], R15 ;  /* 0x001ca00f01007387 */ /* 0x000fe80000100800 */
[----:B------:R-:W-:Y:S04]  /*4e410*/  STL [R1+0x1c90], R16 ;  /* 0x001c901001007387 */ /* 0x000fe80000100800 */
[----:B------:R-:W-:Y:S01]  /*4e420*/  @P0 LOP3.LUT R22, R22, 0x800, RZ, 0xfc, !PT ;  /* 0x0000080016160812 */ /* 0x000fe200078efcff */
[----:B------:R-:W-:Y:S01]  /*4e430*/  STL [R1+0x1c8c], R17 ;  /* 0x001c8c1101007387 */ /* 0x000fe20000100800 */
[----:B------:R-:W-:-:S02]  /*4e440*/  LOP3.LUT P0, RZ, R6, 0x8, RZ, 0xc0, !PT ;  /* 0x0000000806ff7812 */ /* 0x000fc4000780c0ff */
[----:B------:R-:W-:Y:S01]  /*4e450*/  LOP3.LUT R22, R22, 0xffffefff, RZ, 0xc0, !PT ;  /* 0xffffefff16167812 */ /* 0x000fe200078ec0ff */
[----:B------:R-:W-:Y:S04]  /*4e460*/  STL [R1+0x1c78], R18 ;  /* 0x001c781201007387 */ /* 0x000fe80000100800 */
[----:B------:R-:W-:Y:S04]  /*4e470*/  STL [R1+0x1c74], R19 ;  /* 0x001c741301007387 */ /* 0x000fe80000100800 */
[----:B------:R-:W-:Y:S02]  /*4e480*/  STL [R1+0x1c48], R252 ;  /* 0x001c48fc01007387 */ /* 0x000fe40000100800 */
[----:B------:R-:W-:-:S02]  /*4e490*/  @P0 LOP3.LUT R22, R22, 0x1000, RZ, 0xfc, !PT ;  /* 0x0000100016160812 */ /* 0x000fc400078efcff */
[----:B------:R-:W-:Y:S01]  /*4e4a0*/  STL [R1+0x1c44], R231 ;  /* 0x001c44e701007387 */ /* 0x000fe20000100800 */
[----:B------:R-:W-:Y:S02]  /*4e4b0*/  LOP3.LUT P0, RZ, R6, 0x4, RZ, 0xc0, !PT ;  /* 0x0000000406ff7812 */ /* 0x000fe4000780c0ff */
[----:B------:R-:W-:Y:S01]  /*4e4c0*/  LOP3.LUT R22, R22, 0xffffdfff, RZ, 0xc0, !PT ;  /* 0xffffdfff16167812 */ /* 0x000fe200078ec0ff */
[----:B------:R-:W-:Y:S04]  /*4e4d0*/  STL [R1+0x1c40], R230 ;  /* 0x001c40e601007387 */ /* 0x000fe80000100800 */
[----:B------:R-:W-:Y:S04]  /*4e4e0*/  STL [R1+0x1c60], R20 ;  /* 0x001c601401007387 */ /* 0x000fe80000100800 */
[----:B-1----:R-:W3:Y:S02]  /*4e4f0*/  LDL.LU R156, [R1+0x550] ;  /* 0x00055000019c7983 */ /* 0x002ee40000300800 */
[----:B------:R-:W-:-:S02]  /*4e500*/  @P0 LOP3.LUT R22, R22, 0x2000, RZ, 0xfc, !PT ;  /* 0x0000200016160812 */ /* 0x000fc400078efcff */
[----:B------:R-:W3:Y:S01]  /*4e510*/  LDL.LU R157, [R1+0x558] ;  /* 0x00055800019d7983 */ /* 0x000ee20000300800 */
[----:B------:R-:W-:Y:S02]  /*4e520*/  LOP3.LUT P0, RZ, R6, 0x2, RZ, 0xc0, !PT ;  /* 0x0000000206ff7812 */ /* 0x000fe4000780c0ff */
[----:B------:R-:W-:Y:S01]  /*4e530*/  LOP3.LUT R22, R22, 0xffffbfff, RZ, 0xc0, !PT ;  /* 0xffffbfff16167812 */ /* 0x000fe200078ec0ff */
[----:B------:R-:W3:Y:S04]  /*4e540*/  LDL.LU R158, [R1+0x150] ;  /* 0x00015000019e7983 */ /* 0x000ee80000300800 */
[----:B------:R-:W3:Y:S04]  /*4e550*/  LDL.LU R159, [R1+0x158] ;  /* 0x00015800019f7983 */ /* 0x000ee80000300800 */
[----:B------:R-:W1:Y:S02]  /*4e560*/  LDS.128 R12, [R21] ;  /* 0x00000000150c7984 */ /* 0x000e640000000c00 */
[----:B------:R-:W-:-:S02]  /*4e570*/  @P0 LOP3.LUT R22, R22, 0x4000, RZ, 0xfc, !PT ;  /* 0x0000400016160812 */ /* 0x000fc400078efcff */
[----:B--2---:R-:W2:Y:S01]  /*4e580*/  LDL.LU R152, [R1+0xd54] ;  /* 0x000d540001987983 */ /* 0x004ea20000300800 */
[----:B------:R-:W-:Y:S01]  /*4e590*/  BAR.SYNC.DEFER_BLOCKING 0x0 ;  /* 0x0000000000007b1d */ /* 0x000fe20000010000 */
[----:B------:R-:W-:-:S05]  /*4e5a0*/  LOP3.LUT P0, RZ, R6, 0x1, RZ, 0xc0, !PT ;  /* 0x0000000106ff7812 */ /* 0x000fca000780c0ff */
[----:B-1----:R-:W-:Y:S04]  /*4e5b0*/  STL.64 [R1+0xd40], R12 ;  /* 0x000d400c01007387 */ /* 0x002fe80000100a00 */
[----:B------:R-:W-:Y:S04]  /*4e5c0*/  STL.64 [R1+0xd48], R14 ;  /* 0x000d480e01007387 */ /* 0x000fe80000100a00 */
[----:B------:R-:W2:Y:S04]  /*4e5d0*/  LDL.LU R153, [R1+0xd5c] ;  /* 0x000d5c0001997983 */ /* 0x000ea80000300800 */
[----:B------:R-:W2:Y:S04]  /*4e5e0*/  LDL.LU R154, [R1+0x954] ;  /* 0x00095400019a7983 */ /* 0x000ea80000300800 */
[----:B------:R-:W2:Y:S04]  /*4e5f0*/  LDL.LU R155, [R1+0x95c] ;  /* 0x00095c00019b7983 */ /* 0x000ea80000300800 */
[----:B---3--:R1:W-:Y:S01]  /*4e600*/  STSM.16.M88.4 [R0], R156 ;  /* 0x0000009c00007844 */ /* 0x0083e20000000200 */
[----:B------:R-:W-:Y:S06]  /*4e610*/  BAR.SYNC.DEFER_BLOCKING 0x0 ;  /* 0x0000000000007b1d */ /* 0x000fec0000010000 */
[----:B-1----:R-:W3:Y:S04]  /*4e620*/  LDL.LU R156, [R1+0x554] ;  /* 0x00055400019c7983 */ /* 0x002ee80000300800 */
[----:B------:R-:W1:Y:S01]  /*4e630*/  LDS.128 R12, [R21] ;  /* 0x00000000150c7984 */ /* 0x000e620000000c00 */
[----:B------:R-:W-:Y:S06]  /*4e640*/  BAR.SYNC.DEFER_BLOCKING 0x0 ;  /* 0x0000000000007b1d */ /* 0x000fec0000010000 */
[----:B--2---:R2:W-:Y:S04]  /*4e650*/  STSM.16.M88.4 [R0], R152 ;  /* 0x0000009800007844 */ /* 0x0045e80000000200 */
[----:B-1----:R-:W-:Y:S04]  /*4e660*/  STL.64 [R1+0x950], R12 ;  /* 0x0009500c01007387 */ /* 0x002fe80000100a00 */
[----:B------:R-:W-:Y:S01]  /*4e670*/  STL.64 [R1+0x958], R14 ;  /* 0x0009580e01007387 */ /* 0x000fe20000100a00 */
[----:B------:R-:W-:Y:S06]  /*4e680*/  BAR.SYNC.DEFER_BLOCKING 0x0 ;  /* 0x0000000000007b1d */ /* 0x000fec0000010000 */
[----:B------:R-:W3:Y:S04]  /*4e690*/  LDL.LU R157, [R1+0x55c] ;  /* 0x00055c00019d7983 */ /* 0x000ee80000300800 */
[----:B------:R-:W3:Y:S04]  /*4e6a0*/  LDL.LU R158, [R1+0x154] ;  /* 0x00015400019e7983 */ /* 0x000ee80000300800 */
[----:B------:R-:W3:Y:S04]  /*4e6b0*/  LDL.LU R159, [R1+0x15c] ;  /* 0x00015c00019f7983 */ /* 0x000ee80000300800 */
[----:B--2---:R-:W2:Y:S04]  /*4e6c0*/  LDL.LU R152, [R1+0xd60] ;  /* 0x000d600001987983 */ /* 0x004ea80000300800 */
[----:B------:R-:W1:Y:S01]  /*4e6d0*/  LDS.128 R12, [R21] ;  /* 0x00000000150c7984 */ /* 0x000e620000000c00 */
[----:B------:R-:W-:Y:S06]  /*4e6e0*/  BAR.SYNC.DEFER_BLOCKING 0x0 ;  /* 0x0000000000007b1d */ /* 0x000fec0000010000 */
        /* <DEDUP_REMOVED lines=59> */
[----:B------:R-:W-:Y:S01]  /*4eaa0*/  BAR.SYNC.DEFER_BLOCKING 0x0 ;  /* 0x0000000000007b1d */ /* 0x000fe20000010000 */
[----:B-1----:R-:W-:-:S05]  /*4eab0*/  IMAD.MOV.U32 R16, RZ, RZ, R12 ;  /* 0x000000ffff107224 */ /* 0x002fca00078e000c */
[----:B------:R-:W-:Y:S04]  /*4eac0*/  STL [R1+0xd64], R13 ;  /* 0x000d640d01007387 */ /* 0x000fe80000100800 */
[----:B------:R-:W-:Y:S04]  /*4ead0*/  STL.64 [R1+0xd68], R14 ;  /* 0x000d680e01007387 */ /* 0x000fe80000100a00 */
[----:B------:R-:W-:Y:S04]  /*4eae0*/  STL [R1+0x1c94], R16 ;  /* 0x001c941001007387 */ /* 0x000fe80000100800 */
        /* <DEDUP_REMOVED lines=50> */
[----:B-1----:R-:W-:Y:S04]  /*4ee10*/  STL.64 [R1+0x980], R12 ;  /* 0x0009800c01007387 */ /* 0x002fe80000100a00 */
[----:B--2---:R1:W-:Y:S04]  /*4ee20*/  STSM.16.M88.4 [R0], R152 ;  /* 0x0000009800007844 */ /* 0x0043e80000000200 */
[----:B------:R-:W-:Y:S04]  /*4ee30*/  STL.64 [R1+0x988], R14 ;  /* 0x0009880e01007387 */ /* 0x000fe80000100a00 */
[----:B------:R-:W3:Y:S01]  /*4ee40*/  LDL.LU R157, [R1+0x58c] ;  /* 0x00058c00019d7983 */ /* 0x000ee20000300800 */
[----:B------:R-:W-:Y:S06]  /*4ee50*/  BAR.SYNC.DEFER_BLOCKING 0x0 ;  /* 0x0000000000007b1d */ /* 0x000fec0000010000 */
[----:B------:R-:W3:Y:S04]  /*4ee60*/  LDL.LU R158, [R1+0x184] ;  /* 0x00018400019e7983 */ /* 0x000ee80000300800 */
[----:B------:R-:W3:Y:S04]  /*4ee70*/  LDL.LU R159, [R1+0x18c] ;  /* 0x00018c00019f7983 */ /* 0x000ee80000300800 */
[----:B-1----:R-:W2:Y:S04]  /*4ee80*/  LDL.LU R152, [R1+0xd90] ;  /* 0x000d900001987983 */ /* 0x002ea80000300800 */
        /* <DEDUP_REMOVED lines=71> */
[----:B------:R-:W-:Y:S01]  /*4f300*/  BAR.SYNC.DEFER_BLOCKING 0x0 ;  /* 0x0000000000007b1d */ /* 0x000fe20000010000 */
[----:B-1----:R-:W-:-:S05]  /*4f310*/  IMAD.MOV.U32 R18, RZ, RZ, R14 ;  /* 0x000000ffff127224 */ /* 0x002fca00078e000e */
[----:B--2---:R1:W-:Y:S04]  /*4f320*/  STSM.16.M88.4 [R0], R152 ;  /* 0x0000009800007844 */ /* 0x0043e80000000200 */
[----:B------:R-:W-:Y:S04]  /*4f330*/  STL.64 [R1+0x9a0], R12 ;  /* 0x0009a00c01007387 */ /* 0x000fe80000100a00 */
[----:B------:R-:W-:Y:S01]  /*4f340*/  STL [R1+0x9ac], R15 ;  /* 0x0009ac0f01007387 */ /* 0x000fe20000100800 */
[----:B------:R-:W-:Y:S06]  /*4f350*/  BAR.SYNC.DEFER_BLOCKING 0x0 ;  /* 0x0000000000007b1d */ /* 0x000fec0000010000 */
[----:B------:R-:W-:Y:S04]  /*4f360*/  STL [R1+0x1c7c], R18 ;  /* 0x001c7c1201007387 */ /* 0x000fe80000100800 */
[----:B------:R-:W3:Y:S04]  /*4f370*/  LDL.LU R157, [R1+0x5ac] ;  /* 0x0005ac00019d7983 */ /* 0x000ee80000300800 */
[----:B------:R-:W3:Y:S04]  /*4f380*/  LDL.LU R158, [R1+0x1a4] ;  /* 0x0001a400019e7983 */ /* 0x000ee80000300800 */
[----:B------:R-:W3:Y:S04]  /*4f390*/  LDL.LU R159, [R1+0x1ac] ;  /* 0x0001ac00019f7983 */ /* 0x000ee80000300800 */
[----:B------:R-:W2:Y:S04]  /*4f3a0*/  LDS.128 R12, [R21] ;  /* 0x00000000150c7984 */ /* 0x000ea80000000c00 */
[----:B-1----:R-:W4:Y:S01]  /*4f3b0*/  LDL.LU R152, [R1+0xdb0] ;  /* 0x000db00001987983 */ /* 0x002f220000300800 */
[----:B------:R-:W-:Y:S06]  /*4f3c0*/  BAR.SYNC.DEFER_BLOCKING 0x0 ;  /* 0x0000000000007b1d */ /* 0x000fec0000010000 */
[----:B--2---:R-:W-:Y:S04]  /*4f3d0*/  STL.64 [R1+0x5a0], R12 ;  /* 0x0005a00c01007387 */ /* 0x004fe80000100a00 */
[----:B------:R-:W-:Y:S04]  /*4f3e0*/  STL.64 [R1+0x5a8], R14 ;  /* 0x0005a80e01007387 */ /* 0x000fe80000100a00 */
[----:B------:R-:W4:Y:S04]  /*4f3f0*/  LDL.LU R153, [R1+0xdb8] ;  /* 0x000db80001997983 */ /* 0x000f280000300800 */
[----:B------:R-:W4:Y:S04]  /*4f400*/  LDL.LU R154, [R1+0x9b0] ;  /* 0x0009b000019a7983 */ /* 0x000f280000300800 */
[----:B------:R-:W4:Y:S04]  /*4f410*/  LDL.LU R155, [R1+0x9b8] ;  /* 0x0009b800019b7983 */ /* 0x000f280000300800 */
[----:B---3--:R1:W-:Y:S01]  /*4f420*/  STSM.16.M88.4 [R0], R156 ;  /* 0x0000009c00007844 */ /* 0x0083e20000000200 */
[----:B------:R-:W-:Y:S06]  /*4f430*/  BAR.SYNC.DEFER_BLOCKING 0x0 ;  /* 0x0000000000007b1d */ /* 0x000fec0000010000 */
[----:B-1----:R-:W2:Y:S04]  /*4f440*/  LDL.LU R156, [R1+0x5b0] ;  /* 0x0005b000019c7983 */ /* 0x002ea80000300800 */
[----:B------:R-:W1:Y:S01]  /*4f450*/  LDS.128 R12, [R21] ;  /* 0x00000000150c7984 */ /* 0x000e620000000c00 */
[----:B------:R-:W-:Y:S06]  /*4f460*/  BAR.SYNC.DEFER_BLOCKING 0x0 ;  /* 0x0000000000007b1d */ /* 0x000fec0000010000 */
[----:B----4-:R3:W-:Y:S01]  /*4f470*/  STSM.16.M88.4 [R0], R152 ;  /* 0x0000009800007844 */ /* 0x0107e20000000200 */
[----:B-1----:R-:W-:-:S03]  /*4f480*/  IMAD.MOV.U32 R18, RZ, RZ, R12 ;  /* 0x000000ffff127224 */ /* 0x002fc600078e000c */
[----:B------:R-:W-:Y:S04]  /*4f490*/  STL [R1+0x1a4], R13 ;  /* 0x0001a40d01007387 */ /* 0x000fe80000100800 */
[----:B------:R-:W-:Y:S01]  /*4f4a0*/  STL.64 [R1+0x1a8], R14 ;  /* 0x0001a80e01007387 */ /* 0x000fe20000100a00 */
[----:B------:R-:W-:Y:S06]  /*4f4b0*/  BAR.SYNC.DEFER_BLOCKING 0x0 ;  /* 0x0000000000007b1d */ /* 0x000fec0000010000 */
[----:B------:R-:W-:Y:S04]  /*4f4c0*/  STL [R1+0x1c80], R18 ;  /* 0x001c801201007387 */ /* 0x000fe80000100800 */
[----:B------:R-:W2:Y:S04]  /*4f4d0*/  LDL.LU R157, [R1+0x5b8] ;  /* 0x0005b800019d7983 */ /* 0x000ea80000300800 */
[----:B------:R-:W2:Y:S04]  /*4f4e0*/  LDL.LU R158, [R1+0x1b0] ;  /* 0x0001b000019e7983 */ /* 0x000ea80000300800 */
[----:B------:R-:W2:Y:S04]  /*4f4f0*/  LDL.LU R159, [R1+0x1b8] ;  /* 0x0001b800019f7983 */ /* 0x000ea80000300800 */
[----:B------:R-:W1:Y:S04]  /*4f500*/  LDS.128 R12, [R21] ;  /* 0x00000000150c7984 */ /* 0x000e680000000c00 */
[----:B---3--:R-:W3:Y:S01]  /*4f510*/  LDL.LU R152, [R1+0xdb4] ;  /* 0x000db40001987983 */ /* 0x008ee20000300800 */
[----:B------:R-:W-:Y:S06]  /*4f520*/  BAR.SYNC.DEFER_BLOCKING 0x0 ;  /* 0x0000000000007b1d */ /* 0x000fec0000010000 */
[----:B-1----:R-:W-:Y:S04]  /*4f530*/  STL.64 [R1+0xda0], R12 ;  /* 0x000da00c01007387 */ /* 0x002fe80000100a00 */
[----:B------:R-:W-:Y:S04]  /*4f540*/  STL.64 [R1+0xda8], R14 ;  /* 0x000da80e01007387 */ /* 0x000fe80000100a00 */
[----:B------:R-:W3:Y:S04]  /*4f550*/  LDL.LU R153, [R1+0xdbc] ;  /* 0x000dbc0001997983 */ /* 0x000ee80000300800 */
[----:B------:R-:W3:Y:S04]  /*4f560*/  LDL.LU R154, [R1+0x9b4] ;  /* 0x0009b400019a7983 */ /* 0x000ee80000300800 */
[----:B------:R-:W3:Y:S04]  /*4f570*/  LDL.LU R155, [R1+0x9bc] ;  /* 0x0009bc00019b7983 */ /* 0x000ee80000300800 */
[----:B--2---:R1:W-:Y:S01]  /*4f580*/  STSM.16.M88.4 [R0], R156 ;  /* 0x0000009c00007844 */ /* 0x0043e20000000200 */
[----:B------:R-:W-:Y:S06]  /*4f590*/  BAR.SYNC.DEFER_BLOCKING 0x0 ;  /* 0x0000000000007b1d */ /* 0x000fec0000010000 */
[----:B-1----:R-:W2:Y:S04]  /*4f5a0*/  LDL.LU R156, [R1+0x5b4] ;  /* 0x0005b400019c7983 */ /* 0x002ea80000300800 */
[----:B------:R-:W1:Y:S01]  /*4f5b0*/  LDS.128 R12, [R21] ;  /* 0x00000000150c7984 */ /* 0x000e620000000c00 */
[----:B------:R-:W-:Y:S06]  /*4f5c0*/  BAR.SYNC.DEFER_BLOCKING 0x0 ;  /* 0x0000000000007b1d */ /* 0x000fec0000010000 */
[----:B---3--:R3:W-:Y:S04]  /*4f5d0*/  STSM.16.M88.4 [R0], R152 ;  /* 0x0000009800007844 */ /* 0x0087e80000000200 */
[----:B-1----:R-:W-:Y:S04]  /*4f5e0*/  STL.64 [R1+0x9b0], R12 ;  /* 0x0009b00c01007387 */ /* 0x002fe80000100a00 */
[----:B------:R-:W-:Y:S01]  /*4f5f0*/  STL.64 [R1+0x9b8], R14 ;  /* 0x0009b80e01007387 */ /* 0x000fe20000100a00 */
[----:B------:R-:W-:Y:S06]  /*4f600*/  BAR.SYNC.DEFER_BLOCKING 0x0 ;  /* 0x0000000000007b1d */ /* 0x000fec0000010000 */
[----:B------:R-:W2:Y:S04]  /*4f610*/  LDL.LU R157, [R1+0x5bc] ;  /* 0x0005bc00019d7983 */ /* 0x000ea80000300800 */
[----:B------:R-:W2:Y:S04]  /*4f620*/  LDL.LU R158, [R1+0x1b4] ;  /* 0x0001b400019e7983 */ /* 0x000ea80000300800 */
[----:B------:R-:W2:Y:S04]  /*4f630*/  LDL.LU R159, [R1+0x1bc] ;  /* 0x0001bc00019f7983 */ /* 0x000ea80000300800 */
[----:B---3--:R-:W3:Y:S04]  /*4f640*/  LDL.LU R152, [R1+0xdc0] ;  /* 0x000dc00001987983 */ /* 0x008ee80000300800 */
[----:B------:R-:W1:Y:S01]  /*4f650*/  LDS.128 R12, [R21] ;  /* 0x00000000150c7984 */ /* 0x000e620000000c00 */
        /* <DEDUP_REMOVED lines=51> */
[----:B---3--:R3:W-:Y:S01]  /*4f990*/  STSM.16.M88.4 [R0], R152 ;  /* 0x0000009800007844 */ /* 0x0087e20000000200 */
[----:B-1----:R-:W-:-:S03]  /*4f9a0*/  IMAD.MOV.U32 R19, RZ, RZ, R15 ;  /* 0x000000ffff137224 */ /* 0x002fc600078e000f */
[----:B------:R-:W-:Y:S04]  /*4f9b0*/  STL.64 [R1+0x1c0], R12 ;  /* 0x0001c00c01007387 */ /* 0x000fe80000100a00 */
[----:B------:R-:W-:Y:S01]  /*4f9c0*/  STL [R1+0x1c8], R14 ;  /* 0x0001c80e01007387 */ /* 0x000fe20000100800 */
        /* <DEDUP_REMOVED lines=115> */
[----:B------:R-:W4:Y:S04]  /*50100*/  LDL.LU R160, [R1+0x200] ;  /* 0x0002000001a07983 */ /* 0x000f280000300800 */
[----:B--2---:R-:W-:Y:S01]  /*50110*/  STSM.16.M88.4 [R0], R156 ;  /* 0x0000009c00007844 */ /* 0x004fe20000000200 */
[----:B------:R-:W-:Y:S06]  /*50120*/  BAR.SYNC.DEFER_BLOCKING 0x0 ;  /* 0x0000000000007b1d */ /* 0x000fec0000010000 */
[----:B------:R-:W1:Y:S02]  /*50130*/  LDS.128 R12, [R21] ;  /* 0x00000000150c7984 */ /* 0x000e640000000c00 */
[----:B------:R-:W-:Y:S06]  /*50140*/  BAR.SYNC.DEFER_BLOCKING 0x0 ;  /* 0x0000000000007b1d */ /* 0x000fec0000010000 */
[----:B---3--:R-:W-:Y:S04]  /*50150*/  STSM.16.M88.4 [R0], R152 ;  /* 0x0000009800007844 */ /* 0x008fe80000000200 */
[----:B-1----:R-:W-:Y:S04]  /*50160*/  STL.64 [R1+0x5f0], R12 ;  /* 0x0005f00c01007387 */ /* 0x002fe80000100a00 */
[----:B------:R-:W-:Y:S01]  /*50170*/  STL.64 [R1+0x5f8], R14 ;  /* 0x0005f80e01007387 */ /* 0x000fe20000100a00 */
[----:B------:R-:W-:Y:S06]  /*50180*/  BAR.SYNC.DEFER_BLOCKING 0x0 ;  /* 0x0000000000007b1d */ /* 0x000fec0000010000 */
[----:B------:R-:W4:Y:S04]  /*50190*/  LDL.LU R161, [R1+0x208] ;  /* 0x0002080001a17983 */ /* 0x000f280000300800 */
[----:B------:R-:W2:Y:S04]  /*501a0*/  LDL.LU R156, [R1+0xa04] ;  /* 0x000a0400019c7983 */ /* 0x000ea80000300800 */
[----:B------:R-:W1:Y:S01]  /*501b0*/  LDS.128 R12, [R21] ;  /* 0x00000000150c7984 */ /* 0x000e620000000c00 */
[----:B------:R-:W-:Y:S06]  /*501c0*/  BAR.SYNC.DEFER_BLOCKING 0x0 ;  /* 0x0000000000007b1d */ /* 0x000fec0000010000 */
[----:B-1----:R-:W-:Y:S04]  /*501d0*/  STL.64 [R1+0xdf0], R12 ;  /* 0x000df00c01007387 */ /* 0x002fe80000100a00 */
[----:B------:R-:W-:Y:S04]  /*501e0*/  STL.64 [R1+0xdf8], R14 ;  /* 0x000df80e01007387 */ /* 0x000fe80000100a00 */
[----:B------:R-:W2:Y:S04]  /*501f0*/  LDL.LU R157, [R1+0xa0c] ;  /* 0x000a0c00019d7983 */ /* 0x000ea80000300800 */
[----:B------:R-:W2:Y:S04]  /*50200*/  LDL.LU R158, [R1+0x604] ;  /* 0x00060400019e7983 */ /* 0x000ea80000300800 */
[----:B------:R-:W2:Y:S04]  /*50210*/  LDL.LU R159, [R1+0x60c] ;  /* 0x00060c00019f7983 */ /* 0x000ea80000300800 */
[----:B------:R-:W3:Y:S01]  /*50220*/  LDL.LU R152, [R1+0x204] ;  /* 0x0002040001987983 */ /* 0x000ee20000300800 */
[----:B------:R-:W-:-:S02]  /*50230*/  IMAD.MOV.U32 R154, RZ, RZ, R25 ;  /* 0x000000ffff9a7224 */ /* 0x000fc400078e0019 */
[----:B------:R-:W-:Y:S01]  /*50240*/  IMAD.MOV.U32 R155, RZ, RZ, R27 ;  /* 0x000000ffff9b7224 */ /* 0x000fe200078e001b */
[----:B----4-:R-:W-:Y:S01]  /*50250*/  STSM.16.M88.4 [R0], R160 ;  /* 0x000000a000007844 */ /* 0x010fe20000000200 */
[----:B------:R-:W-:Y:S06]  /*50260*/  BAR.SYNC.DEFER_BLOCKING 0x0 ;  /* 0x0000000000007b1d */ /* 0x000fec0000010000 */
[----:B------:R-:W1:Y:S02]  /*50270*/  LDS.128 R12, [R21] ;  /* 0x00000000150c7984 */ /* 0x000e640000000c00 */
[----:B------:R-:W-:Y:S06]  /*50280*/  BAR.SYNC.DEFER_BLOCKING 0x0 ;  /* 0x0000000000007b1d */ /* 0x000fec0000010000 */
[----:B--2---:R-:W-:Y:S04]  /*50290*/  STSM.16.M88.4 [R0], R156 ;  /* 0x0000009c00007844 */ /* 0x004fe80000000200 */
[----:B-1----:R-:W-:Y:S04]  /*502a0*/  STL.64 [R1+0xa00], R12 ;  /* 0x000a000c01007387 */ /* 0x002fe80000100a00 */
[----:B------:R-:W-:Y:S01]  /*502b0*/  STL.64 [R1+0xa08], R14 ;  /* 0x000a080e01007387 */ /* 0x000fe20000100a00 */
[----:B------:R-:W-:Y:S06]  /*502c0*/  BAR.SYNC.DEFER_BLOCKING 0x0 ;  /* 0x0000000000007b1d */ /* 0x000fec0000010000 */
[----:B------:R-:W3:Y:S04]  /*502d0*/  LDL.LU R153, [R1+0x20c] ;  /* 0x00020c0001997983 */ /* 0x000ee80000300800 */
        /* <DEDUP_REMOVED lines=18> */
[----:B--2---:R-:W2:Y:S04]  /*50400*/  LDL.LU R24, [R1+0xa14] ;  /* 0x000a140001187983 */ /* 0x004ea80000300800 */
[----:B------:R-:W1:Y:S04]  /*50410*/  LDS.128 R12, [R21] ;  /* 0x00000000150c7984 */ /* 0x000e680000000c00 */
[----:B-1----:R-:W-:Y:S04]  /*50420*/  STL.64 [R1+0xe50], R12 ;  /* 0x000e500c01007387 */ /* 0x002fe80000100a00 */
[----:B------:R-:W-:Y:S04]  /*50430*/  STL.64 [R1+0xe58], R14 ;  /* 0x000e580e01007387 */ /* 0x000fe80000100a00 */
[----:B------:R-:W2:Y:S04]  /*50440*/  LDL.LU R25, [R1+0xa1c] ;  /* 0x000a1c0001197983 */ /* 0x000ea80000300800 */
[----:B------:R-:W2:Y:S04]  /*50450*/  LDL.LU R26, [R1+0x614] ;  /* 0x00061400011a7983 */ /* 0x000ea80000300800 */
[----:B------:R-:W2:Y:S01]  /*50460*/  LDL.LU R27, [R1+0x61c] ;  /* 0x00061c00011b7983 */ /* 0x000ea20000300800 */
[----:B------:R-:W-:Y:S01]  /*50470*/  BAR.SYNC.DEFER_BLOCKING 0x0 ;  /* 0x0000000000007b1d */ /* 0x000fe20000010000 */
[----:B------:R-:W-:-:S02]  /*50480*/  IMAD.MOV.U32 R154, RZ, RZ, R28 ;  /* 0x000000ffff9a7224 */ /* 0x000fc400078e001c */
[----:B------:R-:W-:-:S05]  /*50490*/  IMAD.MOV.U32 R155, RZ, RZ, R30 ;  /* 0x000000ffff9b7224 */ /* 0x000fca00078e001e */
        /* <DEDUP_REMOVED lines=19> */
[----:B------:R-:W-:-:S03]  /*505d0*/  IMAD.MOV.U32 R155, RZ, RZ, R31 ;  /* 0x000000ffff9b7224 */ /* 0x000fc600078e001f */
[----:B------:R-:W4:Y:S04]  /*505e0*/  LDL.LU R28, [R1+0x220] ;  /* 0x00022000011c7983 */ /* 0x000f280000300800 */
[----:B---3--:R-:W-:Y:S01]  /*505f0*/  STSM.16.M88.4 [R0], R152 ;  /* 0x0000009800007844 */ /* 0x008fe20000000200 */
[----:B------:R-:W-:Y:S06]  /*50600*/  BAR.SYNC.DEFER_BLOCKING 0x0 ;  /* 0x0000000000007b1d */ /* 0x000fec0000010000 */
[----:B------:R-:W1:Y:S02]  /*50610*/  LDS.128 R12, [R21] ;  /* 0x00000000150c7984 */ /* 0x000e640000000c00 */
[----:B------:R-:W-:Y:S06]  /*50620*/  BAR.SYNC.DEFER_BLOCKING 0x0 ;  /* 0x0000000000007b1d */ /* 0x000fec0000010000 */
[----:B--2---:R2:W-:Y:S04]  /*50630*/  STSM.16.M88.4 [R0], R24 ;  /* 0x0000001800007844 */ /* 0x0045e80000000200 */
[----:B-1----:R-:W-:Y:S04]  /*50640*/  STL.64 [R1+0x200], R12 ;  /* 0x0002000c01007387 */ /* 0x002fe80000100a00 */
[----:B------:R-:W-:Y:S01]  /*50650*/  STL.64 [R1+0x208], R14 ;  /* 0x0002080e01007387 */ /* 0x000fe20000100a00 */
[----:B------:R-:W-:Y:S06]  /*50660*/  BAR.SYNC.DEFER_BLOCKING 0x0 ;  /* 0x0000000000007b1d */ /* 0x000fec0000010000 */
[----:B------:R-:W4:Y:S04]  /*50670*/  LDL.LU R29, [R1+0x228] ;  /* 0x00022800011d7983 */ /* 0x000f280000300800 */
        /* <DEDUP_REMOVED lines=10> */
[----:B----4-:R1:W-:Y:S01]  /*50720*/  STSM.16.M88.4 [R0], R28 ;  /* 0x0000001c00007844 */ /* 0x0103e20000000200 */
        /* <DEDUP_REMOVED lines=157> */
[----:B------:R-:W-:Y:S01]  /*51100*/  IMAD.MOV.U32 R30, RZ, RZ, R48 ;  /* 0x000000ffff1e7224 */ /* 0x000fe200078e0030 */
[----:B------:R-:W-:-:S05]  /*51110*/  MOV R31, R50 ;  /* 0x00000032001f7202 */ /* 0x000fca0000000f00 */
        /* <DEDUP_REMOVED lines=445> */
[----:B--2---:R2:W-:Y:S01]  /*52cf0*/  STSM.16.M88.4 [R0], R24 ;  /* 0x0000001800007844 */ /* 0x0045e20000000200 */
[----:B-1----:R-:W-:-:S03]  /*52d00*/  IMAD.MOV.U32 R252, RZ, RZ, R15 ;  /* 0x000000fffffc7224 */ /* 0x002fc600078e000f */
[----:B------:R-:W-:Y:S04]  /*52d10*/  STL.64 [R1+0xc0], R12 ;  /* 0x0000c00c01007387 */ /* 0x000fe80000100a00 */
[----:B------:R-:W-:Y:S01]  /*52d20*/  STL [R1+0xc8], R14 ;  /* 0x0000c80e01007387 */ /* 0x000fe20000100800 */
[----:B------:R-:W-:Y:S06]  /*52d30*/  BAR.SYNC.DEFER_BLOCKING 0x0 ;  /* 0x0000000000007b1d */ /* 0x000fec0000010000 */
[----:B------:R-:W-:Y:S04]  /*52d40*/  STL [R1+0x1c50], R252 ;  /* 0x001c50fc01007387 */ /* 0x000fe80000100800 */
[----:B------:R-:W3:Y:S04]  /*52d50*/  LDL.LU R29, [R1+0x31c] ;  /* 0x00031c00011d7983 */ /* 0x000ee80000300800 */
[----:B--2---:R-:W2:Y:S04]  /*52d60*/  LDL.LU R24, [R1+0xb20] ;  /* 0x000b200001187983 */ /* 0x004ea80000300800 */
[----:B------:R-:W1:Y:S02]  /*52d70*/  LDS.128 R12, [R21] ;  /* 0x00000000150c7984 */ /* 0x000e640000000c00 */
[----:B-1----:R-:W-:-:S02]  /*52d80*/  IMAD.MOV.U32 R252, RZ, RZ, R14 ;  /* 0x000000fffffc7224 */ /* 0x002fc400078e000e */
[----:B------:R-:W-:Y:S01]  /*52d90*/  IMAD.MOV.U32 R231, RZ, RZ, R15 ;  /* 0x000000ffffe77224 */ /* 0x000fe200078e000f */
[----:B------:R-:W-:Y:S04]  /*52da0*/  STL.64 [R1+0x80], R12 ;  /* 0x0000800c01007387 */ /* 0x000fe80000100a00 */
[----:B------:R-:W-:Y:S04]  /*52db0*/  STL [R1+0x1c54], R252 ;  /* 0x001c54fc01007387 */ /* 0x000fe80000100800 */
[----:B------:R-:W-:Y:S04]  /*52dc0*/  STL [R1+0x1c4c], R231 ;  /* 0x001c4ce701007387 */ /* 0x000fe80000100800 */
        /* <DEDUP_REMOVED lines=11> */
[----:B--2---:R2:W-:Y:S02]  /*52e80*/  STSM.16.M88.4 [R0], R24 ;  /* 0x0000001800007844 */ /* 0x0045e40000000200 */
[----:B------:R-:W-:Y:S01]  /*52e90*/  BAR.SYNC.DEFER_BLOCKING 0x0 ;  /* 0x0000000000007b1d */ /* 0x000fe20000010000 */
[----:B-1----:R-:W-:-:S02]  /*52ea0*/  IMAD.MOV.U32 R230, RZ, RZ, R15 ;  /* 0x000000ffffe67224 */ /* 0x002fc400078e000f */
[----:B------:R-:W-:Y:S02]  /*52eb0*/  IMAD.MOV.U32 R252, RZ, RZ, R13 ;  /* 0x000000fffffc7224 */ /* 0x000fe400078e000d */
[----:B------:R-:W-:Y:S01]  /*52ec0*/  IMAD.MOV.U32 R231, RZ, RZ, R14 ;  /* 0x000000ffffe77224 */ /* 0x000fe200078e000e */
[----:B------:R-:W-:Y:S04]  /*52ed0*/  STL [R1+0x20], R12 ;  /* 0x0000200c01007387 */ /* 0x000fe80000100800 */
[----:B------:R-:W4:Y:S04]  /*52ee0*/  LDL.LU R13, [R1+0x18e8] ;  /* 0x0018e800010d7983 */ /* 0x000f280000300800 */
[----:B------:R-:W4:Y:S04]  /*52ef0*/  LDL.LU R16, [R1+0xc00] ;  /* 0x000c000001107983 */ /* 0x000f280000300800 */
[----:B------:R-:W4:Y:S04]  /*52f00*/  LDL.LU R14, [R1+0x173c] ;  /* 0x00173c00010e7983 */ /* 0x000f280000300800 */
[----:B------:R-:W-:Y:S04]  /*52f10*/  STL [R1+0x1c68], R230 ;  /* 0x001c68e601007387 */ /* 0x000fe80000100800 */
[----:B------:R-:W-:Y:S04]  /*52f20*/  STL [R1+0x1c5c], R231 ;  /* 0x001c5ce701007387 */ /* 0x000fe80000100800 */
[----:B------:R-:W-:Y:S04]  /*52f30*/  STL [R1+0x1c58], R252 ;  /* 0x001c58fc01007387 */ /* 0x000fe80000100800 */
[----:B------:R-:W3:Y:S04]  /*52f40*/  LDL.LU R29, [R1+0x328] ;  /* 0x00032800011d7983 */ /* 0x000ee80000300800 */
[----:B------:R-:W1:Y:S04]  /*52f50*/  LDS.128 R248, [R21] ;  /* 0x0000000015f87984 */ /* 0x000e680000000c00 */
[----:B--2---:R-:W2:Y:S04]  /*52f60*/  LDL.LU R24, [R1+0xb24] ;  /* 0x000b240001187983 */ /* 0x004ea80000300800 */
[----:B-1----:R-:W-:Y:S04]  /*52f70*/  STL [R1+0x1c9c], R248 ;  /* 0x001c9cf801007387 */ /* 0x002fe80000100800 */
[----:B------:R-:W-:Y:S04]  /*52f80*/  STL [R1+0x1c88], R249 ;  /* 0x001c88f901007387 */ /* 0x000fe80000100800 */
        /* <DEDUP_REMOVED lines=11> */
[----:B------:R-:W3:Y:S04]  /*53040*/  LDL.LU R29, [R1+0x32c] ;  /* 0x00032c00011d7983 */ /* 0x000ee80000300800 */
[----:B------:R-:W1:Y:S01]  /*53050*/  LDS.128 R244, [R21] ;  /* 0x0000000015f47984 */ /* 0x000e620000000c00 */
[----:B------:R-:W-:Y:S06]  /*53060*/  BAR.SYNC.DEFER_BLOCKING 0x0 ;  /* 0x0000000000007b1d */ /* 0x000fec0000010000 */
[----:B--2---:R2:W-:Y:S02]  /*53070*/  STSM.16.M88.4 [R0], R24 ;  /* 0x0000001800007844 */ /* 0x0045e40000000200 */
[----:B------:R-:W-:Y:S06]  /*53080*/  BAR.SYNC.DEFER_BLOCKING 0x0 ;  /* 0x0000000000007b1d */ /* 0x000fec0000010000 */
[----:B--2---:R-:W2:Y:S04]  /*53090*/  LDL.LU R24, [R1+0xb30] ;  /* 0x000b300001187983 */ /* 0x004ea80000300800 */
[----:B------:R-:W2:Y:S04]  /*530a0*/  LDL.LU R25, [R1+0xb38] ;  /* 0x000b380001197983 */ /* 0x000ea80000300800 */
[----:B------:R-:W2:Y:S04]  /*530b0*/  LDL.LU R26, [R1+0x730] ;  /* 0x00073000011a7983 */ /* 0x000ea80000300800 */
[----:B------:R-:W2:Y:S04]  /*530c0*/  LDL.LU R27, [R1+0x738] ;  /* 0x00073800011b7983 */ /* 0x000ea80000300800 */
[----:B------:R-:W1:Y:S01]  /*530d0*/  LDS.128 R240, [R21] ;  /* 0x0000000015f07984 */ /* 0x000e620000000c00 */
[----:B------:R-:W-:-:S02]  /*530e0*/  IMAD.MOV.U32 R30, RZ, RZ, R97 ;  /* 0x000000ffff1e7224 */ /* 0x000fc400078e0061 */
[----:B------:R-:W-:Y:S01]  /*530f0*/  IMAD.MOV.U32 R31, RZ, RZ, R99 ;  /* 0x000000ffff1f7224 */ /* 0x000fe200078e0063 */
[----:B------:R-:W-:Y:S06]  /*53100*/  BAR.SYNC.DEFER_BLOCKING 0x0 ;  /* 0x0000000000007b1d */ /* 0x000fec0000010000 */
[----:B---3--:R3:W-:Y:S02]  /*53110*/  STSM.16.M88.4 [R0], R28 ;  /* 0x0000001c00007844 */ /* 0x0087e40000000200 */
[----:B------:R-:W-:Y:S06]  /*53120*/  BAR.SYNC.DEFER_BLOCKING 0x0 ;  /* 0x0000000000007b1d */ /* 0x000fec0000010000 */
[----:B---3--:R-:W3:Y:S04]  /*53130*/  LDL.LU R28, [R1+0x330] ;  /* 0x00033000011c7983 */ /* 0x008ee80000300800 */
        /* <DEDUP_REMOVED lines=57> */
[----:B------:R-:W4:Y:S04]  /*534d0*/  LDL.LU R32, [R1+0x350] ;  /* 0x0003500001207983 */ /* 0x000f280000300800 */
[----:B------:R-:W4:Y:S04]  /*534e0*/  LDL.LU R33, [R1+0x358] ;  /* 0x0003580001217983 */ /* 0x000f280000300800 */
        /* <DEDUP_REMOVED lines=8> */
[----:B------:R-:W3:Y:S04]  /*53570*/  LDL.LU R30, [R1+0x754] ;  /* 0x00075400011e7983 */ /* 0x000ee80000300800 */
[----:B------:R-:W3:Y:S04]  /*53580*/  LDL.LU R31, [R1+0x75c] ;  /* 0x00075c00011f7983 */ /* 0x000ee80000300800 */
[----:B------:R-:W1:Y:S01]  /*53590*/  LDS.128 R200, [R21] ;  /* 0x0000000015c87984 */ /* 0x000e620000000c00 */
[----:B------:R-:W-:Y:S06]  /*535a0*/  BAR.SYNC.DEFER_BLOCKING 0x0 ;  /* 0x0000000000007b1d */ /* 0x000fec0000010000 */
[----:B--2---:R2:W-:Y:S02]  /*535b0*/  STSM.16.M88.4 [R0], R24 ;  /* 0x0000001800007844 */ /* 0x0045e40000000200 */
[----:B------:R-:W-:Y:S06]  /*535c0*/  BAR.SYNC.DEFER_BLOCKING 0x0 ;  /* 0x0000000000007b1d */ /* 0x000fec0000010000 */
[----:B--2---:R-:W2:Y:S04]  /*535d0*/  LDL.LU R24, [R1+0x354] ;  /* 0x0003540001187983 */ /* 0x004ea80000300800 */
[----:B------:R-:W2:Y:S04]  /*535e0*/  LDL.LU R25, [R1+0x35c] ;  /* 0x00035c0001197983 */ /* 0x000ea80000300800 */
[----:B------:R-:W1:Y:S01]  /*535f0*/  LDS.128 R196, [R21] ;  /* 0x0000000015c47984 */ /* 0x000e620000000c00 */
[----:B------:R-:W-:-:S02]  /*53600*/  IMAD.MOV.U32 R34, RZ, RZ, R108 ;  /* 0x000000ffff227224 */ /* 0x000fc400078e006c */
[----:B------:R-:W-:Y:S01]  /*53610*/  IMAD.MOV.U32 R35, RZ, RZ, R110 ;  /* 0x000000ffff237224 */ /* 0x000fe200078e006e */
[----:B------:R-:W-:Y:S06]  /*53620*/  BAR.SYNC.DEFER_BLOCKING 0x0 ;  /* 0x0000000000007b1d */ /* 0x000fec0000010000 */
[----:B----4-:R-:W-:Y:S02]  /*53630*/  STSM.16.M88.4 [R0], R32 ;  /* 0x0000002000007844 */ /* 0x010fe40000000200 */
[----:B------:R-:W-:Y:S06]  /*53640*/  BAR.SYNC.DEFER_BLOCKING 0x0 ;  /* 0x0000000000007b1d */ /* 0x000fec0000010000 */
[----:B------:R-:W4:Y:S02]  /*53650*/  LDS.128 R192, [R21] ;  /* 0x0000000015c07984 */ /* 0x000f240000000c00 */
[----:B------:R-:W-:Y:S01]  /*53660*/  BAR.SYNC.DEFER_BLOCKING 0x0 ;  /* 0x0000000000007b1d */ /* 0x000fe20000010000 */
[----:B------:R-:W-:-:S02]  /*53670*/  IMAD.MOV.U32 R26, RZ, RZ, R109 ;  /* 0x000000ffff1a7224 */ /* 0x000fc400078e006d */
[----:B------:R-:W-:-:S03]  /*53680*/  IMAD.MOV.U32 R27, RZ, RZ, R111 ;  /* 0x000000ffff1b7224 */ /* 0x000fc600078e006f */
[----:B---3--:R3:W-:Y:S02]  /*53690*/  STSM.16.M88.4 [R0], R28 ;  /* 0x0000001c00007844 */ /* 0x0087e40000000200 */
[----:B------:R-:W-:Y:S06]  /*536a0*/  BAR.SYNC.DEFER_BLOCKING 0x0 ;  /* 0x0000000000007b1d */ /* 0x000fec0000010000 */
[----:B---3--:R-:W3:Y:S04]  /*536b0*/  LDL.LU R28, [R1+0xb60] ;  /* 0x000b6000011c7983 */ /* 0x008ee80000300800 */
[----:B------:R-:W3:Y:S04]  /*536c0*/  LDL.LU R29, [R1+0xb68] ;  /* 0x000b6800011d7983 */ /* 0x000ee80000300800 */
[----:B------:R-:W3:Y:S04]  /*536d0*/  LDL.LU R30, [R1+0x760] ;  /* 0x00076000011e7983 */ /* 0x000ee80000300800 */
[----:B------:R-:W3:Y:S04]  /*536e0*/  LDL.LU R31, [R1+0x768] ;  /* 0x00076800011f7983 */ /* 0x000ee80000300800 */
[----:B------:R-:W4:Y:S01]  /*536f0*/  LDS.128 R188, [R21] ;  /* 0x0000000015bc7984 */ /* 0x000f220000000c00 */
[----:B------:R-:W-:Y:S06]  /*53700*/  BAR.SYNC.DEFER_BLOCKING 0x0 ;  /* 0x0000000000007b1d */ /* 0x000fec0000010000 */
[----:B--2---:R2:W-:Y:S02]  /*53710*/  STSM.16.M88.4 [R0], R24 ;  /* 0x0000001800007844 */ /* 0x0045e40000000200 */
[----:B------:R-:W-:Y:S06]  /*53720*/  BAR.SYNC.DEFER_BLOCKING 0x0 ;  /* 0x0000000000007b1d */ /* 0x000fec0000010000 */
[----:B--2---:R-:W2:Y:S04]  /*53730*/  LDL.LU R24, [R1+0x360] ;  /* 0x0003600001187983 */ /* 0x004ea80000300800 */
[----:B------:R-:W2:Y:S04]  /*53740*/  LDL.LU R25, [R1+0x368] ;  /* 0x0003680001197983 */ /* 0x000ea80000300800 */
[----:B------:R-:W4:Y:S01]  /*53750*/  LDS.128 R184, [R21] ;  /* 0x0000000015b87984 */ /* 0x000f220000000c00 */
        /* <DEDUP_REMOVED lines=31> */
[----:B------:R-:W4:Y:S04]  /*53950*/  LDL.LU R32, [R1+0xb74] ;  /* 0x000b740001207983 */ /* 0x000f280000300800 */
[----:B------:R-:W4:Y:S04]  /*53960*/  LDL.LU R33, [R1+0xb7c] ;  /* 0x000b7c0001217983 */ /* 0x000f280000300800 */
[----:B------:R-:W4:Y:S04]  /*53970*/  LDL.LU R34, [R1+0x774] ;  /* 0x0007740001227983 */ /* 0x000f280000300800 */
[----:B------:R-:W4:Y:S04]  /*53980*/  LDL.LU R35, [R1+0x77c] ;  /* 0x00077c0001237983 */ /* 0x000f280000300800 */
[----:B------:R-:W1:Y:S01]  /*53990*/  LDS.128 R168, [R21] ;  /* 0x0000000015a87984 */ /* 0x000e620000000c00 */
[----:B------:R-:W-:Y:S01]  /*539a0*/  BAR.SYNC.DEFER_BLOCKING 0x0 ;  /* 0x0000000000007b1d */ /* 0x000fe20000010000 */
[----:B------:R-:W-:-:S02]  /*539b0*/  IMAD.MOV.U32 R26, RZ, RZ, R116 ;  /* 0x000000ffff1a7224 */ /* 0x000fc400078e0074 */
[----:B------:R-:W-:-:S03]  /*539c0*/  IMAD.MOV.U32 R27, RZ, RZ, R118 ;  /* 0x000000ffff1b7224 */ /* 0x000fc600078e0076 */
[----:B------:R-:W4:Y:S04]  /*539d0*/  LDL.LU R36, [R1+0x374] ;  /* 0x0003740001247983 */ /* 0x000f280000300800 */
[----:B------:R-:W4:Y:S04]  /*539e0*/  LDL.LU R37, [R1+0x37c] ;  /* 0x00037c0001257983 */ /* 0x000f280000300800 */
[----:B---3--:R-:W-:Y:S01]  /*539f0*/  STSM.16.M88.4 [R0], R28 ;  /* 0x0000001c00007844 */ /* 0x008fe20000000200 */
[----:B------:R-:W-:Y:S06]  /*53a00*/  BAR.SYNC.DEFER_BLOCKING 0x0 ;  /* 0x0000000000007b1d */ /* 0x000fec0000010000 */
[----:B------:R-:W3:Y:S02]  /*53a10*/  LDS.128 R28, [R21] ;  /* 0x00000000151c7984 */ /* 0x000ee40000000c00 */
[----:B------:R-:W-:Y:S06]  /*53a20*/  BAR.SYNC.DEFER_BLOCKING 0x0 ;  /* 0x0000000000007b1d */ /* 0x000fec0000010000 */
[----:B--2---:R-:W-:Y:S02]  /*53a30*/  STSM.16.M88.4 [R0], R24 ;  /* 0x0000001800007844 */ /* 0x004fe40000000200 */
[----:B------:R-:W-:Y:S06]  /*53a40*/  BAR.SYNC.DEFER_BLOCKING 0x0 ;  /* 0x0000000000007b1d */ /* 0x000fec0000010000 */
[----:B------:R-:W2:Y:S02]  /*53a50*/  LDS.128 R24, [R21] ;  /* 0x0000000015187984 */ /* 0x000ea40000000c00 */
[----:B------:R-:W-:Y:S06]  /*53a60*/  BAR.SYNC.DEFER_BLOCKING 0x0 ;  /* 0x0000000000007b1d */ /* 0x000fec0000010000 */
[----:B----4-:R4:W-:Y:S02]  /*53a70*/  STSM.16.M88.4 [R0], R32 ;  /* 0x0000002000007844 */ /* 0x0109e40000000200 */
[----:B------:R-:W-:Y:S06]  /*53a80*/  BAR.SYNC.DEFER_BLOCKING 0x0 ;  /* 0x0000000000007b1d */ /* 0x000fec0000010000 */
[----:B----4-:R-:W4:Y:S04]  /*53a90*/  LDL.LU R32, [R1+0xb80] ;  /* 0x000b800001207983 */ /* 0x010f280000300800 */
[----:B------:R-:W4:Y:S04]  /*53aa0*/  LDL.LU R33, [R1+0xb88] ;  /* 0x000b880001217983 */ /* 0x000f280000300800 */
[----:B------:R-:W4:Y:S04]  /*53ab0*/  LDL.LU R34, [R1+0x780] ;  /* 0x0007800001227983 */ /* 0x000f280000300800 */
[----:B------:R-:W4:Y:S04]  /*53ac0*/  LDL.LU R35, [R1+0x788] ;  /* 0x0007880001237983 */ /* 0x000f280000300800 */
[----:B------:R-:W3:Y:S04]  /*53ad0*/  LDL.LU R44, [R1+0x380] ;  /* 0x00038000012c7983 */ /* 0x000ee80000300800 */
[----:B------:R-:W3:Y:S04]  /*53ae0*/  LDL.LU R45, [R1+0x388] ;  /* 0x00038800012d7983 */ /* 0x000ee80000300800 */
[----:B------:R-:W2:Y:S04]  /*53af0*/  LDL.LU R48, [R1+0xb84] ;  /* 0x000b840001307983 */ /* 0x000ea80000300800 */
[----:B------:R-:W2:Y:S04]  /*53b00*/  LDL.LU R49, [R1+0xb8c] ;  /* 0x000b8c0001317983 */ /* 0x000ea80000300800 */
[----:B------:R-:W2:Y:S04]  /*53b10*/  LDL.LU R50, [R1+0x784] ;  /* 0x0007840001327983 */ /* 0x000ea80000300800 */
[----:B------:R-:W2:Y:S04]  /*53b20*/  LDL.LU R51, [R1+0x78c] ;  /* 0x00078c0001337983 */ /* 0x000ea80000300800 */
[----:B------:R-:W1:Y:S01]  /*53b30*/  LDS.128 R40, [R21] ;  /* 0x0000000015287984 */ /* 0x000e620000000c00 */
[----:B------:R-:W-:-:S02]  /*53b40*/  IMAD.MOV.U32 R38, RZ, RZ, R117 ;  /* 0x000000ffff267224 */ /* 0x000fc400078e0075 */
[----:B------:R-:W-:Y:S01]  /*53b50*/  IMAD.MOV.U32 R39, RZ, RZ, R119 ;  /* 0x000000ffff277224 */ /* 0x000fe200078e0077 */
[----:B------:R-:W-:Y:S01]  /*53b60*/  BAR.SYNC.DEFER_BLOCKING 0x0 ;  /* 0x0000000000007b1d */ /* 0x000fe20000010000 */
[----:B------:R-:W-:Y:S02]  /*53b70*/  IMAD.MOV.U32 R46, RZ, RZ, R120 ;  /* 0x000000ffff2e7224 */ /* 0x000fe400078e0078 */
[----:B------:R-:W-:-:S03]  /*53b80*/  IMAD.MOV.U32 R47, RZ, RZ, R122 ;  /* 0x000000ffff2f7224 */ /* 0x000fc600078e007a */
[----:B------:R-:W2:Y:S04]  /*53b90*/  LDL.LU R52, [R1+0x384] ;  /* 0x0003840001347983 */ /* 0x000ea80000300800 */
[----:B------:R-:W2:Y:S04]  /*53ba0*/  LDL.LU R53, [R1+0x38c] ;  /* 0x00038c0001357983 */ /* 0x000ea80000300800 */
[----:B------:R-:W-:Y:S01]  /*53bb0*/  STSM.16.M88.4 [R0], R36 ;  /* 0x0000002400007844 */ /* 0x000fe20000000200 */
[----:B------:R-:W-:Y:S06]  /*53bc0*/  BAR.SYNC.DEFER_BLOCKING 0x0 ;  /* 0x0000000000007b1d */ /* 0x000fec0000010000 */
[----:B------:R-:W1:Y:S02]  /*53bd0*/  LDS.128 R36, [R21] ;  /* 0x0000000015247984 */ /* 0x000e640000000c00 */
[----:B------:R-:W-:Y:S06]  /*53be0*/  BAR.SYNC.DEFER_BLOCKING 0x0 ;  /* 0x0000000000007b1d */ /* 0x000fec0000010000 */
[----:B----4-:R-:W-:Y:S02]  /*53bf0*/  STSM.16.M88.4 [R0], R32 ;  /* 0x0000002000007844 */ /* 0x010fe40000000200 */
[----:B------:R-:W-:Y:S06]  /*53c00*/  BAR.SYNC.DEFER_BLOCKING 0x0 ;  /* 0x0000000000007b1d */ /* 0x000fec0000010000 */
[----:B------:R-:W4:Y:S02]  /*53c10*/  LDS.128 R32, [R21] ;  /* 0x0000000015207984 */ /* 0x000f240000000c00 */
[----:B------:R-:W-:Y:S06]  /*53c20*/  BAR.SYNC.DEFER_BLOCKING 0x0 ;  /* 0x0000000000007b1d */ /* 0x000fec0000010000 */
[----:B---3--:R-:W-:Y:S02]  /*53c30*/  STSM.16.M88.4 [R0], R44 ;  /* 0x0000002c00007844 */ /* 0x008fe40000000200 */
[----:B------:R-:W-:Y:S06]  /*53c40*/  BAR.SYNC.DEFER_BLOCKING 0x0 ;  /* 0x0000000000007b1d */ /* 0x000fec0000010000 */
[----:B------:R-:W3:Y:S02]  /*53c50*/  LDS.128 R44, [R21] ;  /* 0x00000000152c7984 */ /* 0x000ee40000000c00 */
        /* <DEDUP_REMOVED lines=9> */
[----:B------:R-:W3:Y:S04]  /*53cf0*/  LDL.LU R64, [R1+0xb94] ;  /* 0x000b940001407983 */ /* 0x000ee80000300800 */
[----:B------:R-:W3:Y:S04]  /*53d00*/  LDL.LU R65, [R1+0xb9c] ;  /* 0x000b9c0001417983 */ /* 0x000ee80000300800 */
[----:B------:R-:W3:Y:S04]  /*53d10*/  LDL.LU R66, [R1+0x794] ;  /* 0x0007940001427983 */ /* 0x000ee80000300800 */
[----:B------:R-:W3:Y:S04]  /*53d20*/  LDL.LU R67, [R1+0x79c] ;  /* 0x00079c0001437983 */ /* 0x000ee80000300800 */
[----:B------:R-:W1:Y:S01]  /*53d30*/  LDS.128 R56, [R21] ;  /* 0x0000000015387984 */ /* 0x000e620000000c00 */
[----:B------:R-:W-:-:S02]  /*53d40*/  IMAD.MOV.U32 R54, RZ, RZ, R121 ;  /* 0x000000ffff367224 */ /* 0x000fc400078e0079 */
[----:B------:R-:W-:Y:S01]  /*53d50*/  IMAD.MOV.U32 R55, RZ, RZ, R123 ;  /* 0x000000ffff377224 */ /* 0x000fe200078e007b */
[----:B------:R-:W-:Y:S01]  /*53d60*/  BAR.SYNC.DEFER_BLOCKING 0x0 ;  /* 0x0000000000007b1d */ /* 0x000fe20000010000 */
[----:B------:R-:W-:Y:S02]  /*53d70*/  IMAD.MOV.U32 R62, RZ, RZ, R124 ;  /* 0x000000ffff3e7224 */ /* 0x000fe400078e007c */
[----:B------:R-:W-:-:S03]  /*53d80*/  IMAD.MOV.U32 R63, RZ, RZ, R126 ;  /* 0x000000ffff3f7224 */ /* 0x000fc600078e007e */
[----:B------:R-:W3:Y:S04]  /*53d90*/  LDL.LU R68, [R1+0x394] ;  /* 0x0003940001447983 */ /* 0x000ee80000300800 */
[----:B------:R-:W3:Y:S04]  /*53da0*/  LDL.LU R69, [R1+0x39c] ;  /* 0x00039c0001457983 */ /* 0x000ee80000300800 */
[----:B------:R-:W-:Y:S01]  /*53db0*/  STSM.16.M88.4 [R0], R52 ;  /* 0x0000003400007844 */ /* 0x000fe20000000200 */
[----:B------:R-:W-:Y:S06]  /*53dc0*/  BAR.SYNC.DEFER_BLOCKING 0x0 ;  /* 0x0000000000007b1d */ /* 0x000fec0000010000 */
[----:B------:R-:W1:Y:S02]  /*53dd0*/  LDS.128 R52, [R21] ;  /* 0x0000000015347984 */ /* 0x000e640000000c00 */
[----:B------:R-:W-:Y:S06]  /*53de0*/  BAR.SYNC.DEFER_BLOCKING 0x0 ;  /* 0x0000000000007b1d */ /* 0x000fec0000010000 */
[----:B--2---:R-:W-:Y:S02]  /*53df0*/  STSM.16.M88.4 [R0], R48 ;  /* 0x0000003000007844 */ /* 0x004fe40000000200 */
[----:B------:R-:W-:Y:S06]  /*53e00*/  BAR.SYNC.DEFER_BLOCKING 0x0 ;  /* 0x0000000000007b1d */ /* 0x000fec0000010000 */
[----:B------:R-:W2:Y:S02]  /*53e10*/  LDS.128 R48, [R21] ;  /* 0x0000000015307984 */ /* 0x000ea40000000c00 */
[----:B------:R-:W-:Y:S06]  /*53e20*/  BAR.SYNC.DEFER_BLOCKING 0x0 ;  /* 0x0000000000007b1d */ /* 0x000fec0000010000 */
[----:B----4-:R-:W-:Y:S02]  /*53e30*/  STSM.16.M88.4 [R0], R60 ;  /* 0x0000003c00007844 */ /* 0x010fe40000000200 */
[----:B------:R-:W-:Y:S06]  /*53e40*/  BAR.SYNC.DEFER_BLOCKING 0x0 ;  /* 0x0000000000007b1d */ /* 0x000fec0000010000 */
[----:B------:R-:W4:Y:S02]  /*53e50*/  LDS.128 R60, [R21] ;  /* 0x00000000153c7984 */ /* 0x000f240000000c00 */
[----:B------:R-:W-:Y:S06]  /*53e60*/  BAR.SYNC.DEFER_BLOCKING 0x0 ;  /* 0x0000000000007b1d */ /* 0x000fec0000010000 */
[----:B---3--:R3:W-:Y:S02]  /*53e70*/  STSM.16.M88.4 [R0], R64 ;  /* 0x0000004000007844 */ /* 0x0087e40000000200 */
[----:B------:R-:W-:Y:S06]  /*53e80*/  BAR.SYNC.DEFER_BLOCKING 0x0 ;  /* 0x0000000000007b1d */ /* 0x000fec0000010000 */
[----:B---3--:R-:W3:Y:S04]  /*53e90*/  LDL.LU R64, [R1+0xba0] ;  /* 0x000ba00001407983 */ /* 0x008ee80000300800 */
[----:B------:R-:W3:Y:S04]  /*53ea0*/  LDL.LU R65, [R1+0xba8] ;  /* 0x000ba80001417983 */ /* 0x000ee80000300800 */
[----:B------:R-:W3:Y:S04]  /*53eb0*/  LDL.LU R66, [R1+0x7a0] ;  /* 0x0007a00001427983 */ /* 0x000ee80000300800 */
[----:B------:R-:W3:Y:S04]  /*53ec0*/  LDL.LU R67, [R1+0x7a8] ;  /* 0x0007a80001437983 */ /* 0x000ee80000300800 */
[----:B------:R-:W2:Y:S04]  /*53ed0*/  LDL.LU R76, [R1+0x3a0] ;  /* 0x0003a000014c7983 */ /* 0x000ea80000300800 */
[----:B------:R-:W2:Y:S04]  /*53ee0*/  LDL.LU R77, [R1+0x3a8] ;  /* 0x0003a800014d7983 */ /* 0x000ea80000300800 */
[----:B------:R-:W4:Y:S04]  /*53ef0*/  LDL.LU R80, [R1+0xba4] ;  /* 0x000ba40001507983 */ /* 0x000f280000300800 */
[----:B------:R-:W4:Y:S04]  /*53f00*/  LDL.LU R81, [R1+0xbac] ;  /* 0x000bac0001517983 */ /* 0x000f280000300800 */
[----:B------:R-:W4:Y:S04]  /*53f10*/  LDL.LU R82, [R1+0x7a4] ;  /* 0x0007a40001527983 */ /* 0x000f280000300800 */
[----:B------:R-:W4:Y:S04]  /*53f20*/  LDL.LU R83, [R1+0x7ac] ;  /* 0x0007ac0001537983 */ /* 0x000f280000300800 */
[----:B------:R-:W1:Y:S01]  /*53f30*/  LDS.128 R72, [R21] ;  /* 0x0000000015487984 */ /* 0x000e620000000c00 */
[----:B------:R-:W-:-:S02]  /*53f40*/  IMAD.MOV.U32 R70, RZ, RZ, R125 ;  /* 0x000000ffff467224 */ /* 0x000fc400078e007d */
[----:B------:R-:W-:Y:S01]  /*53f50*/  IMAD.MOV.U32 R71, RZ, RZ, R127 ;  /* 0x000000ffff477224 */ /* 0x000fe200078e007f */
[----:B------:R-:W-:Y:S01]  /*53f60*/  BAR.SYNC.DEFER_BLOCKING 0x0 ;  /* 0x0000000000007b1d */ /* 0x000fe20000010000 */
[----:B------:R-:W-:Y:S02]  /*53f70*/  IMAD.MOV.U32 R78, RZ, RZ, R128 ;  /* 0x000000ffff4e7224 */ /* 0x000fe400078e0080 */
[----:B------:R-:W-:-:S03]  /*53f80*/  IMAD.MOV.U32 R79, RZ, RZ, R130 ;  /* 0x000000ffff4f7224 */ /* 0x000fc600078e0082 */
[----:B------:R-:W4:Y:S04]  /*53f90*/  LDL.LU R84, [R1+0x3a4] ;  /* 0x0003a40001547983 */ /* 0x000f280000300800 */
[----:B------:R-:W4:Y:S04]  /*53fa0*/  LDL.LU R85, [R1+0x3ac] ;  /* 0x0003ac0001557983 */ /* 0x000f280000300800 */
[----:B------:R-:W-:Y:S01]  /*53fb0*/  STSM.16.M88.4 [R0], R68 ;  /* 0x0000004400007844 */ /* 0x000fe20000000200 */
[----:B------:R-:W-:Y:S06]  /*53fc0*/  BAR.SYNC.DEFER_BLOCKING 0x0 ;  /* 0x0000000000007b1d */ /* 0x000fec0000010000 */
[----:B------:R-:W1:Y:S02]  /*53fd0*/  LDS.128 R68, [R21] ;  /* 0x0000000015447984 */ /* 0x000e640000000c00 */
[----:B------:R-:W-:Y:S06]  /*53fe0*/  BAR.SYNC.DEFER_BLOCKING 0x0 ;  /* 0x0000000000007b1d */ /* 0x000fec0000010000 */
[----:B---3--:R-:W-:Y:S02]  /*53ff0*/  STSM.16.M88.4 [R0], R64 ;  /* 0x0000004000007844 */ /* 0x008fe40000000200 */
        /* <DEDUP_REMOVED lines=94> */
[----:B------:R-:W-:Y:S01]  /*545e0*/  BAR.SYNC.DEFER_BLOCKING 0x0 ;  /* 0x0000000000007b1d */ /* 0x000fe20000010000 */
[----:B------:R-:W-:-:S05]  /*545f0*/  IMAD.MOV.U32 R134, RZ, RZ, R141 ;  /* 0x000000ffff867224 */ /* 0x000fca00078e008d */
        /* <DEDUP_REMOVED lines=8> */
[----:B----4-:R4:W-:Y:S01]  /*54680*/  STSM.16.M88.4 [R0], R128 ;  /* 0x0000008000007844 */ /* 0x0109e20000000200 */
[----:B------:R-:W-:-:S02]  /*54690*/  IMAD.MOV.U32 R142, RZ, RZ, R144 ;  /* 0x000000ffff8e7224 */ /* 0x000fc400078e0090 */
[----:B------:R-:W-:Y:S01]  /*546a0*/  IMAD.MOV.U32 R135, RZ, RZ, R143 ;  /* 0x000000ffff877224 */ /* 0x000fe200078e008f */
        /* <DEDUP_REMOVED lines=11> */
[----:B------:R-:W2:Y:S04]  /*54760*/  LDL.LU R156, [R1+0x3e4] ;  /* 0x0003e400019c7983 */ /* 0x000ea80000300800 */
[----:B------:R-:W2:Y:S01]  /*54770*/  LDL.LU R157, [R1+0x3ec] ;  /* 0x0003ec00019d7983 */ /* 0x000ea20000300800 */
[----:B------:R-:W-:-:S02]  /*54780*/  IMAD.MOV.U32 R158, RZ, RZ, R145 ;  /* 0x000000ffff9e7224 */ /* 0x000fc400078e0091 */
[----:B------:R-:W-:Y:S01]  /*54790*/  IMAD.MOV.U32 R143, RZ, RZ, R146 ;  /* 0x000000ffff8f7224 */ /* 0x000fe200078e0092 */
[----:B------:R-:W2:Y:S01]  /*547a0*/  LDL.LU R144, [R1+0xbf0] ;  /* 0x000bf00001907983 */ /* 0x000ea20000300800 */
[----:B------:R-:W-:-:S03]  /*547b0*/  IMAD.MOV.U32 R159, RZ, RZ, R147 ;  /* 0x000000ffff9f7224 */ /* 0x000fc600078e0093 */
[----:B------:R-:W2:Y:S04]  /*547c0*/  LDL.LU R145, [R1+0xbf8] ;  /* 0x000bf80001917983 */ /* 0x000ea80000300800 */
[----:B------:R-:W2:Y:S04]  /*547d0*/  LDL.LU R146, [R1+0x7f0] ;  /* 0x0007f00001927983 */ /* 0x000ea80000300800 */
[----:B------:R-:W2:Y:S04]  /*547e0*/  LDL.LU R147, [R1+0x7f8] ;  /* 0x0007f80001937983 */ /* 0x000ea80000300800 */
[----:B------:R-:W1:Y:S01]  /*547f0*/  LDS.128 R136, [R21] ;  /* 0x0000000015887984 */ /* 0x000e620000000c00 */
[----:B------:R-:W-:Y:S06]  /*54800*/  BAR.SYNC.DEFER_BLOCKING 0x0 ;  /* 0x0000000000007b1d */ /* 0x000fec0000010000 */
[----:B------:R-:W2:Y:S04]  /*54810*/  LDL.LU R160, [R1+0x3f0] ;  /* 0x0003f00001a07983 */ /* 0x000ea80000300800 */
[----:B------:R-:W2:Y:S04]  /*54820*/  LDL.LU R161, [R1+0x3f8] ;  /* 0x0003f80001a17983 */ /* 0x000ea80000300800 */
[----:B------:R-:W2:Y:S04]  /*54830*/  LDL.LU R164, [R1+0xbf4] ;  /* 0x000bf40001a47983 */ /* 0x000ea80000300800 */
[----:B------:R-:W2:Y:S04]  /*54840*/  LDL.LU R165, [R1+0xbfc] ;  /* 0x000bfc0001a57983 */ /* 0x000ea80000300800 */
[----:B------:R-:W-:Y:S01]  /*54850*/  STSM.16.M88.4 [R0], R132 ;  /* 0x0000008400007844 */ /* 0x000fe20000000200 */
[----:B------:R-:W-:Y:S06]  /*54860*/  BAR.SYNC.DEFER_BLOCKING 0x0 ;  /* 0x0000000000007b1d */ /* 0x000fec0000010000 */
[----:B------:R-:W2:Y:S04]  /*54870*/  LDL.LU R166, [R1+0x7f4] ;  /* 0x0007f40001a67983 */ /* 0x000ea80000300800 */
[----:B------:R-:W2:Y:S01]  /*54880*/  LDL.LU R167, [R1+0x7fc] ;  /* 0x0007fc0001a77983 */ /* 0x000ea20000300800 */
[----:B------:R-:W-:-:S02]  /*54890*/  IMAD.MOV.U32 R162, RZ, RZ, R148 ;  /* 0x000000ffffa27224 */ /* 0x000fc400078e0094 */
[----:B------:R-:W-:Y:S01]  /*548a0*/  IMAD.MOV.U32 R163, RZ, RZ, R150 ;  /* 0x000000ffffa37224 */ /* 0x000fe200078e0096 */
[----:B------:R-:W2:Y:S01]  /*548b0*/  LDL.LU R23, [R1+0x800] ;  /* 0x0008000001177983 */ /* 0x000ea20000300800 */
[----:B------:R-:W-:-:S03]  /*548c0*/  ISETP.GE.AND P5, PT, R8, R13, PT ;  /* 0x0000000d0800720c */ /* 0x000fc60003fa6270 */
[----:B------:R-:W2:Y:S04]  /*548d0*/  LDL.LU R12, [R1+0x1438] ;  /* 0x00143800010c7983 */ /* 0x000ea80000300800 */
[----:B------:R-:W1:Y:S01]  /*548e0*/  LDS.128 R132, [R21] ;  /* 0x0000000015847984 */ /* 0x000e620000000c00 */
[----:B------:R-:W-:Y:S06]  /*548f0*/  BAR.SYNC.DEFER_BLOCKING 0x0 ;  /* 0x0000000000007b1d */ /* 0x000fec0000010000 */
[----:B------:R-:W2:Y:S04]  /*54900*/  LDL.LU R13, [R1+0x400] ;  /* 0x00040000010d7983 */ /* 0x000ea80000300800 */
[----:B----4-:R-:W-:Y:S01]  /*54910*/  STSM.16.M88.4 [R0], R128 ;  /* 0x0000008000007844 */ /* 0x010fe20000000200 */
[----:B------:R-:W-:Y:S06]  /*54920*/  BAR.SYNC.DEFER_BLOCKING 0x0 ;  /* 0x0000000000007b1d */ /* 0x000fec0000010000 */
[----:B------:R-:W4:Y:S02]  /*54930*/  LDS.128 R128, [R21] ;  /* 0x0000000015807984 */ /* 0x000f240000000c00 */
        /* <DEDUP_REMOVED lines=9> */
[----:B------:R-:W-:Y:S02]  /*549d0*/  STSM.16.M88.4 [R0], R156 ;  /* 0x0000009c00007844 */ /* 0x000fe40000000200 */
        /* <DEDUP_REMOVED lines=11> */
[----:B------:R1:W-:Y:S04]  /*54a90*/  STSM.16.M88.4 [R0], R164 ;  /* 0x000000a400007844 */ /* 0x0003e80000000200 */
[----:B-1----:R-:W4:Y:S04]  /*54aa0*/  LDL.LU R164, [R1+0x3f4] ;  /* 0x0003f40001a47983 */ /* 0x002f280000300800 */
[----:B------:R-:W4:Y:S04]  /*54ab0*/  LDL.LU R165, [R1+0x3fc] ;  /* 0x0003fc0001a57983 */ /* 0x000f280000300800 */
[----:B------:R-:W3:Y:S04]  /*54ac0*/  LDL.LU R19, [R1] ;  /* 0x0000000001137983 */ /* 0x000ee80000300800 */
[----:B------:R-:W2:Y:S04]  /*54ad0*/  LDL.LU R18, [R1+0xc04] ;  /* 0x000c040001127983 */ /* 0x000ea80000300800 */
[----:B------:R-:W2:Y:S01]  /*54ae0*/  LDL.LU R15, [R1+0x128c] ;  /* 0x00128c00010f7983 */ /* 0x000ea20000300800 */
[----:B------:R-:W-:Y:S01]  /*54af0*/  IMAD.MOV.U32 R166, RZ, RZ, R149 ;  /* 0x000000ffffa67224 */ /* 0x000fe200078e0095 */
[----:B------:R-:W-:Y:S01]  /*54b00*/  MOV R167, R151 ;  /* 0x0000009700a77202 */ /* 0x000fe20000000f00 */
[----:B------:R-:W-:Y:S01]  /*54b10*/  BAR.SYNC.DEFER_BLOCKING 0x0 ;  /* 0x0000000000007b1d */ /* 0x000fe20000010000 */
[----:B------:R-:W-:Y:S01]  /*54b20*/  ISETP.LT.AND P5, PT, R7, UR6, !P5 ;  /* 0x0000000607007c0c */ /* 0x000fe2000efa1270 */
[----:B------:R-:W-:-:S04]  /*54b30*/  IMAD.WIDE R228, R14, 0x4, R2 ;  /* 0x000000040ee47825 */ /* 0x000fc800078e0202 */
[----:B------:R-:W-:Y:S01]  /*54b40*/  ULDC.64 UR6, c[0x0][0x228] ;  /* 0x00008a0000067ab9 */ /* 0x000fe20000000a00 */
[----:B------:R-:W2:Y:S04]  /*54b50*/  LDL.LU R17, [R1+0x804] ;  /* 0x0008040001117983 */ /* 0x000ea80000300800 */
[----:B------:R-:W1:Y:S01]  /*54b60*/  LDS.128 R148, [R21] ;  /* 0x0000000015947984 */ /* 0x000e620000000c00 */
[----:B------:R-:W-:Y:S06]  /*54b70*/  BAR.SYNC.DEFER_BLOCKING 0x0 ;  /* 0x0000000000007b1d */ /* 0x000fec0000010000 */
[----:B----4-:R4:W-:Y:S02]  /*54b80*/  STSM.16.M88.4 [R0], R164 ;  /* 0x000000a400007844 */ /* 0x0109e40000000200 */
[----:B------:R-:W-:Y:S06]  /*54b90*/  BAR.SYNC.DEFER_BLOCKING 0x0 ;  /* 0x0000000000007b1d */ /* 0x000fec0000010000 */
[----:B------:R1:W-:Y:S01]  /*54ba0*/  @P5 STG.E desc[UR4][R228.64], R16 ;  /* 0x00000010e4005986 */ /* 0x0003e2000c101904 */
[----:B------:R-:W-:Y:S01]  /*54bb0*/  ISETP.GE.AND P5, PT, R7, UR7, PT ;  /* 0x0000000707007c0c */ /* 0x000fe2000bfa6270 */
[----:B----4-:R-:W-:Y:S01]  /*54bc0*/  IMAD.WIDE R164, R14, 0x4, R4 ;  /* 0x000000040ea47825 */ /* 0x010fe200078e0204 */
[----:B------:R-:W-:-:S02]  /*54bd0*/  ULDC UR7, c[0x0][0x228] ;  /* 0x00008a0000077ab9 */ /* 0x000fc40000000800 */
[----:B------:R-:W-:Y:S01]  /*54be0*/  ISETP.LT.AND P5, PT, R9, UR6, !P5 ;  /* 0x0000000609007c0c */ /* 0x000fe2000efa1270 */
[----:B-1----:R-:W4:Y:S04]  /*54bf0*/  LDL.LU R16, [R1+0x404] ;  /* 0x0004040001107983 */ /* 0x002f280000300800 */
[----:B------:R-:W4:Y:S08]  /*54c00*/  LDL.LU R14, [R1+0xf50] ;  /* 0x000f5000010e7983 */ /* 0x000f300000300800 */
[----:B------:R1:W-:Y:S04]  /*54c10*/  @P5 STG.E desc[UR4][R164.64], R23 ;  /* 0x00000017a4005986 */ /* 0x0003e8000c101904 */
[----:B------:R-:W4:Y:S01]  /*54c20*/  LDL.LU R231, [R1+0x4] ;  /* 0x0000040001e77983 */ /* 0x000f220000300800 */
[----:B-1----:R-:W-:-:S05]  /*54c30*/  VIADD R23, R7, 0x1 ;  /* 0x0000000107177836 */ /* 0x002fca0000000000 */
[----:B------:R-:W-:-:S04]  /*54c40*/  ISETP.GE.AND P5, PT, R23, UR9, PT ;  /* 0x0000000917007c0c */ /* 0x000fc8000bfa6270 */
[----:B------:R-:W-:Y:S01]  /*54c50*/  ISETP.LT.AND P6, PT, R8, UR7, !P5 ;  /* 0x0000000708007c0c */ /* 0x000fe2000efc1270 */
[----:B------:R-:W-:Y:S01]  /*54c60*/  IMAD.WIDE R164, R12, 0x4, R2 ;  /* 0x000000040ca47825 */ /* 0x000fe200078e0202 */
[----:B------:R-:W-:Y:S01]  /*54c70*/  ISETP.LT.AND P5, PT, R9, UR8, !P5 ;  /* 0x0000000809007c0c */ /* 0x000fe2000efa1270 */
[----:B------:R-:W-:Y:S01]  /*54c80*/  ULDC UR7, c[0x0][0x22c] ;  /* 0x00008b0000077ab9 */ /* 0x000fe20000000800 */
[----:B------:R-:W-:Y:S01]  /*54c90*/  ULDC UR8, c[0x0][0x228] ;  /* 0x00008a0000087ab9 */ /* 0x000fe20000000800 */
[----:B------:R-:W-:-:S08]  /*54ca0*/  VIADD R23, R7, 0x2 ;  /* 0x0000000207177836 */ /* 0x000fd00000000000 */
[----:B------:R1:W-:Y:S02]  /*54cb0*/  @P6 STG.E desc[UR4][R164.64], R13 ;  /* 0x0000000da4006986 */ /* 0x0003e4000c101904 */
[----:B-1----:R-:W-:Y:S02]  /*54cc0*/  IMAD.WIDE R164, R12, 0x4, R4 ;  /* 0x000000040ca47825 */ /* 0x002fe400078e0204 */
[----:B------:R-:W4:Y:S04]  /*54cd0*/  LDL.LU R13, [R1+0xc08] ;  /* 0x000c0800010d7983 */ /* 0x000f280000300800 */
[----:B------:R-:W4:Y:S04]  /*54ce0*/  LDL.LU R12, [R1+0xf54] ;  /* 0x000f5400010c7983 */ /* 0x000f280000300800 */
[----:B---3--:R2:W-:Y:S01]  /*54cf0*/  @P5 STG.E desc[UR4][R164.64], R19 ;  /* 0x00000013a4005986 */ /* 0x0085e2000c101904 */
[----:B------:R-:W-:Y:S01]  /*54d00*/  ISETP.GE.AND P5, PT, R23, UR7, PT ;  /* 0x0000000717007c0c */ /* 0x000fe2000bfa6270 */
[----:B------:R-:W-:-:S02]  /*54d10*/  ULDC UR7, c[0x0][0x228] ;  /* 0x00008a0000077ab9 */ /* 0x000fc40000000800 */
[----:B------:R-:W3:Y:S01]  /*54d20*/  LDL.LU R230, [R1+0x808] ;  /* 0x0008080001e67983 */ /* 0x000ee20000300800 */
[----:B------:R-:W-:Y:S01]  /*54d30*/  ISETP.LT.AND P6, PT, R8, UR8, !P5 ;  /* 0x0000000808007c0c */ /* 0x000fe2000efc1270 */
[----:B--2---:R-:W-:Y:S02]  /*54d40*/  IMAD.WIDE R164, R15, 0x4, R2 ;  /* 0x000000040fa47825 */ /* 0x004fe400078e0202 */
[----:B------:R-:W2:Y:S01]  /*54d50*/  LDL.LU R20, [R1+0x408] ;  /* 0x0004080001147983 */ /* 0x000ea20000300800 */
[----:B------:R-:W-:-:S09]  /*54d60*/  ULDC UR8, c[0x0][0x228] ;  /* 0x00008a0000087ab9 */ /* 0x000fd20000000800 */
[----:B------:R1:W-:Y:S02]  /*54d70*/  @P6 STG.E desc[UR4][R164.64], R18 ;  /* 0x00000012a4006986 */ /* 0x0003e4000c101904 */
[----:B-1----:R-:W-:Y:S02]  /*54d80*/  IMAD.WIDE R164, R15, 0x4, R4 ;  /* 0x000000040fa47825 */ /* 0x002fe400078e0204 */
[----:B------:R-:W2:Y:S01]  /*54d90*/  LDL.LU R15, [R1+0xf58] ;  /* 0x000f5800010f7983 */ /* 0x000ea20000300800 */
[----:B------:R-:W-:Y:S01]  /*54da0*/  ISETP.LT.AND P5, PT, R9, UR7, !P5 ;  /* 0x0000000709007c0c */ /* 0x000fe2000efa1270 */
[----:B------:R-:W-:Y:S01]  /*54db0*/  VIADD R23, R7, 0x3 ;  /* 0x0000000307177836 */ /* 0x000fe20000000000 */
[----:B------:R-:W-:Y:S01]  /*54dc0*/  ULDC UR7, c[0x0][0x22c] ;  /* 0x00008b0000077ab9 */ /* 0x000fe20000000800 */
[----:B------:R-:W2:Y:S04]  /*54dd0*/  LDL.LU R19, [R1+0x8] ;  /* 0x0000080001137983 */ /* 0x000ea80000300800 */
[----:B------:R-:W2:Y:S06]  /*54de0*/  LDL.LU R18, [R1+0xf5c] ;  /* 0x000f5c0001127983 */ /* 0x000eac0000300800 */
[----:B------:R4:W-:Y:S01]  /*54df0*/  @P5 STG.E desc[UR4][R164.64], R17 ;  /* 0x00000011a4005986 */ /* 0x0009e2000c101904 */
[----:B------:R-:W-:Y:S01]  /*54e00*/  ISETP.GE.AND P5, PT, R23, UR7, PT ;  /* 0x0000000717007c0c */ /* 0x000fe2000bfa6270 */
[----:B------:R-:W-:-:S03]  /*54e10*/  ULDC UR7, c[0x0][0x228] ;  /* 0x00008a0000077ab9 */ /* 0x000fc60000000800 */
[----:B------:R-:W-:Y:S01]  /*54e20*/  ISETP.LT.AND P6, PT, R8, UR8, !P5 ;  /* 0x0000000808007c0c */ /* 0x000fe2000efc1270 */
[----:B------:R-:W-:Y:S01]  /*54e30*/  VIADD R23, R7, 0x4 ;  /* 0x0000000407177836 */ /* 0x000fe20000000000 */
[----:B------:R-:W-:Y:S01]  /*54e40*/  ISETP.LT.AND P5, PT, R9, UR7, !P5 ;  /* 0x0000000709007c0c */ /* 0x000fe2000efa1270 */
[----:B------:R-:W-:Y:S01]  /*54e50*/  ULDC.64 UR8, c[0x0][0x228] ;  /* 0x00008a0000087ab9 */ /* 0x000fe20000000a00 */
[----:B------:R-:W-:Y:S01]  /*54e60*/  ULDC UR7, c[0x0][0x228] ;  /* 0x00008a0000077ab9 */ /* 0x000fe20000000800 */
[----:B----4-:R-:W-:-:S08]  /*54e70*/  IMAD.WIDE R164, R14, 0x4, R2 ;  /* 0x000000040ea47825 */ /* 0x010fd000078e0202 */
[----:B------:R1:W-:Y:S02]  /*54e80*/  @P6 STG.E desc[UR4][R164.64], R16 ;  /* 0x00000010a4006986 */ /* 0x0003e4000c101904 */
[----:B-1----:R-:W-:Y:S02]  /*54e90*/  IMAD.WIDE R164, R14, 0x4, R4 ;  /* 0x000000040ea47825 */ /* 0x002fe400078e0204 */
[----:B------:R-:W4:Y:S04]  /*54ea0*/  LDL.LU R16, [R1+0xc0c] ;  /* 0x000c0c0001107983 */ /* 0x000f280000300800 */
[----:B------:R1:W-:Y:S01]  /*54eb0*/  @P5 STG.E desc[UR4][R164.64], R231 ;  /* 0x000000e7a4005986 */ /* 0x0003e2000c101904 */
[----:B------:R-:W-:-:S03]  /*54ec0*/  ISETP.GE.AND P5, PT, R23, UR9, PT ;  /* 0x0000000917007c0c */ /* 0x000fc6000bfa6270 */
[----:B------:R-:W4:Y:S01]  /*54ed0*/  LDL.LU R17, [R1+0x80c] ;  /* 0x00080c0001117983 */ /* 0x000f220000300800 */
[----:B------:R-:W-:Y:S01]  /*54ee0*/  ISETP.LT.AND P6, PT, R8, UR7, !P5 ;  /* 0x0000000708007c0c */ /* 0x000fe2000efc1270 */
[----:B------:R-:W-:Y:S01]  /*54ef0*/  VIADD R23, R7, 0x5 ;  /* 0x0000000507177836 */ /* 0x000fe20000000000 */
[----:B------:R-:W-:Y:S01]  /*54f00*/  ISETP.LT.AND P5, PT, R9, UR8, !P5 ;  /* 0x0000000809007c0c */ /* 0x000fe2000efa1270 */
[----:B------:R-:W4:Y:S01]  /*54f10*/  LDL.LU R14, [R1+0xf60] ;  /* 0x000f6000010e7983 */ /* 0x000f220000300800 */
[----:B------:R-:W-:Y:S01]  /*54f20*/  ULDC.64 UR8, c[0x0][0x228] ;  /* 0x00008a0000087ab9 */ /* 0x000fe20000000a00 */
[----:B------:R-:W-:Y:S01]  /*54f30*/  ULDC UR7, c[0x0][0x228] ;  /* 0x00008a0000077ab9 */ /* 0x000fe20000000800 */
[----:B-1----:R-:W-:-:S07]  /*54f40*/  IMAD.WIDE R164, R12, 0x4, R2 ;  /* 0x000000040ca47825 */ /* 0x002fce00078e0202 */
[----:B------:R1:W-:Y:S02]  /*54f50*/  @P6 STG.E desc[UR4][R164.64], R13 ;  /* 0x0000000da4006986 */ /* 0x0003e4000c101904 */
[----:B-1----:R-:W-:Y:S02]  /*54f60*/  IMAD.WIDE R164, R12, 0x4, R4 ;  /* 0x000000040ca47825 */ /* 0x002fe400078e0204 */
[----:B------:R-:W4:Y:S04]  /*54f70*/  LDL.LU R13, [R1+0x40c] ;  /* 0x00040c00010d7983 */ /* 0x000f280000300800 */
[----:B---3--:R2:W-:Y:S01]  /*54f80*/  @P5 STG.E desc[UR4][R164.64], R230 ;  /* 0x000000e6a4005986 */ /* 0x0085e2000c101904 */
[----:B------:R-:W-:-:S03]  /*54f90*/  ISETP.GE.AND P5, PT, R23, UR9, PT ;  /* 0x0000000917007c0c */ /* 0x000fc6000bfa6270 */
        /* <DEDUP_REMOVED lines=10> */
[----:B------:R-:W-:-:S11]  /*55040*/  ULDC UR8, c[0x0][0x228] ;  /* 0x00008a0000087ab9 */ /* 0x000fd60000000800 */
[----:B------:R1:W-:Y:S01]  /*55050*/  @P5 STG.E desc[UR4][R164.64], R19 ;  /* 0x00000013a4005986 */ /* 0x0003e2000c101904 */
[----:B------:R-:W-:Y:S01]  /*55060*/  ISETP.GE.AND P5, PT, R23, UR7, PT ;  /* 0x0000000717007c0c */ /* 0x000fe2000bfa6270 */
[----:B------:R-:W-:-:S03]  /*55070*/  ULDC UR7, c[0x0][0x228] ;  /* 0x00008a0000077ab9 */ /* 0x000fc60000000800 */
[----:B------:R-:W-:Y:S01]  /*55080*/  ISETP.LT.AND P6, PT, R8, UR8, !P5 ;  /* 0x0000000808007c0c */ /* 0x000fe2000efc1270 */
[----:B-1----:R-:W2:Y:S01]  /*55090*/  LDL.LU R19, [R1+0x810] ;  /* 0x0008100001137983 */ /* 0x002ea20000300800 */
[----:B------:R-:W-:Y:S01]  /*550a0*/  ISETP.LT.AND P5, PT, R9, UR7, !P5 ;  /* 0x0000000709007c0c */ /* 0x000fe2000efa1270 */
[----:B------:R-:W-:Y:S01]  /*550b0*/  IMAD.WIDE R164, R18, 0x4, R2 ;  /* 0x0000000412a47825 */ /* 0x000fe200078e0202 */
[----:B------:R-:W-:Y:S01]  /*550c0*/  ULDC UR7, c[0x0][0x22c] ;  /* 0x00008b0000077ab9 */ /* 0x000fe20000000800 */
[----:B------:R-:W-:Y:S02]  /*550d0*/  ULDC UR8, c[0x0][0x228] ;  /* 0x00008a0000087ab9 */ /* 0x000fe40000000800 */
[----:B------:R-:W-:-:S06]  /*550e0*/  VIADD R23, R7, 0x7 ;  /* 0x0000000707177836 */ /* 0x000fcc0000000000 */
[----:B----4-:R1:W-:Y:S02]  /*550f0*/  @P6 STG.E desc[UR4][R164.64], R16 ;  /* 0x00000010a4006986 */ /* 0x0103e4000c101904 */
[----:B-1----:R-:W-:Y:S02]  /*55100*/  IMAD.WIDE R164, R18, 0x4, R4 ;  /* 0x0000000412a47825 */ /* 0x002fe400078e0204 */
[----:B------:R-:W4:Y:S04]  /*55110*/  LDL.LU R16, [R1+0xf68] ;  /* 0x000f680001107983 */ /* 0x000f280000300800 */
[----:B------:R1:W-:Y:S01]  /*55120*/  @P5 STG.E desc[UR4][R164.64], R17 ;  /* 0x00000011a4005986 */ /* 0x0003e2000c101904 */
[----:B------:R-:W-:Y:S01]  /*55130*/  ISETP.GE.AND P5, PT, R23, UR7, PT ;  /* 0x0000000717007c0c */ /* 0x000fe2000bfa6270 */
[----:B------:R-:W-:-:S03]  /*55140*/  ULDC UR7, c[0x0][0x228] ;  /* 0x00008a0000077ab9 */ /* 0x000fc60000000800 */
[----:B------:R-:W-:Y:S01]  /*55150*/  ISETP.LT.AND P6, PT, R8, UR8, !P5 ;  /* 0x0000000808007c0c */ /* 0x000fe2000efc1270 */
[----:B-1----:R-:W4:Y:S01]  /*55160*/  LDL.LU R17, [R1+0x410] ;  /* 0x0004100001117983 */ /* 0x002f220000300800 */
[----:B------:R-:W-:Y:S01]  /*55170*/  IMAD.WIDE R164, R14, 0x4, R2 ;  /* 0x000000040ea47825 */ /* 0x000fe200078e0202 */
[----:B------:R-:W-:Y:S02]  /*55180*/  ULDC.64 UR8, c[0x0][0x228] ;  /* 0x00008a0000087ab9 */ /* 0x000fe40000000a00 */
[----:B------:R-:W4:Y:S01]  /*55190*/  LDL.LU R20, [R1+0x10] ;  /* 0x0000100001147983 */ /* 0x000f220000300800 */
[----:B------:R-:W-:Y:S01]  /*551a0*/  ISETP.LT.AND P5, PT, R9, UR7, !P5 ;  /* 0x0000000709007c0c */ /* 0x000fe2000efa1270 */
[----:B------:R-:W-:Y:S01]  /*551b0*/  VIADD R23, R7, 0x8 ;  /* 0x0000000807177836 */ /* 0x000fe20000000000 */
[----:B------:R-:W-:-:S05]  /*551c0*/  ULDC UR7, c[0x0][0x228] ;  /* 0x00008a0000077ab9 */ /* 0x000fca0000000800 */
[----:B------:R1:W-:Y:S04]  /*551d0*/  @P6 STG.E desc[UR4][R164.64], R13 ;  /* 0x0000000da4006986 */ /* 0x0003e8000c101904 */
[----:B-1----:R-:W4:Y:S01]  /*551e0*/  LDL.LU R13, [R1+0xf6c] ;  /* 0x000f6c00010d7983 */ /* 0x002f220000300800 */
[----:B------:R-:W-:-:S03]  /*551f0*/  IMAD.WIDE R164, R14, 0x4, R4 ;  /* 0x000000040ea47825 */ /* 0x000fc600078e0204 */
        /* <DEDUP_REMOVED lines=13> */
[----:B------:R-:W-:-:S11]  /*552d0*/  ULDC.64 UR8, c[0x0][0x228] ;  /* 0x00008a0000087ab9 */ /* 0x000fd60000000a00 */
[----:B------:R1:W-:Y:S01]  /*552e0*/  @P5 STG.E desc[UR4][R164.64], R19 ;  /* 0x00000013a4005986 */ /* 0x0003e2000c101904 */
[----:B------:R-:W-:-:S04]  /*552f0*/  ISETP.GE.AND P5, PT, R23, UR9, PT ;  /* 0x0000000917007c0c */ /* 0x000fc8000bfa6270 */
[----:B------:R-:W-:Y:S01]  /*55300*/  ISETP.LT.AND P6, PT, R8, UR7, !P5 ;  /* 0x0000000708007c0c */ /* 0x000fe2000efc1270 */
[----:B-1----:R-:W2:Y:S01]  /*55310*/  LDL.LU R19, [R1+0x14] ;  /* 0x0000140001137983 */ /* 0x002ea20000300800 */
[----:B------:R-:W-:Y:S01]  /*55320*/  ISETP.LT.AND P5, PT, R9, UR8, !P5 ;  /* 0x0000000809007c0c */ /* 0x000fe2000efa1270 */
[----:B------:R-:W-:Y:S01]  /*55330*/  VIADD R23, R7, 0xa ;  /* 0x0000000a07177836 */ /* 0x000fe20000000000 */
[----:B------:R-:W-:Y:S01]  /*55340*/  ULDC UR7, c[0x0][0x22c] ;  /* 0x00008b0000077ab9 */ /* 0x000fe20000000800 */
[----:B------:R-:W-:Y:S01]  /*55350*/  ULDC UR8, c[0x0][0x228] ;  /* 0x00008a0000087ab9 */ /* 0x000fe20000000800 */
[----:B----4-:R-:W-:-:S07]  /*55360*/  IMAD.WIDE R164, R16, 0x4, R2 ;  /* 0x0000000410a47825 */ /* 0x010fce00078e0202 */
[----:B------:R1:W-:Y:S02]  /*55370*/  @P6 STG.E desc[UR4][R164.64], R17 ;  /* 0x00000011a4006986 */ /* 0x0003e4000c101904 */
[----:B-1----:R-:W-:Y:S02]  /*55380*/  IMAD.WIDE R164, R16, 0x4, R4 ;  /* 0x0000000410a47825 */ /* 0x002fe400078e0204 */
[----:B------:R-:W4:Y:S04]  /*55390*/  LDL.LU R17, [R1+0xc18] ;  /* 0x000c180001117983 */ /* 0x000f280000300800 */
[----:B------:R-:W4:Y:S04]  /*553a0*/  LDL.LU R16, [R1+0xf74] ;  /* 0x000f740001107983 */ /* 0x000f280000300800 */
[----:B------:R1:W-:Y:S01]  /*553b0*/  @P5 STG.E desc[UR4][R164.64], R20 ;  /* 0x00000014a4005986 */ /* 0x0003e2000c101904 */
[----:B------:R-:W-:Y:S01]  /*553c0*/  ISETP.GE.AND P5, PT, R23, UR7, PT ;  /* 0x0000000717007c0c */ /* 0x000fe2000bfa6270 */
[----:B------:R-:W-:-:S02]  /*553d0*/  ULDC UR7, c[0x0][0x228] ;  /* 0x00008a0000077ab9 */ /* 0x000fc40000000800 */
[----:B------:R-:W4:Y:S01]  /*553e0*/  LDL.LU R230, [R1+0x818] ;  /* 0x0008180001e67983 */ /* 0x000f220000300800 */
[----:B------:R-:W-:Y:S01]  /*553f0*/  ISETP.LT.AND P6, PT, R8, UR8, !P5 ;  /* 0x0000000808007c0c */ /* 0x000fe2000efc1270 */
[----:B------:R-:W-:Y:S01]  /*55400*/  VIADD R23, R7, 0xb ;  /* 0x0000000b07177836 */ /* 0x000fe20000000000 */
[----:B------:R-:W-:Y:S01]  /*55410*/  ISETP.LT.AND P5, PT, R9, UR7, !P5 ;  /* 0x0000000709007c0c */ /* 0x000fe2000efa1270 */
[----:B------:R-:W-:Y:S01]  /*55420*/  ULDC UR7, c[0x0][0x22c] ;  /* 0x00008b0000077ab9 */ /* 0x000fe20000000800 */
[----:B------:R-:W-:Y:S01]  /*55430*/  ULDC UR8, c[0x0][0x228] ;  /* 0x00008a0000087ab9 */ /* 0x000fe20000000800 */
[----:B-1----:R-:W-:-:S08]  /*55440*/  IMAD.WIDE R164, R13, 0x4, R2 ;  /* 0x000000040da47825 */ /* 0x002fd000078e0202 */
        /* <DEDUP_REMOVED lines=14> */
[----:B------:R-:W2:Y:S04]  /*55530*/  LDL.LU R12, [R1+0xf7c] ;  /* 0x000f7c00010c7983 */ /* 0x000ea80000300800 */
        /* <DEDUP_REMOVED lines=8> */
[----:B------:R-:W-:Y:S01]  /*555c0*/  VIADD R23, R7, 0xd ;  /* 0x0000000d07177836 */ /* 0x000fe20000000000 */
[----:B------:R-:W-:Y:S01]  /*555d0*/  ISETP.LT.AND P5, PT, R9, UR7, !P5 ;  /* 0x0000000709007c0c */ /* 0x000fe2000efa1270 */
[----:B------:R-:W-:Y:S01]  /*555e0*/  ULDC UR7, c[0x0][0x22c] ;  /* 0x00008b0000077ab9 */ /* 0x000fe20000000800 */
[----:B------:R-:W-:Y:S01]  /*555f0*/  ULDC UR8, c[0x0][0x228] ;  /* 0x00008a0000087ab9 */ /* 0x000fe20000000800 */
[----:B-1----:R-:W2:Y:S01]  /*55600*/  LDL.LU R19, [R1+0x41c] ;  /* 0x00041c0001137983 */ /* 0x002ea20000300800 */
[----:B----4-:R-:W-:-:S07]  /*55610*/  IMAD.WIDE R164, R16, 0x4, R2 ;  /* 0x0000000410a47825 */ /* 0x010fce00078e0202 */
[----:B------:R1:W-:Y:S02]  /*55620*/  @P6 STG.E desc[UR4][R164.64], R17 ;  /* 0x00000011a4006986 */ /* 0x0003e4000c101904 */
[----:B-1----:R-:W-:Y:S02]  /*55630*/  IMAD.WIDE R164, R16, 0x4, R4 ;  /* 0x0000000410a47825 */ /* 0x002fe400078e0204 */
        /* <DEDUP_REMOVED lines=17> */
[----:B------:R-:W-:-:S03]  /*55750*/  ULDC UR7, c[0x0][0x228] ;  /* 0x00008a0000077ab9 */ /* 0x000fc60000000800 */
[----:B------:R-:W-:Y:S01]  /*55760*/  ISETP.LT.AND P6, PT, R8, UR8, !P5 ;  /* 0x0000000808007c0c */ /* 0x000fe2000efc1270 */
[----:B--2---:R-:W-:Y:S01]  /*55770*/  IMAD.WIDE R164, R12, 0x4, R2 ;  /* 0x000000040ca47825 */ /* 0x004fe200078e0202 */
[----:B------:R-:W-:Y:S01]  /*55780*/  ISETP.LT.AND P5, PT, R9, UR7, !P5 ;  /* 0x0000000709007c0c */ /* 0x000fe2000efa1270 */
[----:B------:R-:W-:Y:S01]  /*55790*/  ULDC UR7, c[0x0][0x22c] ;  /* 0x00008b0000077ab9 */ /* 0x000fe20000000800 */
[----:B------:R-:W-:-:S09]  /*557a0*/  ULDC UR8, c[0x0][0x228] ;  /* 0x00008a0000087ab9 */ /* 0x000fd20000000800 */
[----:B------:R1:W-:Y:S04]  /*557b0*/  @P6 STG.E desc[UR4][R164.64], R18 ;  /* 0x00000012a4006986 */ /* 0x0003e8000c101904 */
[----:B-1----:R-:W2:Y:S01]  /*557c0*/  LDL.LU R18, [R1+0xc20] ;  /* 0x000c200001127983 */ /* 0x002ea20000300800 */
[----:B------:R-:W-:-:S03]  /*557d0*/  IMAD.WIDE R164, R12, 0x4, R4 ;  /* 0x000000040ca47825 */ /* 0x000fc600078e0204 */
[----:B------:R-:W3:Y:S04]  /*557e0*/  LDL.LU R12, [R1+0xf88] ;  /* 0x000f8800010c7983 */ /* 0x000ee80000300800 */
[----:B------:R1:W-:Y:S04]  /*557f0*/  @P5 STG.E desc[UR4][R164.64], R15 ;  /* 0x0000000fa4005986 */ /* 0x0003e8000c101904 */
[----:B-1----:R-:W3:Y:S01]  /*55800*/  LDL.LU R15, [R1+0x820] ;  /* 0x00082000010f7983 */ /* 0x002ee20000300800 */
[----:B------:R-:W-:-:S03]  /*55810*/  VIADD R23, R7, 0xf ;  /* 0x0000000f07177836 */ /* 0x000fc60000000000 */
[----:B------:R-:W3:Y:S02]  /*55820*/  LDL.LU R20, [R1+0x420] ;  /* 0x0004200001147983 */ /* 0x000ee40000300800 */
[----:B------:R-:W-:Y:S01]  /*55830*/  ISETP.GE.AND P5, PT, R23, UR7, PT ;  /* 0x0000000717007c0c */ /* 0x000fe2000bfa6270 */
[----:B------:R-:W-:-:S03]  /*55840*/  ULDC UR7, c[0x0][0x228] ;  /* 0x00008a0000077ab9 */ /* 0x000fc60000000800 */
[----:B------:R-:W-:Y:S01]  /*55850*/  ISETP.LT.AND P6, PT, R8, UR8, !P5 ;  /* 0x0000000808007c0c */ /* 0x000fe2000efc1270 */
[----:B------:R-:W-:Y:S01]  /*55860*/  VIADD R23, R7, 0x10 ;  /* 0x0000001007177836 */ /* 0x000fe20000000000 */
[----:B------:R-:W-:Y:S01]  /*55870*/  ISETP.LT.AND P5, PT, R9, UR7, !P5 ;  /* 0x0000000709007c0c */ /* 0x000fe2000efa1270 */
[----:B------:R-:W-:Y:S01]  /*55880*/  ULDC UR7, c[0x0][0x22c] ;  /* 0x00008b0000077ab9 */ /* 0x000fe20000000800 */
[----:B------:R-:W-:Y:S01]  /*55890*/  ULDC UR8, c[0x0][0x228] ;  /* 0x00008a0000087ab9 */ /* 0x000fe20000000800 */
[----:B----4-:R-:W-:-:S08]  /*558a0*/  IMAD.WIDE R164, R16, 0x4, R2 ;  /* 0x0000000410a47825 */ /* 0x010fd000078e0202 */
[----:B------:R1:W-:Y:S02]  /*558b0*/  @P6 STG.E desc[UR4][R164.64], R19 ;  /* 0x00000013a4006986 */ /* 0x0003e4000c101904 */
[----:B-1----:R-:W-:Y:S02]  /*558c0*/  IMAD.WIDE R164, R16, 0x4, R4 ;  /* 0x0000000410a47825 */ /* 0x002fe400078e0204 */
[----:B------:R-:W4:Y:S04]  /*558d0*/  LDL.LU R16, [R1+0xf8c] ;  /* 0x000f8c0001107983 */ /* 0x000f280000300800 */
[----:B------:R1:W-:Y:S01]  /*558e0*/  @P5 STG.E desc[UR4][R164.64], R17 ;  /* 0x00000011a4005986 */ /* 0x0003e2000c101904 */
[----:B------:R-:W-:Y:S01]  /*558f0*/  ISETP.GE.AND P5, PT, R23, UR7, PT ;  /* 0x0000000717007c0c */ /* 0x000fe2000bfa6270 */
[----:B------:R-:W-:-:S03]  /*55900*/  ULDC UR7, c[0x0][0x228] ;  /* 0x00008a0000077ab9 */ /* 0x000fc60000000800 */
[----:B------:R-:W-:Y:S01]  /*55910*/  ISETP.LT.AND P6, PT, R8, UR8, !P5 ;  /* 0x0000000808007c0c */ /* 0x000fe2000efc1270 */
[----:B-1----:R-:W4:Y:S01]  /*55920*/  LDL.LU R17, [R1+0xe04] ;  /* 0x000e040001117983 */ /* 0x002f220000300800 */
[----:B------:R-:W-:-:S03]  /*55930*/  IMAD.WIDE R164, R13, 0x4, R2 ;  /* 0x000000040da47825 */ /* 0x000fc600078e0202 */
[----:B------:R-:W4:Y:S01]  /*55940*/  LDL.LU R19, [R1+0xc24] ;  /* 0x000c240001137983 */ /* 0x000f220000300800 */
[----:B------:R-:W-:-:S07]  /*55950*/  ULDC UR8, c[0x0][0x228] ;  /* 0x00008a0000087ab9 */ /* 0x000fce0000000800 */
[----:B------:R1:W-:Y:S01]  /*55960*/  @P6 STG.E desc[UR4][R164.64], R14 ;  /* 0x0000000ea4006986 */ /* 0x0003e2000c101904 */
[----:B------:R-:W-:Y:S01]  /*55970*/  ISETP.LT.AND P5, PT, R9, UR7, !P5 ;  /* 0x0000000709007c0c */ /* 0x000fe2000efa1270 */
[----:B------:R-:W-:Y:S01]  /*55980*/  VIADD R23, R7, 0x11 ;  /* 0x0000001107177836 */ /* 0x000fe20000000000 */
[----:B------:R-:W-:Y:S01]  /*55990*/  ULDC UR7, c[0x0][0x22c] ;  /* 0x00008b0000077ab9 */ /* 0x000fe20000000800 */
[----:B-1----:R-:W-:Y:S01]  /*559a0*/  IMAD.WIDE R164, R13, 0x4, R4 ;  /* 0x000000040da47825 */ /* 0x002fe200078e0204 */
[----:B------:R-:W4:Y:S04]  /*559b0*/  LDL.LU R14, [R1+0x824] ;  /* 0x00082400010e7983 */ /* 0x000f280000300800 */
[----:B------:R-:W4:Y:S05]  /*559c0*/  LDL.LU R13, [R1+0xf90] ;  /* 0x000f9000010d7983 */ /* 0x000f2a0000300800 */
[----:B--2---:R1:W-:Y:S01]  /*559d0*/  @P5 STG.E desc[UR4][R164.64], R18 ;  /* 0x00000012a4005986 */ /* 0x0043e2000c101904 */
[----:B------:R-:W-:Y:S01]  /*559e0*/  ISETP.GE.AND P5, PT, R23, UR7, PT ;  /* 0x0000000717007c0c */ /* 0x000fe2000bfa6270 */
[----:B------:R-:W-:-:S03]  /*559f0*/  ULDC UR7, c[0x0][0x228] ;  /* 0x00008a0000077ab9 */ /* 0x000fc60000000800 */
[----:B------:R-:W-:Y:S01]  /*55a00*/  ISETP.LT.AND P6, PT, R8, UR8, !P5 ;  /* 0x0000000808007c0c */ /* 0x000fe2000efc1270 */
[----:B-1----:R-:W2:Y:S01]  /*55a10*/  LDL.LU R18, [R1+0x424] ;  /* 0x0004240001127983 */ /* 0x002ea20000300800 */
[----:B---3--:R-:W-:Y:S01]  /*55a20*/  IMAD.WIDE R164, R12, 0x4, R2 ;  /* 0x000000040ca47825 */ /* 0x008fe200078e0202 */
[----:B------:R-:W-:-:S10]  /*55a30*/  ULDC UR8, c[0x0][0x228] ;  /* 0x00008a0000087ab9 */ /* 0x000fd40000000800 */
[----:B------:R1:W-:Y:S02]  /*55a40*/  @P6 STG.E desc[UR4][R164.64], R15 ;  /* 0x0000000fa4006986 */ /* 0x0003e4000c101904 */
[----:B-1----:R-:W-:Y:S02]  /*55a50*/  IMAD.WIDE R164, R12, 0x4, R4 ;  /* 0x000000040ca47825 */ /* 0x002fe400078e0204 */
[----:B------:R-:W3:Y:S04]  /*55a60*/  LDL.LU R15, [R1+0xe08] ;  /* 0x000e0800010f7983 */ /* 0x000ee80000300800 */
[----:B------:R-:W3:Y:S01]  /*55a70*/  LDL.LU R12, [R1+0xf94] ;  /* 0x000f9400010c7983 */ /* 0x000ee20000300800 */
[----:B------:R-:W-:Y:S01]  /*55a80*/  ISETP.LT.AND P5, PT, R9, UR7, !P5 ;  /* 0x0000000709007c0c */ /* 0x000fe2000efa1270 */
[----:B------:R-:W-:Y:S01]  /*55a90*/  VIADD R23, R7, 0x12 ;  /* 0x0000001207177836 */ /* 0x000fe20000000000 */
[----:B------:R-:W-:Y:S01]  /*55aa0*/  ULDC UR7, c[0x0][0x22c] ;  /* 0x00008b0000077ab9 */ /* 0x000fe20000000800 */
[----:B------:R-:W3:Y:S10]  /*55ab0*/  LDL.LU R230, [R1+0xc28] ;  /* 0x000c280001e67983 */ /* 0x000ef40000300800 */
        /* <DEDUP_REMOVED lines=18> */
[----:B-1----:R-:W-:Y:S02]  /*55be0*/  IMAD.WIDE R164, R13, 0x4, R2 ;  /* 0x000000040da47825 */ /* 0x002fe400078e0202 */
[----:B------:R-:W4:Y:S01]  /*55bf0*/  LDL.LU R19, [R1+0xe0c] ;  /* 0x000e0c0001137983 */ /* 0x000f220000300800 */
[----:B------:R-:W-:-:S09]  /*55c00*/  ULDC UR8, c[0x0][0x228] ;  /* 0x00008a0000087ab9 */ /* 0x000fd20000000800 */
[----:B------:R1:W-:Y:S01]  /*55c10*/  @P6 STG.E desc[UR4][R164.64], R14 ;  /* 0x0000000ea4006986 */ /* 0x0003e2000c101904 */
[----:B------:R-:W-:Y:S01]  /*55c20*/  ISETP.LT.AND P5, PT, R9, UR7, !P5 ;  /* 0x0000000709007c0c */ /* 0x000fe2000efa1270 */
[----:B------:R-:W-:Y:S01]  /*55c30*/  VIADD R23, R7, 0x14 ;  /* 0x0000001407177836 */ /* 0x000fe20000000000 */
[----:B------:R-:W-:Y:S01]  /*55c40*/  ULDC UR7, c[0x0][0x22c] ;  /* 0x00008b0000077ab9 */ /* 0x000fe20000000800 */
[----:B-1----:R-:W-:Y:S02]  /*55c50*/  IMAD.WIDE R164, R13, 0x4, R4 ;  /* 0x000000040da47825 */ /* 0x002fe400078e0204 */
[----:B------:R-:W4:Y:S08]  /*55c60*/  LDL.LU R13, [R1+0xf9c] ;  /* 0x000f9c00010d7983 */ /* 0x000f300000300800 */
[----:B--2---:R3:W-:Y:S01]  /*55c70*/  @P5 STG.E desc[UR4][R164.64], R18 ;  /* 0x00000012a4005986 */ /* 0x0047e2000c101904 */
[----:B------:R-:W-:Y:S01]  /*55c80*/  ISETP.GE.AND P5, PT, R23, UR7, PT ;  /* 0x0000000717007c0c */ /* 0x000fe2000bfa6270 */
[----:B------:R-:W-:-:S02]  /*55c90*/  ULDC UR7, c[0x0][0x228] ;  /* 0x00008a0000077ab9 */ /* 0x000fc40000000800 */
[----:B------:R-:W2:Y:S01]  /*55ca0*/  LDL.LU R14, [R1+0xc2c] ;  /* 0x000c2c00010e7983 */ /* 0x000ea20000300800 */
[----:B------:R-:W-:Y:S01]  /*55cb0*/  ISETP.LT.AND P6, PT, R8, UR8, !P5 ;  /* 0x0000000808007c0c */ /* 0x000fe2000efc1270 */
[----:B---3--:R-:W-:Y:S02]  /*55cc0*/  IMAD.WIDE R164, R12, 0x4, R2 ;  /* 0x000000040ca47825 */ /* 0x008fe400078e0202 */
[----:B------:R-:W3:Y:S01]  /*55cd0*/  LDL.LU R18, [R1+0x82c] ;  /* 0x00082c0001127983 */ /* 0x000ee20000300800 */
[----:B------:R-:W-:-:S09]  /*55ce0*/  ULDC UR8, c[0x0][0x228] ;  /* 0x00008a0000087ab9 */ /* 0x000fd20000000800 */
[----:B------:R1:W-:Y:S02]  /*55cf0*/  @P6 STG.E desc[UR4][R164.64], R15 ;  /* 0x0000000fa4006986 */ /* 0x0003e4000c101904 */
[----:B-1----:R-:W-:Y:S02]  /*55d00*/  IMAD.WIDE R164, R12, 0x4, R4 ;  /* 0x000000040ca47825 */ /* 0x002fe400078e0204 */
[----:B------:R-:W3:Y:S04]  /*55d10*/  LDL.LU R12, [R1+0xfa0] ;  /* 0x000fa000010c7983 */ /* 0x000ee80000300800 */
[----:B------:R-:W3:Y:S01]  /*55d20*/  LDL.LU R15, [R1+0x42c] ;  /* 0x00042c00010f7983 */ /* 0x000ee20000300800 */
        /* <DEDUP_REMOVED lines=18> */
[----:B------:R-:W-:-:S03]  /*55e50*/  ULDC UR7, c[0x0][0x228] ;  /* 0x00008a0000077ab9 */ /* 0x000fc60000000800 */
[----:B------:R-:W-:Y:S01]  /*55e60*/  ISETP.LT.AND P6, PT, R8, UR8, !P5 ;  /* 0x0000000808007c0c */ /* 0x000fe2000efc1270 */
[----:B-1----:R-:W-:Y:S01]  /*55e70*/  IMAD.WIDE R164, R13, 0x4, R2 ;  /* 0x000000040da47825 */ /* 0x002fe200078e0202 */
[----:B------:R-:W-:Y:S01]  /*55e80*/  ISETP.LT.AND P5, PT, R9, UR7, !P5 ;  /* 0x0000000709007c0c */ /* 0x000fe2000efa1270 */
[----:B------:R-:W-:Y:S01]  /*55e90*/  ULDC UR7, c[0x0][0x22c] ;  /* 0x00008b0000077ab9 */ /* 0x000fe20000000800 */
[----:B------:R-:W-:-:S09]  /*55ea0*/  ULDC UR8, c[0x0][0x228] ;  /* 0x00008a0000087ab9 */ /* 0x000fd20000000800 */
[----:B------:R1:W-:Y:S04]  /*55eb0*/  @P6 STG.E desc[UR4][R164.64], R19 ;  /* 0x00000013a4006986 */ /* 0x0003e8000c101904 */
[----:B-1----:R-:W4:Y:S01]  /*55ec0*/  LDL.LU R19, [R1+0x830] ;  /* 0x0008300001137983 */ /* 0x002f220000300800 */
[----:B------:R-:W-:-:S03]  /*55ed0*/  IMAD.WIDE R164, R13, 0x4, R4 ;  /* 0x000000040da47825 */ /* 0x000fc600078e0204 */
[----:B------:R-:W4:Y:S01]  /*55ee0*/  LDL.LU R13, [R1+0xfa8] ;  /* 0x000fa800010d7983 */ /* 0x000f220000300800 */
[----:B------:R-:W-:-:S03]  /*55ef0*/  VIADD R23, R7, 0x17 ;  /* 0x0000001707177836 */ /* 0x000fc60000000000 */
[----:B--2---:R1:W-:Y:S02]  /*55f00*/  @P5 STG.E desc[UR4][R164.64], R14 ;  /* 0x0000000ea4005986 */ /* 0x0043e4000c101904 */
[----:B------:R-:W-:Y:S01]  /*55f10*/  ISETP.GE.AND P5, PT, R23, UR7, PT ;  /* 0x0000000717007c0c */ /* 0x000fe2000bfa6270 */
[----:B------:R-:W-:-:S03]  /*55f20*/  ULDC UR7, c[0x0][0x228] ;  /* 0x00008a0000077ab9 */ /* 0x000fc60000000800 */
[----:B------:R-:W-:Y:S01]  /*55f30*/  ISETP.LT.AND P6, PT, R8, UR8, !P5 ;  /* 0x0000000808007c0c */ /* 0x000fe2000efc1270 */
[----:B-1----:R-:W2:Y:S01]  /*55f40*/  LDL.LU R14, [R1+0x430] ;  /* 0x00043000010e7983 */ /* 0x002ea20000300800 */
[----:B---3--:R-:W-:-:S03]  /*55f50*/  IMAD.WIDE R164, R12, 0x4, R2 ;  /* 0x000000040ca47825 */ /* 0x008fc600078e0202 */
[----:B------:R-:W3:Y:S01]  /*55f60*/  LDL.LU R20, [R1+0x30] ;  /* 0x0000300001147983 */ /* 0x000ee20000300800 */
[----:B------:R-:W-:Y:S01]  /*55f70*/  ISETP.LT.AND P5, PT, R9, UR7, !P5 ;  /* 0x0000000709007c0c */ /* 0x000fe2000efa1270 */
[----:B------:R-:W-:Y:S01]  /*55f80*/  ULDC UR7, c[0x0][0x22c] ;  /* 0x00008b0000077ab9 */ /* 0x000fe20000000800 */
[----:B------:R-:W-:-:S05]  /*55f90*/  VIADD R23, R7, 0x18 ;  /* 0x0000001807177836 */ /* 0x000fca0000000000 */
[----:B------:R1:W-:Y:S01]  /*55fa0*/  @P6 STG.E desc[UR4][R164.64], R18 ;  /* 0x00000012a4006986 */ /* 0x0003e2000c101904 */
[----:B------:R-:W-:Y:S01]  /*55fb0*/  ULDC UR8, c[0x0][0x228] ;  /* 0x00008a0000087ab9 */ /* 0x000fe20000000800 */
[----:B-1----:R-:W-:Y:S02]  /*55fc0*/  IMAD.WIDE R164, R12, 0x4, R4 ;  /* 0x000000040ca47825 */ /* 0x002fe400078e0204 */
[----:B------:R-:W3:Y:S04]  /*55fd0*/  LDL.LU R12, [R1+0xfac] ;  /* 0x000fac00010c7983 */ /* 0x000ee80000300800 */
[----:B------:R1:W-:Y:S04]  /*55fe0*/  @P5 STG.E desc[UR4][R164.64], R15 ;  /* 0x0000000fa4005986 */ /* 0x0003e8000c101904 */
[----:B-1----:R-:W3:Y:S01]  /*55ff0*/  LDL.LU R15, [R1+0xc34] ;  /* 0x000c3400010f7983 */ /* 0x002ee20000300800 */
[----:B------:R-:W-:Y:S01]  /*56000*/  ISETP.GE.AND P5, PT, R23, UR7, PT ;  /* 0x0000000717007c0c */ /* 0x000fe2000bfa6270 */
[----:B------:R-:W-:-:S02]  /*56010*/  ULDC UR7, c[0x0][0x228] ;  /* 0x00008a0000077ab9 */ /* 0x000fc40000000800 */
[----:B------:R-:W3:Y:S01]  /*56020*/  LDL.LU R18, [R1+0x834] ;  /* 0x0008340001127983 */ /* 0x000ee20000300800 */
        /* <DEDUP_REMOVED lines=14> */
[----:B-1----:R-:W4:Y:S01]  /*56110*/  LDL.LU R19, [R1+0x34] ;  /* 0x0000340001137983 */ /* 0x002f220000300800 */
[----:B------:R-:W-:Y:S01]  /*56120*/  ISETP.LT.AND P5, PT, R9, UR7, !P5 ;  /* 0x0000000709007c0c */ /* 0x000fe2000efa1270 */
[----:B------:R-:W-:Y:S01]  /*56130*/  IMAD.WIDE R164, R13, 0x4, R2 ;  /* 0x000000040da47825 */ /* 0x000fe200078e0202 */
[----:B------:R-:W-:Y:S01]  /*56140*/  ULDC UR7, c[0x0][0x22c] ;  /* 0x00008b0000077ab9 */ /* 0x000fe20000000800 */
[----:B------:R-:W-:Y:S02]  /*56150*/  ULDC UR8, c[0x0][0x228] ;  /* 0x00008a0000087ab9 */ /* 0x000fe40000000800 */
[----:B------:R-:W-:-:S06]  /*56160*/  VIADD R23, R7, 0x1a ;  /* 0x0000001a07177836 */ /* 0x000fcc0000000000 */
[----:B--2---:R1:W-:Y:S02]  /*56170*/  @P6 STG.E desc[UR4][R164.64], R14 ;  /* 0x0000000ea4006986 */ /* 0x0043e4000c101904 */
[----:B-1----:R-:W-:Y:S02]  /*56180*/  IMAD.WIDE R164, R13, 0x4, R4 ;  /* 0x000000040da47825 */ /* 0x002fe400078e0204 */
[----:B------:R-:W2:Y:S04]  /*56190*/  LDL.LU R14, [R1+0xc38] ;  /* 0x000c3800010e7983 */ /* 0x000ea80000300800 */
[----:B------:R-:W2:Y:S04]  /*561a0*/  LDL.LU R13, [R1+0xfb4] ;  /* 0x000fb400010d7983 */ /* 0x000ea80000300800 */
[----:B---3--:R1:W-:Y:S01]  /*561b0*/  @P5 STG.E desc[UR4][R164.64], R20 ;  /* 0x00000014a4005986 */ /* 0x0083e2000c101904 */
[----:B------:R-:W-:Y:S01]  /*561c0*/  ISETP.GE.AND P5, PT, R23, UR7, PT ;  /* 0x0000000717007c0c */ /* 0x000fe2000bfa6270 */
[----:B------:R-:W-:-:S02]  /*561d0*/  ULDC UR7, c[0x0][0x228] ;  /* 0x00008a0000077ab9 */ /* 0x000fc40000000800 */
[----:B------:R-:W3:Y:S01]  /*561e0*/  LDL.LU R230, [R1+0x838] ;  /* 0x0008380001e67983 */ /* 0x000ee20000300800 */
[----:B------:R-:W-:Y:S01]  /*561f0*/  ISETP.LT.AND P6, PT, R8, UR8, !P5 ;  /* 0x0000000808007c0c */ /* 0x000fe2000efc1270 */
[----:B-1----:R-:W-:Y:S01]  /*56200*/  IMAD.WIDE R164, R12, 0x4, R2 ;  /* 0x000000040ca47825 */ /* 0x002fe200078e0202 */
[----:B------:R-:W-:-:S11]  /*56210*/  ULDC UR8, c[0x0][0x228] ;  /* 0x00008a0000087ab9 */ /* 0x000fd60000000800 */
        /* <DEDUP_REMOVED lines=12> */
[----:B-1----:R-:W3:Y:S01]  /*562e0*/  LDL.LU R18, [R1+0xc3c] ;  /* 0x000c3c0001127983 */ /* 0x002ee20000300800 */
        /* <DEDUP_REMOVED lines=17> */
[----:B-1----:R-:W4:Y:S01]  /*56400*/  LDL.LU R19, [R1+0x43c] ;  /* 0x00043c0001137983 */ /* 0x002f220000300800 */
[----:B--2---:R-:W-:-:S07]  /*56410*/  IMAD.WIDE R164, R13, 0x4, R2 ;  /* 0x000000040da47825 */ /* 0x004fce00078e0202 */
[----:B------:R1:W-:Y:S02]  /*56420*/  @P6 STG.E desc[UR4][R164.64], R14 ;  /* 0x0000000ea4006986 */ /* 0x0003e4000c101904 */
[----:B-1----:R-:W-:Y:S02]  /*56430*/  IMAD.WIDE R164, R13, 0x4, R4 ;  /* 0x000000040da47825 */ /* 0x002fe400078e0204 */
        /* <DEDUP_REMOVED lines=24> */
[----:B------:R1:W-:Y:S04]  /*565c0*/  @P6 STG.E desc[UR4][R164.64], R18 ;  /* 0x00000012a4006986 */ /* 0x0003e8000c101904 */
[----:B-1----:R-:W4:Y:S01]  /*565d0*/  LDL.LU R18, [R1+0x840] ;  /* 0x0008400001127983 */ /* 0x002f220000300800 */
[----:B------:R-:W-:-:S03]  /*565e0*/  IMAD.WIDE R164, R16, 0x4, R4 ;  /* 0x0000000410a47825 */ /* 0x000fc600078e0204 */
[----:B------:R-:W4:Y:S04]  /*565f0*/  LDL.LU R16, [R1+0xfc8] ;  /* 0x000fc80001107983 */ /* 0x000f280000300800 */
[----:B------:R1:W-:Y:S01]  /*56600*/  @P5 STG.E desc[UR4][R164.64], R17 ;  /* 0x00000011a4005986 */ /* 0x0003e2000c101904 */
[----:B------:R-:W-:Y:S01]  /*56610*/  ISETP.GE.AND P5, PT, R23, UR7, PT ;  /* 0x0000000717007c0c */ /* 0x000fe2000bfa6270 */
[----:B------:R-:W-:-:S03]  /*56620*/  ULDC UR7, c[0x0][0x228] ;  /* 0x00008a0000077ab9 */ /* 0x000fc60000000800 */
[----:B------:R-:W-:Y:S01]  /*56630*/  ISETP.LT.AND P6, PT, R8, UR8, !P5 ;  /* 0x0000000808007c0c */ /* 0x000fe2000efc1270 */
[----:B-1----:R-:W4:Y:S01]  /*56640*/  LDL.LU R17, [R1+0x440] ;  /* 0x0004400001117983 */ /* 0x002f220000300800 */
[----:B------:R-:W-:Y:S01]  /*56650*/  VIADD R23, R7, 0x20 ;  /* 0x0000002007177836 */ /* 0x000fe20000000000 */
[----:B------:R-:W-:Y:S02]  /*56660*/  ULDC UR8, c[0x0][0x228] ;  /* 0x00008a0000087ab9 */ /* 0x000fe40000000800 */
[----:B------:R-:W4:Y:S01]  /*56670*/  LDL.LU R20, [R1+0x40] ;  /* 0x0000400001147983 */ /* 0x000f220000300800 */
[----:B------:R-:W-:Y:S01]  /*56680*/  ISETP.LT.AND P5, PT, R9, UR7, !P5 ;  /* 0x0000000709007c0c */ /* 0x000fe2000efa1270 */
[----:B------:R-:W-:Y:S01]  /*56690*/  ULDC UR7, c[0x0][0x22c] ;  /* 0x00008b0000077ab9 */ /* 0x000fe20000000800 */
[----:B--2---:R-:W-:-:S05]  /*566a0*/  IMAD.WIDE R164, R13, 0x4, R2 ;  /* 0x000000040da47825 */ /* 0x004fca00078e0202 */
[----:B------:R1:W-:Y:S02]  /*566b0*/  @P6 STG.E desc[UR4][R164.64], R19 ;  /* 0x00000013a4006986 */ /* 0x0003e4000c101904 */
[----:B-1----:R-:W-:Y:S02]  /*566c0*/  IMAD.WIDE R164, R13, 0x4, R4 ;  /* 0x000000040da47825 */ /* 0x002fe400078e0204 */
[----:B------:R-:W2:Y:S04]  /*566d0*/  LDL.LU R13, [R1+0xfcc] ;  /* 0x000fcc00010d7983 */ /* 0x000ea80000300800 */
[----:B---3--:R1:W-:Y:S01]  /*566e0*/  @P5 STG.E desc[UR4][R164.64], R14 ;  /* 0x0000000ea4005986 */ /* 0x0083e2000c101904 */
[----:B------:R-:W-:Y:S01]  /*566f0*/  ISETP.GE.AND P5, PT, R23, UR7, PT ;  /* 0x0000000717007c0c */ /* 0x000fe2000bfa6270 */
[----:B------:R-:W-:-:S03]  /*56700*/  ULDC UR7, c[0x0][0x228] ;  /* 0x00008a0000077ab9 */ /* 0x000fc60000000800 */
[----:B------:R-:W-:Y:S01]  /*56710*/  ISETP.LT.AND P6, PT, R8, UR8, !P5 ;  /* 0x0000000808007c0c */ /* 0x000fe2000efc1270 */
[----:B-1----:R-:W3:Y:S01]  /*56720*/  LDL.LU R14, [R1+0xe14] ;  /* 0x000e1400010e7983 */ /* 0x002ee20000300800 */
[----:B------:R-:W-:-:S03]  /*56730*/  IMAD.WIDE R164, R12, 0x4, R2 ;  /* 0x000000040ca47825 */ /* 0x000fc600078e0202 */
[----:B------:R-:W3:Y:S01]  /*56740*/  LDL.LU R19, [R1+0x844] ;  /* 0x0008440001137983 */ /* 0x000ee20000300800 */
[----:B------:R-:W-:-:S07]  /*56750*/  ULDC UR8, c[0x0][0x228] ;  /* 0x00008a0000087ab9 */ /* 0x000fce0000000800 */
[----:B------:R1:W-:Y:S02]  /*56760*/  @P6 STG.E desc[UR4][R164.64], R15 ;  /* 0x0000000fa4006986 */ /* 0x0003e4000c101904 */
[----:B-1----:R-:W-:Y:S02]  /*56770*/  IMAD.WIDE R164, R12, 0x4, R4 ;  /* 0x000000040ca47825 */ /* 0x002fe400078e0204 */
[----:B------:R-:W3:Y:S04]  /*56780*/  LDL.LU R15, [R1+0x444] ;  /* 0x00044400010f7983 */ /* 0x000ee80000300800 */
[----:B------:R-:W3:Y:S01]  /*56790*/  LDL.LU R12, [R1+0xfd0] ;  /* 0x000fd000010c7983 */ /* 0x000ee20000300800 */
[----:B------:R-:W-:Y:S01]  /*567a0*/  ISETP.LT.AND P5, PT, R9, UR7, !P5 ;  /* 0x0000000709007c0c */ /* 0x000fe2000efa1270 */
[----:B------:R-:W-:Y:S01]  /*567b0*/  VIADD R23, R7, 0x21 ;  /* 0x0000002107177836 */ /* 0x000fe20000000000 */
[----:B------:R-:W-:-:S11]  /*567c0*/  ULDC UR7, c[0x0][0x22c] ;  /* 0x00008b0000077ab9 */ /* 0x000fd60000000800 */
[----:B----4-:R1:W-:Y:S01]  /*567d0*/  @P5 STG.E desc[UR4][R164.64], R18 ;  /* 0x00000012a4005986 */ /* 0x0103e2000c101904 */
        /* <DEDUP_REMOVED lines=18> */
[----:B--2---:R-:W-:Y:S01]  /*56900*/  IMAD.WIDE R164, R13, 0x4, R2 ;  /* 0x000000040da47825 */ /* 0x004fe200078e0202 */
[----:B------:R-:W-:Y:S01]  /*56910*/  ISETP.LT.AND P5, PT, R9, UR7, !P5 ;  /* 0x0000000709007c0c */ /* 0x000fe2000efa1270 */
[----:B------:R-:W-:Y:S01]  /*56920*/  ULDC UR7, c[0x0][0x22c] ;  /* 0x00008b0000077ab9 */ /* 0x000fe20000000800 */
[----:B------:R-:W-:Y:S01]  /*56930*/  ULDC UR8, c[0x0][0x228] ;  /* 0x00008a0000087ab9 */ /* 0x000fe20000000800 */
[----:B------:R-:W-:-:S08]  /*56940*/  VIADD R23, R7, 0x23 ;  /* 0x0000002307177836 */ /* 0x000fd00000000000 */
[----:B---3--:R1:W-:Y:S02]  /*56950*/  @P6 STG.E desc[UR4][R164.64], R14 ;  /* 0x0000000ea4006986 */ /* 0x0083e4000c101904 */
[----:B-1----:R-:W-:Y:S02]  /*56960*/  IMAD.WIDE R164, R13, 0x4, R4 ;  /* 0x000000040da47825 */ /* 0x002fe400078e0204 */
[----:B------:R-:W2:Y:S04]  /*56970*/  LDL.LU R14, [R1+0x448] ;  /* 0x00044800010e7983 */ /* 0x000ea80000300800 */
[----:B------:R-:W3:Y:S04]  /*56980*/  LDL.LU R13, [R1+0xfd8] ;  /* 0x000fd800010d7983 */ /* 0x000ee80000300800 */
[----:B------:R1:W-:Y:S01]  /*56990*/  @P5 STG.E desc[UR4][R164.64], R19 ;  /* 0x00000013a4005986 */ /* 0x0003e2000c101904 */
[----:B------:R-:W-:Y:S01]  /*569a0*/  ISETP.GE.AND P5, PT, R23, UR7, PT ;  /* 0x0000000717007c0c */ /* 0x000fe2000bfa6270 */
[----:B------:R-:W-:-:S02]  /*569b0*/  ULDC UR7, c[0x0][0x228] ;  /* 0x00008a0000077ab9 */ /* 0x000fc40000000800 */
[----:B------:R-:W2:Y:S01]  /*569c0*/  LDL.LU R20, [R1+0x48] ;  /* 0x0000480001147983 */ /* 0x000ea20000300800 */
[----:B------:R-:W-:Y:S01]  /*569d0*/  ISETP.LT.AND P6, PT, R8, UR8, !P5 ;  /* 0x0000000808007c0c */ /* 0x000fe2000efc1270 */
[----:B-1----:R-:W-:Y:S02]  /*569e0*/  IMAD.WIDE R164, R12, 0x4, R2 ;  /* 0x000000040ca47825 */ /* 0x002fe400078e0202 */
        /* <DEDUP_REMOVED lines=9> */
[----:B----4-:R1:W-:Y:S01]  /*56a80*/  @P5 STG.E desc[UR4][R164.64], R18 ;  /* 0x00000012a4005986 */ /* 0x0103e2000c101904 */
        /* <DEDUP_REMOVED lines=8> */
[----:B------:R-:W-:-:S07]  /*56b10*/  IMAD.WIDE R164, R16, 0x4, R2 ;  /* 0x0000000410a47825 */ /* 0x000fce00078e0202 */
        /* <DEDUP_REMOVED lines=12> */
[----:B---3--:R-:W-:-:S08]  /*56be0*/  IMAD.WIDE R164, R13, 0x4, R2 ;  /* 0x000000040da47825 */ /* 0x008fd000078e0202 */
[----:B--2---:R1:W-:Y:S02]  /*56bf0*/  @P6 STG.E desc[UR4][R164.64], R14 ;  /* 0x0000000ea4006986 */ /* 0x0043e4000c101904 */
[----:B-1----:R-:W-:Y:S02]  /*56c00*/  IMAD.WIDE R164, R13, 0x4, R4 ;  /* 0x000000040da47825 */ /* 0x002fe400078e0204 */
[----:B------:R-:W2:Y:S04]  /*56c10*/  LDL.LU R14, [R1+0xc40] ;  /* 0x000c4000010e7983 */ /* 0x000ea80000300800 */
[----:B------:R-:W3:Y:S04]  /*56c20*/  LDL.LU R13, [R1+0xfe4] ;  /* 0x000fe400010d7983 */ /* 0x000ee80000300800 */
        /* <DEDUP_REMOVED lines=9> */
[----:B-1----:R-:W2:Y:S01]  /*56cc0*/  LDL.LU R19, [R1+0x850] ;  /* 0x0008500001137983 */ /* 0x002ea20000300800 */
[----:B------:R-:W-:-:S03]  /*56cd0*/  IMAD.WIDE R164, R12, 0x4, R4 ;  /* 0x000000040ca47825 */ /* 0x000fc600078e0204 */
[----:B------:R-:W2:Y:S04]  /*56ce0*/  LDL.LU R12, [R1+0xfe8] ;  /* 0x000fe800010c7983 */ /* 0x000ea80000300800 */
[----:B------:R1:W-:Y:S04]  /*56cf0*/  @P5 STG.E desc[UR4][R164.64], R15 ;  /* 0x0000000fa4005986 */ /* 0x0003e8000c101904 */
[----:B-1----:R-:W2:Y:S01]  /*56d00*/  LDL.LU R15, [R1+0x450] ;  /* 0x00045000010f7983 */ /* 0x002ea20000300800 */
[----:B------:R-:W-:-:S03]  /*56d10*/  VIADD R23, R7, 0x27 ;  /* 0x0000002707177836 */ /* 0x000fc60000000000 */
[----:B------:R-:W2:Y:S02]  /*56d20*/  LDL.LU R20, [R1+0x50] ;  /* 0x0000500001147983 */ /* 0x000ea40000300800 */
        /* <DEDUP_REMOVED lines=16> */
[----:B------:R-:W-:Y:S02]  /*56e30*/  VIADD R23, R7, 0x29 ;  /* 0x0000002907177836 */ /* 0x000fe40000000000 */
[----:B-1----:R-:W4:Y:S01]  /*56e40*/  LDL.LU R17, [R1+0x854] ;  /* 0x0008540001117983 */ /* 0x002f220000300800 */
[----:B------:R-:W-:Y:S01]  /*56e50*/  ISETP.LT.AND P5, PT, R9, UR7, !P5 ;  /* 0x0000000709007c0c */ /* 0x000fe2000efa1270 */
[----:B------:R-:W-:Y:S01]  /*56e60*/  ULDC UR7, c[0x0][0x22c] ;  /* 0x00008b0000077ab9 */ /* 0x000fe20000000800 */
[----:B------:R-:W-:Y:S01]  /*56e70*/  ULDC UR8, c[0x0][0x228] ;  /* 0x00008a0000087ab9 */ /* 0x000fe20000000800 */
[----:B---3--:R-:W-:-:S06]  /*56e80*/  IMAD.WIDE R164, R13, 0x4, R2 ;  /* 0x000000040da47825 */ /* 0x008fcc00078e0202 */
        /* <DEDUP_REMOVED lines=8> */
[----:B-1----:R-:W2:Y:S01]  /*56f10*/  LDL.LU R19, [R1+0x54] ;  /* 0x0000540001137983 */ /* 0x002ea20000300800 */
[----:B------:R-:W-:Y:S01]  /*56f20*/  IMAD.WIDE R164, R12, 0x4, R2 ;  /* 0x000000040ca47825 */ /* 0x000fe200078e0202 */
[----:B------:R-:W-:-:S10]  /*56f30*/  ULDC UR8, c[0x0][0x228] ;  /* 0x00008a0000087ab9 */ /* 0x000fd40000000800 */
[----:B------:R1:W-:Y:S02]  /*56f40*/  @P6 STG.E desc[UR4][R164.64], R15 ;  /* 0x0000000fa4006986 */ /* 0x0003e4000c101904 */
[----:B-1----:R-:W-:Y:S02]  /*56f50*/  IMAD.WIDE R164, R12, 0x4, R4 ;  /* 0x000000040ca47825 */ /* 0x002fe400078e0204 */
[----:B------:R-:W2:Y:S04]  /*56f60*/  LDL.LU R15, [R1+0xc48] ;  /* 0x000c4800010f7983 */ /* 0x000ea80000300800 */
[----:B------:R-:W2:Y:S01]  /*56f70*/  LDL.LU R12, [R1+0xff4] ;  /* 0x000ff400010c7983 */ /* 0x000ea20000300800 */
[----:B------:R-:W-:Y:S01]  /*56f80*/  ISETP.LT.AND P5, PT, R9, UR7, !P5 ;  /* 0x0000000709007c0c */ /* 0x000fe2000efa1270 */
[----:B------:R-:W-:Y:S01]  /*56f90*/  VIADD R23, R7, 0x2a ;  /* 0x0000002a07177836 */ /* 0x000fe20000000000 */
[----:B------:R-:W-:Y:S01]  /*56fa0*/  ULDC UR7, c[0x0][0x22c] ;  /* 0x00008b0000077ab9 */ /* 0x000fe20000000800 */
[----:B------:R-:W2:Y:S10]  /*56fb0*/  LDL.LU R230, [R1+0x858] ;  /* 0x0008580001e67983 */ /* 0x000eb40000300800 */
        /* <DEDUP_REMOVED lines=18> */
[----:B---3--:R-:W-:Y:S02]  /*570e0*/  IMAD.WIDE R164, R13, 0x4, R2 ;  /* 0x000000040da47825 */ /* 0x008fe400078e0202 */
[----:B------:R-:W3:Y:S01]  /*570f0*/  LDL.LU R17, [R1+0xc4c] ;  /* 0x000c4c0001117983 */ /* 0x000ee20000300800 */
[----:B------:R-:W-:-:S09]  /*57100*/  ULDC UR8, c[0x0][0x228] ;  /* 0x00008a0000087ab9 */ /* 0x000fd20000000800 */
[----:B--2---:R1:W-:Y:S01]  /*57110*/  @P6 STG.E desc[UR4][R164.64], R14 ;  /* 0x0000000ea4006986 */ /* 0x0043e2000c101904 */
[----:B------:R-:W-:Y:S01]  /*57120*/  ISETP.LT.AND P5, PT, R9, UR7, !P5 ;  /* 0x0000000709007c0c */ /* 0x000fe2000efa1270 */
[----:B------:R-:W-:Y:S01]  /*57130*/  VIADD R23, R7, 0x2c ;  /* 0x0000002c07177836 */ /* 0x000fe20000000000 */
[----:B------:R-:W-:Y:S01]  /*57140*/  ULDC UR7, c[0x0][0x22c] ;  /* 0x00008b0000077ab9 */ /* 0x000fe20000000800 */
[----:B-1----:R-:W-:Y:S02]  /*57150*/  IMAD.WIDE R164, R13, 0x4, R4 ;  /* 0x000000040da47825 */ /* 0x002fe400078e0204 */
[----:B------:R-:W2:Y:S04]  /*57160*/  LDL.LU R13, [R1+0xffc] ;  /* 0x000ffc00010d7983 */ /* 0x000ea80000300800 */
[----:B------:R-:W3:Y:S04]  /*57170*/  LDL.LU R14, [R1+0x85c] ;  /* 0x00085c00010e7983 */ /* 0x000ee80000300800 */
[----:B------:R1:W-:Y:S01]  /*57180*/  @P5 STG.E desc[UR4][R164.64], R19 ;  /* 0x00000013a4005986 */ /* 0x0003e2000c101904 */
[----:B------:R-:W-:Y:S01]  /*57190*/  ISETP.GE.AND P5, PT, R23, UR7, PT ;  /* 0x0000000717007c0c */ /* 0x000fe2000bfa6270 */
[----:B------:R-:W-:-:S03]  /*571a0*/  ULDC UR7, c[0x0][0x228] ;  /* 0x00008a0000077ab9 */ /* 0x000fc60000000800 */
[----:B------:R-:W-:Y:S01]  /*571b0*/  ISETP.LT.AND P6, PT, R8, UR8, !P5 ;  /* 0x0000000808007c0c */ /* 0x000fe2000efc1270 */
[----:B-1----:R-:W3:Y:S01]  /*571c0*/  LDL.LU R19, [R1+0x45c] ;  /* 0x00045c0001137983 */ /* 0x002ee20000300800 */
[----:B------:R-:W-:Y:S01]  /*571d0*/  IMAD.WIDE R164, R12, 0x4, R2 ;  /* 0x000000040ca47825 */ /* 0x000fe200078e0202 */
[----:B------:R-:W-:-:S10]  /*571e0*/  ULDC UR8, c[0x0][0x228] ;  /* 0x00008a0000087ab9 */ /* 0x000fd40000000800 */
        /* <DEDUP_REMOVED lines=24> */
[----:B--2---:R-:W-:Y:S01]  /*57370*/  IMAD.WIDE R164, R13, 0x4, R2 ;  /* 0x000000040da47825 */ /* 0x004fe200078e0202 */
[----:B------:R-:W-:-:S11]  /*57380*/  ULDC UR8, c[0x0][0x228] ;  /* 0x00008a0000087ab9 */ /* 0x000fd60000000800 */
[----:B---3--:R1:W-:Y:S01]  /*57390*/  @P6 STG.E desc[UR4][R164.64], R17 ;  /* 0x00000011a4006986 */ /* 0x0083e2000c101904 */
[----:B------:R-:W-:Y:S01]  /*573a0*/  ISETP.LT.AND P5, PT, R9, UR7, !P5 ;  /* 0x0000000709007c0c */ /* 0x000fe2000efa1270 */
[----:B------:R-:W-:Y:S01]  /*573b0*/  VIADD R23, R7, 0x2f ;  /* 0x0000002f07177836 */ /* 0x000fe20000000000 */
[----:B------:R-:W-:Y:S01]  /*573c0*/  ULDC UR7, c[0x0][0x22c] ;  /* 0x00008b0000077ab9 */ /* 0x000fe20000000800 */
[----:B-1----:R-:W2:Y:S01]  /*573d0*/  LDL.LU R17, [R1+0x860] ;  /* 0x0008600001117983 */ /* 0x002ea20000300800 */
[----:B------:R-:W-:-:S03]  /*573e0*/  IMAD.WIDE R164, R13, 0x4, R4 ;  /* 0x000000040da47825 */ /* 0x000fc600078e0204 */
[----:B------:R-:W3:Y:S06]  /*573f0*/  LDL.LU R13, [R1+0x1008] ;  /* 0x00100800010d7983 */ /* 0x000eec0000300800 */
[----:B------:R1:W-:Y:S01]  /*57400*/  @P5 STG.E desc[UR4][R164.64], R14 ;  /* 0x0000000ea4005986 */ /* 0x0003e2000c101904 */
[----:B------:R-:W-:Y:S01]  /*57410*/  ISETP.GE.AND P5, PT, R23, UR7, PT ;  /* 0x0000000717007c0c */ /* 0x000fe2000bfa6270 */
[----:B------:R-:W-:-:S03]  /*57420*/  ULDC UR7, c[0x0][0x228] ;  /* 0x00008a0000077ab9 */ /* 0x000fc60000000800 */
[----:B------:R-:W-:Y:S01]  /*57430*/  ISETP.LT.AND P6, PT, R8, UR8, !P5 ;  /* 0x0000000808007c0c */ /* 0x000fe2000efc1270 */
[----:B-1----:R-:W3:Y:S01]  /*57440*/  LDL.LU R14, [R1+0x460] ;  /* 0x00046000010e7983 */ /* 0x002ee20000300800 */
[----:B------:R-:W-:-:S03]  /*57450*/  IMAD.WIDE R164, R12, 0x4, R2 ;  /* 0x000000040ca47825 */ /* 0x000fc600078e0202 */
        /* <DEDUP_REMOVED lines=23> */
[----:B--2---:R1:W-:Y:S01]  /*575d0*/  @P5 STG.E desc[UR4][R164.64], R17 ;  /* 0x00000011a4005986 */ /* 0x0043e2000c101904 */
[----:B------:R-:W-:Y:S01]  /*575e0*/  ISETP.GE.AND P5, PT, R23, UR7, PT ;  /* 0x0000000717007c0c */ /* 0x000fe2000bfa6270 */
[----:B------:R-:W-:-:S03]  /*575f0*/  ULDC UR7, c[0x0][0x228] ;  /* 0x00008a0000077ab9 */ /* 0x000fc60000000800 */
[----:B------:R-:W-:Y:S01]  /*57600*/  ISETP.LT.AND P6, PT, R8, UR8, !P5 ;  /* 0x0000000808007c0c */ /* 0x000fe2000efc1270 */
[----:B-1----:R-:W2:Y:S01]  /*57610*/  LDL.LU R17, [R1+0x64] ;  /* 0x0000640001117983 */ /* 0x002ea20000300800 */
[----:B------:R-:W-:Y:S01]  /*57620*/  ISETP.LT.AND P5, PT, R9, UR7, !P5 ;  /* 0x0000000709007c0c */ /* 0x000fe2000efa1270 */
[----:B---3--:R-:W-:Y:S01]  /*57630*/  IMAD.WIDE R164, R13, 0x4, R2 ;  /* 0x000000040da47825 */ /* 0x008fe200078e0202 */
[----:B------:R-:W-:Y:S01]  /*57640*/  ULDC UR7, c[0x0][0x22c] ;  /* 0x00008b0000077ab9 */ /* 0x000fe20000000800 */
[----:B------:R-:W-:Y:S02]  /*57650*/  ULDC UR8, c[0x0][0x228] ;  /* 0x00008a0000087ab9 */ /* 0x000fe40000000800 */
[----:B------:R-:W-:-:S06]  /*57660*/  VIADD R23, R7, 0x32 ;  /* 0x0000003207177836 */ /* 0x000fcc0000000000 */
[----:B------:R1:W-:Y:S02]  /*57670*/  @P6 STG.E desc[UR4][R164.64], R14 ;  /* 0x0000000ea4006986 */ /* 0x0003e4000c101904 */
[----:B-1----:R-:W-:Y:S02]  /*57680*/  IMAD.WIDE R164, R13, 0x4, R4 ;  /* 0x000000040da47825 */ /* 0x002fe400078e0204 */
[----:B------:R-:W3:Y:S04]  /*57690*/  LDL.LU R14, [R1+0xc58] ;  /* 0x000c5800010e7983 */ /* 0x000ee80000300800 */
[----:B------:R-:W3:Y:S04]  /*576a0*/  LDL.LU R13, [R1+0x1014] ;  /* 0x00101400010d7983 */ /* 0x000ee80000300800 */
[----:B------:R1:W-:Y:S01]  /*576b0*/  @P5 STG.E desc[UR4][R164.64], R20 ;  /* 0x00000014a4005986 */ /* 0x0003e2000c101904 */
        /* <DEDUP_REMOVED lines=37> */
[----:B---3--:R-:W-:-:S07]  /*57910*/  IMAD.WIDE R164, R13, 0x4, R2 ;  /* 0x000000040da47825 */ /* 0x008fce00078e0202 */
[----:B------:R1:W-:Y:S02]  /*57920*/  @P6 STG.E desc[UR4][R164.64], R14 ;  /* 0x0000000ea4006986 */ /* 0x0003e4000c101904 */
[----:B-1----:R-:W-:Y:S02]  /*57930*/  IMAD.WIDE R164, R13, 0x4, R4 ;  /* 0x000000040da47825 */ /* 0x002fe400078e0204 */
[----:B------:R-:W3:Y:S04]  /*57940*/  LDL.LU R13, [R1+0x1020] ;  /* 0x00102000010d7983 */ /* 0x000ee80000300800 */
[----:B------:R1:W-:Y:S01]  /*57950*/  @P5 STG.E desc[UR4][R164.64], R230 ;  /* 0x000000e6a4005986 */ /* 0x0003e2000c101904 */
[----:B------:R-:W-:Y:S01]  /*57960*/  ISETP.GE.AND P5, PT, R23, UR7, PT ;  /* 0x0000000717007c0c */ /* 0x000fe2000bfa6270 */
[----:B------:R-:W-:-:S02]  /*57970*/  ULDC UR7, c[0x0][0x228] ;  /* 0x00008a0000077ab9 */ /* 0x000fc40000000800 */
[----:B------:R-:W2:Y:S01]  /*57980*/  LDL.LU R14, [R1+0x6c] ;  /* 0x00006c00010e7983 */ /* 0x000ea20000300800 */
[----:B------:R-:W-:Y:S01]  /*57990*/  ISETP.LT.AND P6, PT, R8, UR8, !P5 ;  /* 0x0000000808007c0c */ /* 0x000fe2000efc1270 */
[----:B-1----:R-:W-:Y:S01]  /*579a0*/  IMAD.WIDE R164, R12, 0x4, R2 ;  /* 0x000000040ca47825 */ /* 0x002fe200078e0202 */
[----:B------:R-:W-:-:S11]  /*579b0*/  ULDC UR8, c[0x0][0x228] ;  /* 0x00008a0000087ab9 */ /* 0x000fd60000000800 */
        /* <DEDUP_REMOVED lines=30> */
[----:B---3--:R-:W-:-:S05]  /*57ba0*/  IMAD.WIDE R164, R13, 0x4, R2 ;  /* 0x000000040da47825 */ /* 0x008fca00078e0202 */
[----:B--2---:R1:W-:Y:S02]  /*57bb0*/  @P6 STG.E desc[UR4][R164.64], R17 ;  /* 0x00000011a4006986 */ /* 0x0043e4000c101904 */
[----:B-1----:R-:W-:Y:S02]  /*57bc0*/  IMAD.WIDE R164, R13, 0x4, R4 ;  /* 0x000000040da47825 */ /* 0x002fe400078e0204 */
[----:B------:R-:W2:Y:S04]  /*57bd0*/  LDL.LU R13, [R1+0x102c] ;  /* 0x00102c00010d7983 */ /* 0x000ea80000300800 */
[----:B------:R1:W-:Y:S01]  /*57be0*/  @P5 STG.E desc[UR4][R164.64], R14 ;  /* 0x0000000ea4005986 */ /* 0x0003e2000c101904 */
        /* <DEDUP_REMOVED lines=37> */
[----:B--2---:R-:W-:-:S08]  /*57e40*/  IMAD.WIDE R164, R13, 0x4, R2 ;  /* 0x000000040da47825 */ /* 0x004fd000078e0202 */
        /* <DEDUP_REMOVED lines=45> */
[----:B------:R1:W-:Y:S01]  /*58120*/  @P5 STG.E desc[UR4][R164.64], R20 ;  /* 0x00000014a4005986 */ /* 0x0003e2000c101904 */
[----:B------:R-:W-:Y:S01]  /*58130*/  ISETP.GE.AND P5, PT, R23, UR7, PT ;  /* 0x0000000717007c0c */ /* 0x000fe2000bfa6270 */
[----:B------:R-:W-:-:S02]  /*58140*/  ULDC UR7, c[0x0][0x228] ;  /* 0x00008a0000077ab9 */ /* 0x000fc40000000800 */
[----:B------:R-:W3:Y:S01]  /*58150*/  LDL.LU R13, [R1+0x1044] ;  /* 0x00104400010d7983 */ /* 0x000ee20000300800 */
[----:B------:R-:W-:Y:S01]  /*58160*/  ISETP.LT.AND P6, PT, R8, UR8, !P5 ;  /* 0x0000000808007c0c */ /* 0x000fe2000efc1270 */
[----:B-1----:R-:W-:Y:S01]  /*58170*/  IMAD.WIDE R164, R12, 0x4, R2 ;  /* 0x000000040ca47825 */ /* 0x002fe200078e0202 */
[----:B------:R-:W-:-:S11]  /*58180*/  ULDC UR8, c[0x0][0x228] ;  /* 0x00008a0000087ab9 */ /* 0x000fd60000000800 */
[----:B------:R1:W-:Y:S01]  /*58190*/  @P6 STG.E desc[UR4][R164.64], R17 ;  /* 0x00000011a4006986 */ /* 0x0003e2000c101904 */
[----:B------:R-:W-:Y:S01]  /*581a0*/  ISETP.LT.AND P5, PT, R9, UR7, !P5 ;  /* 0x0000000709007c0c */ /* 0x000fe2000efa1270 */
[----:B------:R-:W-:Y:S01]  /*581b0*/  VIADD R23, R7, 0x3f ;  /* 0x0000003f07177836 */ /* 0x000fe20000000000 */
[----:B------:R-:W-:Y:S01]  /*581c0*/  ULDC UR7, c[0x0][0x22c] ;  /* 0x00008b0000077ab9 */ /* 0x000fe20000000800 */
[----:B-1----:R-:W2:Y:S01]  /*581d0*/  LDL.LU R17, [R1+0xc70] ;  /* 0x000c700001117983 */ /* 0x002ea20000300800 */
[----:B------:R-:W-:-:S03]  /*581e0*/  IMAD.WIDE R164, R12, 0x4, R4 ;  /* 0x000000040ca47825 */ /* 0x000fc600078e0204 */
[----:B------:R-:W2:Y:S06]  /*581f0*/  LDL.LU R12, [R1+0x1048] ;  /* 0x00104800010c7983 */ /* 0x000eac0000300800 */
[----:B------:R1:W-:Y:S04]  /*58200*/  @P5 STG.E desc[UR4][R164.64], R15 ;  /* 0x0000000fa4005986 */ /* 0x0003e8000c101904 */
[----:B-1----:R-:W2:Y:S01]  /*58210*/  LDL.LU R15, [R1+0x880] ;  /* 0x00088000010f7983 */ /* 0x002ea20000300800 */
[----:B------:R-:W-:Y:S01]  /*58220*/  ISETP.GE.AND P5, PT, R23, UR7, PT ;  /* 0x0000000717007c0c */ /* 0x000fe2000bfa6270 */
[----:B------:R-:W-:-:S02]  /*58230*/  ULDC UR7, c[0x0][0x228] ;  /* 0x00008a0000077ab9 */ /* 0x000fc40000000800 */
[----:B------:R-:W2:Y:S01]  /*58240*/  LDL.LU R20, [R1+0x480] ;  /* 0x0004800001147983 */ /* 0x000ea20000300800 */
        /* <DEDUP_REMOVED lines=59> */
[----:B------:R-:W4:Y:S01]  /*58600*/  LDL.LU R19, [R1+0xe2c] ;  /* 0x000e2c0001137983 */ /* 0x000f220000300800 */
[----:B------:R-:W-:Y:S01]  /*58610*/  ULDC UR7, c[0x0][0x22c] ;  /* 0x00008b0000077ab9 */ /* 0x000fe20000000800 */
[----:B------:R-:W-:Y:S01]  /*58620*/  ULDC UR8, c[0x0][0x228] ;  /* 0x00008a0000087ab9 */ /* 0x000fe20000000800 */
[----:B---3--:R-:W-:-:S07]  /*58630*/  IMAD.WIDE R164, R13, 0x4, R2 ;  /* 0x000000040da47825 */ /* 0x008fce00078e0202 */
[----:B--2---:R1:W-:Y:S04]  /*58640*/  @P6 STG.E desc[UR4][R164.64], R14 ;  /* 0x0000000ea4006986 */ /* 0x0043e8000c101904 */
[----:B-1----:R-:W2:Y:S01]  /*58650*/  LDL.LU R14, [R1+0x105c] ;  /* 0x00105c00010e7983 */ /* 0x002ea20000300800 */
[----:B------:R-:W-:-:S03]  /*58660*/  IMAD.WIDE R164, R13, 0x4, R4 ;  /* 0x000000040da47825 */ /* 0x000fc600078e0204 */
[----:B------:R-:W3:Y:S04]  /*58670*/  LDL.LU R13, [R1+0xc7c] ;  /* 0x000c7c00010d7983 */ /* 0x000ee80000300800 */
[----:B------:R1:W-:Y:S01]  /*58680*/  @P5 STG.E desc[UR4][R164.64], R17 ;  /* 0x00000011a4005986 */ /* 0x0003e2000c101904 */
[----:B------:R-:W-:Y:S01]  /*58690*/  ISETP.GE.AND P5, PT, R23, UR7, PT ;  /* 0x0000000717007c0c */ /* 0x000fe2000bfa6270 */
[----:B------:R-:W-:Y:S02]  /*586a0*/  ULDC UR7, c[0x0][0x228] ;  /* 0x00008a0000077ab9 */ /* 0x000fe40000000800 */
        /* <DEDUP_REMOVED lines=32> */
[----:B--2---:R-:W-:-:S08]  /*588b0*/  IMAD.WIDE R164, R14, 0x4, R2 ;  /* 0x000000040ea47825 */ /* 0x004fd000078e0202 */
[----:B------:R1:W-:Y:S02]  /*588c0*/  @P6 STG.E desc[UR4][R164.64], R19 ;  /* 0x00000013a4006986 */ /* 0x0003e4000c101904 */
[----:B-1----:R-:W-:Y:S02]  /*588d0*/  IMAD.WIDE R164, R14, 0x4, R4 ;  /* 0x000000040ea47825 */ /* 0x002fe400078e0204 */
[----:B------:R-:W2:Y:S04]  /*588e0*/  LDL.LU R14, [R1+0x890] ;  /* 0x00089000010e7983 */ /* 0x000ea80000300800 */
[----:B---3--:R1:W-:Y:S01]  /*588f0*/  @P5 STG.E desc[UR4][R164.64], R13 ;  /* 0x0000000da4005986 */ /* 0x0083e2000c101904 */
[----:B------:R-:W-:Y:S01]  /*58900*/  ISETP.GE.AND P5, PT, R23, UR7, PT ;  /* 0x0000000717007c0c */ /* 0x000fe2000bfa6270 */
[----:B------:R-:W-:-:S03]  /*58910*/  ULDC UR7, c[0x0][0x228] ;  /* 0x00008a0000077ab9 */ /* 0x000fc60000000800 */
[----:B------:R-:W-:Y:S01]  /*58920*/  ISETP.LT.AND P6, PT, R8, UR8, !P5 ;  /* 0x0000000808007c0c */ /* 0x000fe2000efc1270 */
[----:B-1----:R-:W-:Y:S01]  /*58930*/  IMAD.WIDE R164, R18, 0x4, R2 ;  /* 0x0000000412a47825 */ /* 0x002fe200078e0202 */
[----:B------:R-:W3:Y:S01]  /*58940*/  LDL.LU R13, [R1+0x490] ;  /* 0x00049000010d7983 */ /* 0x000ee20000300800 */
[----:B------:R-:W-:-:S10]  /*58950*/  ULDC UR8, c[0x0][0x228] ;  /* 0x00008a0000087ab9 */ /* 0x000fd40000000800 */
[----:B------:R1:W-:Y:S04]  /*58960*/  @P6 STG.E desc[UR4][R164.64], R12 ;  /* 0x0000000ca4006986 */ /* 0x0003e8000c101904 */
[----:B-1----:R-:W3:Y:S01]  /*58970*/  LDL.LU R12, [R1+0x1064] ;  /* 0x00106400010c7983 */ /* 0x002ee20000300800 */
[----:B------:R-:W-:Y:S01]  /*58980*/  ISETP.LT.AND P5, PT, R9, UR7, !P5 ;  /* 0x0000000709007c0c */ /* 0x000fe2000efa1270 */
[----:B------:R-:W-:Y:S01]  /*58990*/  IMAD.WIDE R164, R18, 0x4, R4 ;  /* 0x0000000412a47825 */ /* 0x000fe200078e0204 */
[----:B------:R-:W-:Y:S01]  /*589a0*/  ULDC UR7, c[0x0][0x22c] ;  /* 0x00008b0000077ab9 */ /* 0x000fe20000000800 */
[----:B------:R-:W3:Y:S02]  /*589b0*/  LDL.LU R229, [R1+0x106c] ;  /* 0x00106c0001e57983 */ /* 0x000ee40000300800 */
[----:B------:R-:W-:-:S08]  /*589c0*/  VIADD R23, R7, 0x48 ;  /* 0x0000004807177836 */ /* 0x000fd00000000000 */
[----:B------:R1:W-:Y:S01]  /*589d0*/  @P5 STG.E desc[UR4][R164.64], R17 ;  /* 0x00000011a4005986 */ /* 0x0003e2000c101904 */
[----:B------:R-:W-:Y:S01]  /*589e0*/  ISETP.GE.AND P5, PT, R23, UR7, PT ;  /* 0x0000000717007c0c */ /* 0x000fe2000bfa6270 */
[----:B------:R-:W-:Y:S02]  /*589f0*/  ULDC UR7, c[0x0][0x228] ;  /* 0x00008a0000077ab9 */ /* 0x000fe40000000800 */
[----:B------:R-:W3:Y:S04]  /*58a00*/  LDL.LU R23, [R1+0x90] ;  /* 0x0000900001177983 */ /* 0x000ee80000300800 */
        /* <DEDUP_REMOVED lines=9> */
[----:B------:R-:W3:Y:S01]  /*58aa0*/  LDL.LU R231, [R1+0x498] ;  /* 0x0004980001e77983 */ /* 0x000ee20000300800 */
[----:B------:R-:W-:Y:S01]  /*58ab0*/  ISETP.LT.AND P6, PT, R8, UR8, !P5 ;  /* 0x0000000808007c0c */ /* 0x000fe2000efc1270 */
[----:B-1----:R-:W-:-:S02]  /*58ac0*/  IMAD.WIDE R164, R15, 0x4, R2 ;  /* 0x000000040fa47825 */ /* 0x002fc400078e0202 */
[----:B------:R-:W3:Y:S01]  /*58ad0*/  LDL.LU R20, [R1+0x98] ;  /* 0x0000980001147983 */ /* 0x000ee20000300800 */
[----:B------:R-:W-:Y:S01]  /*58ae0*/  LOP3.LUT R0, R0, 0xf7ffffff, RZ, 0xc0, !PT ;  /* 0xf7ffffff00007812 */ /* 0x000fe200078ec0ff */
[----:B------:R-:W-:Y:S02]  /*58af0*/  ULDC UR8, c[0x0][0x22c] ;  /* 0x00008b0000087ab9 */ /* 0x000fe40000000800 */
[----:B------:R-:W3:Y:S01]  /*58b00*/  LDL.LU R19, [R1+0xc8c] ;  /* 0x000c8c0001137983 */ /* 0x000ee20000300800 */
[----:B------:R-:W-:Y:S01]  /*58b10*/  ISETP.LT.AND P5, PT, R9, UR7, !P5 ;  /* 0x0000000709007c0c */ /* 0x000fe2000efa1270 */
[----:B------:R-:W-:Y:S02]  /*58b20*/  ULDC UR7, c[0x0][0x228] ;  /* 0x00008a0000077ab9 */ /* 0x000fe40000000800 */
[----:B------:R-:W3:Y:S01]  /*58b30*/  LDL.LU R18, [R1+0x1080] ;  /* 0x0010800001127983 */ /* 0x000ee20000300800 */
[----:B------:R-:W-:Y:S01]  /*58b40*/  ISETP.LT.AND P4, PT, R8, UR7, !P4 ;  /* 0x0000000708007c0c */ /* 0x000fe2000e781270 */
[----:B------:R-:W-:-:S02]  /*58b50*/  ULDC UR7, c[0x0][0x22c] ;  /* 0x00008b0000077ab9 */ /* 0x000fc40000000800 */
[----:B------:R-:W3:Y:S04]  /*58b60*/  LDL.LU R17, [R1+0x89c] ;  /* 0x00089c0001117983 */ /* 0x000ee80000300800 */
[----:B----4-:R1:W-:Y:S02]  /*58b70*/  @P6 STG.E desc[UR4][R164.64], R16 ;  /* 0x00000010a4006986 */ /* 0x0103e4000c101904 */
[----:B-1----:R-:W-:Y:S02]  /*58b80*/  IMAD.WIDE R164, R15, 0x4, R4 ;  /* 0x000000040fa47825 */ /* 0x002fe400078e0204 */
[----:B------:R-:W4:Y:S04]  /*58b90*/  LDL.LU R16, [R1+0x49c] ;  /* 0x00049c0001107983 */ /* 0x000f280000300800 */
[----:B------:R-:W4:Y:S04]  /*58ba0*/  LDL.LU R15, [R1+0x107c] ;  /* 0x00107c00010f7983 */ /* 0x000f280000300800 */
[----:B--2---:R3:W-:Y:S02]  /*58bb0*/  @P5 STG.E desc[UR4][R164.64], R14 ;  /* 0x0000000ea4005986 */ /* 0x0047e4000c101904 */
[----:B---3--:R-:W-:-:S05]  /*58bc0*/  IMAD.WIDE R164, R12, 0x4, R2 ;  /* 0x000000040ca47825 */ /* 0x008fca00078e0202 */
[----:B------:R1:W-:Y:S04]  /*58bd0*/  @P4 STG.E desc[UR4][R164.64], R13 ;  /* 0x0000000da4004986 */ /* 0x0003e8000c101904 */
[----:B-1----:R-:W2:Y:S01]  /*58be0*/  LDL.LU R13, [R1+0x9c] ;  /* 0x00009c00010d7983 */ /* 0x002ea20000300800 */
[----:B------:R-:W-:-:S03]  /*58bf0*/  IMAD.WIDE R164, R12, 0x4, R4 ;  /* 0x000000040ca47825 */ /* 0x000fc600078e0204 */
[----:B------:R-:W3:Y:S04]  /*58c00*/  LDL.LU R14, [R1+0xc90] ;  /* 0x000c9000010e7983 */ /* 0x000ee80000300800 */
[----:B------:R-:W3:Y:S04]  /*58c10*/  LDL.LU R12, [R1+0x1084] ;  /* 0x00108400010c7983 */ /* 0x000ee80000300800 */
[----:B------:R1:W-:Y:S02]  /*58c20*/  @P3 STG.E desc[UR4][R164.64], R23 ;  /* 0x00000017a4003986 */ /* 0x0003e4000c101904 */
[----:B-1----:R-:W-:-:S05]  /*58c30*/  IMAD.WIDE R164, R229, 0x4, R2 ;  /* 0x00000004e5a47825 */ /* 0x002fca00078e0202 */
[----:B------:R1:W-:Y:S02]  /*58c40*/  @P2 STG.E desc[UR4][R164.64], R228 ;  /* 0x000000e4a4002986 */ /* 0x0003e4000c101904 */
[----:B-1----:R-:W-:-:S05]  /*58c50*/  IMAD.WIDE R164, R229, 0x4, R4 ;  /* 0x00000004e5a47825 */ /* 0x002fca00078e0204 */
[----:B------:R1:W-:Y:S02]  /*58c60*/  @P1 STG.E desc[UR4][R164.64], R166 ;  /* 0x000000a6a4001986 */ /* 0x0003e4000c101904 */
[----:B-1----:R-:W-:-:S05]  /*58c70*/  IMAD.WIDE R164, R251, 0x4, R2 ;  /* 0x00000004fba47825 */ /* 0x002fca00078e0202 */
[----:B------:R1:W-:Y:S01]  /*58c80*/  @P0 STG.E desc[UR4][R164.64], R167 ;  /* 0x000000a7a4000986 */ /* 0x0003e2000c101904 */
[----:B------:R-:W-:Y:S01]  /*58c90*/  LOP3.LUT P0, RZ, R22, 0x4000, RZ, 0xc0, !PT ;  /* 0x0000400016ff7812 */ /* 0x000fe2000780c0ff */
[----:B-1----:R-:W-:-:S12]  /*58ca0*/  IMAD.WIDE R164, R251, 0x4, R4 ;  /* 0x00000004fba47825 */ /* 0x002fd800078e0204 */
[----:B------:R1:W-:Y:S01]  /*58cb0*/  @P0 STG.E desc[UR4][R164.64], R250 ;  /* 0x000000faa4000986 */ /* 0x0003e2000c101904 */
[----:B------:R-:W-:Y:S01]  /*58cc0*/  LOP3.LUT P0, RZ, R22, 0x2000, RZ, 0xc0, !PT ;  /* 0x0000200016ff7812 */ /* 0x000fe2000780c0ff */
[----:B-1----:R-:W-:-:S12]  /*58cd0*/  IMAD.WIDE R164, R248, 0x4, R2 ;  /* 0x00000004f8a47825 */ /* 0x002fd800078e0202 */
[----:B------:R1:W-:Y:S01]  /*58ce0*/  @P0 STG.E desc[UR4][R164.64], R249 ;  /* 0x000000f9a4000986 */ /* 0x0003e2000c101904 */
[----:B------:R-:W-:Y:S02]  /*58cf0*/  LOP3.LUT P0, RZ, R22, 0x1000, RZ, 0xc0, !PT ;  /* 0x0000100016ff7812 */ /* 0x000fe4000780c0ff */
[C---:B------:R-:W-:Y:S02]  /*58d00*/  LOP3.LUT P1, RZ, R6.reuse, 0x10, RZ, 0xc0, !PT ;  /* 0x0000001006ff7812 */ /* 0x040fe4000782c0ff */
[----:B------:R-:W-:Y:S01]  /*58d10*/  LOP3.LUT P2, RZ, R6, 0x40, RZ, 0xc0, !PT ;  /* 0x0000004006ff7812 */ /* 0x000fe2000784c0ff */
[----:B-1----:R-:W-:-:S08]  /*58d20*/  IMAD.WIDE R164, R248, 0x4, R4 ;  /* 0x00000004f8a47825 */ /* 0x002fd000078e0204 */
[----:B------:R1:W-:Y:S01]  /*58d30*/  @P0 STG.E desc[UR4][R164.64], R252 ;  /* 0x000000fca4000986 */ /* 0x0003e2000c101904 */
[----:B------:R-:W-:Y:S01]  /*58d40*/  LOP3.LUT P3, RZ, R6, 0x80, RZ, 0xc0, !PT ;  /* 0x0000008006ff7812 */ /* 0x000fe2000786c0ff */
[----:B-1----:R-:W-:-:S05]  /*58d50*/  IMAD.WIDE R164, R230, 0x4, R2 ;  /* 0x00000004e6a47825 */ /* 0x002fca00078e0202 */
        /* <DEDUP_REMOVED lines=9> */
[----:B------:R4:W-:Y:S02]  /*58df0*/  @P4 STG.E desc[UR4][R164.64], R17 ;  /* 0x00000011a4004986 */ /* 0x0009e4000c101904 */
[----:B----4-:R-:W-:-:S05]  /*58e00*/  IMAD.WIDE R164, R15, 0x4, R2 ;  /* 0x000000040fa47825 */ /* 0x010fca00078e0202 */
[----:B------:R1:W-:Y:S02]  /*58e10*/  @P5 STG.E desc[UR4][R164.64], R16 ;  /* 0x00000010a4005986 */ /* 0x0003e4000c101904 */
[----:B-1----:R-:W-:Y:S01]  /*58e20*/  IMAD.WIDE R164, R15, 0x4, R4 ;  /* 0x000000040fa47825 */ /* 0x002fe200078e0204 */
[----:B------:R-:W-:-:S04]  /*58e30*/  LOP3.LUT P0, RZ, R22, 0x800, RZ, 0xc0, !PT ;  /* 0x0000080016ff7812 */ /* 0x000fc8000780c0ff */
[----:B--2---:R1:W-:Y:S04]  /*58e40*/  @P6 STG.E desc[UR4][R164.64], R13 ;  /* 0x0000000da4006986 */ /* 0x0043e8000c101904 */
[----:B-1----:R-:W2:Y:S04]  /*58e50*/  LDL.LU R13, [R1+0x1088] ;  /* 0x00108800010d7983 */ /* 0x002ea80000300800 */
[----:B------:R-:W4:Y:S04]  /*58e60*/  LDL.LU R18, [R1+0x8a0] ;  /* 0x0008a00001127983 */ /* 0x000f280000300800 */
[----:B------:R-:W2:Y:S04]  /*58e70*/  LDL.LU R17, [R1+0x4a0] ;  /* 0x0004a00001117983 */ /* 0x000ea80000300800 */
[----:B------:R-:W2:Y:S01]  /*58e80*/  LDL.LU R16, [R1+0x108c] ;  /* 0x00108c0001107983 */ /* 0x000ea20000300800 */
[----:B---3--:R-:W-:-:S03]  /*58e90*/  IMAD.WIDE R164, R12, 0x4, R2 ;  /* 0x000000040ca47825 */ /* 0x008fc600078e0202 */
[----:B------:R-:W3:Y:S04]  /*58ea0*/  LDL.LU R15, [R1+0xa0] ;  /* 0x0000a000010f7983 */ /* 0x000ee80000300800 */
[----:B------:R1:W-:Y:S04]  /*58eb0*/  @P0 STG.E desc[UR4][R164.64], R14 ;  /* 0x0000000ea4000986 */ /* 0x0003e8000c101904 */
[----:B-1----:R-:W3:Y:S01]  /*58ec0*/  LDL.LU R14, [R1+0xc94] ;  /* 0x000c9400010e7983 */ /* 0x002ee20000300800 */
[----:B------:R-:W-:-:S03]  /*58ed0*/  IMAD.WIDE R164, R12, 0x4, R4 ;  /* 0x000000040ca47825 */ /* 0x000fc600078e0204 */
[----:B------:R-:W3:Y:S04]  /*58ee0*/  LDL.LU R12, [R1+0x1090] ;  /* 0x00109000010c7983 */ /* 0x000ee80000300800 */
[----:B------:R-:W3:Y:S04]  /*58ef0*/  LDL.LU R23, [R1+0x8a4] ;  /* 0x0008a40001177983 */ /* 0x000ee80000300800 */
[----:B------:R-:W3:Y:S01]  /*58f00*/  LDL.LU R228, [R1+0x4a4] ;  /* 0x0004a40001e47983 */ /* 0x000ee20000300800 */
[----:B------:R-:W-:Y:S02]  /*58f10*/  LOP3.LUT P1, RZ, R6, 0x1000000, RZ, 0xc0, !PT ;  /* 0x0100000006ff7812 */ /* 0x000fe4000782c0ff */
[----:B------:R-:W-:Y:S01]  /*58f20*/  LOP3.LUT R22, R22, 0xfffffff7, RZ, 0xc0, !PT ;  /* 0xfffffff716167812 */ /* 0x000fe200078ec0ff */
[----:B------:R-:W3:Y:S04]  /*58f30*/  LDL.LU R229, [R1+0xa4] ;  /* 0x0000a40001e57983 */ /* 0x000ee80000300800 */
[----:B------:R-:W3:Y:S04]  /*58f40*/  LDL.LU R166, [R1+0xc98] ;  /* 0x000c980001a67983 */ /* 0x000ee80000300800 */
[----:B------:R-:W3:Y:S02]  /*58f50*/  LDL.LU R167, [R1+0x1098] ;  /* 0x0010980001a77983 */ /* 0x000ee40000300800 */
[----:B------:R-:W-:-:S02]  /*58f60*/  @P1 LOP3.LUT R22, R22, 0x8, RZ, 0xfc, !PT ;  /* 0x0000000816161812 */ /* 0x000fc400078efcff */
[----:B------:R-:W-:Y:S01]  /*58f70*/  LOP3.LUT P1, RZ, R6, 0x800000, RZ, 0xc0, !PT ;  /* 0x0080000006ff7812 */ /* 0x000fe2000782c0ff */
[----:B------:R-:W3:Y:S01]  /*58f80*/  LDL.LU R251, [R1+0x8a8] ;  /* 0x0008a80001fb7983 */ /* 0x000ee20000300800 */
[----:B------:R-:W-:-:S03]  /*58f90*/  LOP3.LUT R22, R22, 0xffffffef, RZ, 0xc0, !PT ;  /* 0xffffffef16167812 */ /* 0x000fc600078ec0ff */
[----:B------:R-:W3:Y:S04]  /*58fa0*/  LDL.LU R250, [R1+0x4a8] ;  /* 0x0004a80001fa7983 */ /* 0x000ee80000300800 */
[----:B------:R-:W3:Y:S04]  /*58fb0*/  LDL.LU R249, [R1+0x1094] ;  /* 0x0010940001f97983 */ /* 0x000ee80000300800 */
[----:B------:R-:W-:Y:S01]  /*58fc0*/  @P1 LOP3.LUT R22, R22, 0x10, RZ, 0xfc, !PT ;  /* 0x0000001016161812 */ /* 0x000fe200078efcff */
[----:B------:R-:W3:Y:S01]  /*58fd0*/  LDL.LU R248, [R1+0xa8] ;  /* 0x0000a80001f87983 */ /* 0x000ee20000300800 */
[----:B------:R-:W-:-:S02]  /*58fe0*/  LOP3.LUT P1, RZ, R6, 0x400000, RZ, 0xc0, !PT ;  /* 0x0040000006ff7812 */ /* 0x000fc4000782c0ff */
[----:B------:R-:W-:Y:S01]  /*58ff0*/  LOP3.LUT R22, R22, 0xffffffdf, RZ, 0xc0, !PT ;  /* 0xffffffdf16167812 */ /* 0x000fe200078ec0ff */
[----:B------:R-:W3:Y:S01]  /*59000*/  LDL.LU R252, [R1+0xc9c] ;  /* 0x000c9c0001fc7983 */ /* 0x000ee20000300800 */
[----:B------:R-:W-:-:S03]  /*59010*/  LOP3.LUT P4, RZ, R6, 0x1000, RZ, 0xc0, !PT ;  /* 0x0000100006ff7812 */ /* 0x000fc6000788c0ff */
[----:B------:R-:W3:Y:S01]  /*59020*/  LDL.LU R231, [R1+0x109c] ;  /* 0x00109c0001e77983 */ /* 0x000ee20000300800 */
[C---:B------:R-:W-:Y:S02]  /*59030*/  LOP3.LUT P5, RZ, R6.reuse, 0x2000, RZ, 0xc0, !PT ;  /* 0x0000200006ff7812 */ /* 0x040fe400078ac0ff */
[----:B------:R-:W-:Y:S01]  /*59040*/  LOP3.LUT P6, RZ, R6, 0x4000, RZ, 0xc0, !PT ;  /* 0x0000400006ff7812 */ /* 0x000fe200078cc0ff */
[----:B------:R-:W3:Y:S02]  /*59050*/  LDL.LU R230, [R1+0x8ac] ;  /* 0x0008ac0001e67983 */ /* 0x000ee40000300800 */
[----:B------:R-:W-:Y:S02]  /*59060*/  @P1 LOP3.LUT R22, R22, 0x20, RZ, 0xfc, !PT ;  /* 0x0000002016161812 */ /* 0x000fe400078efcff */
[----:B------:R-:W-:Y:S01]  /*59070*/  LOP3.LUT P1, RZ, R6, 0x200000, RZ, 0xc0, !PT ;  /* 0x0020000006ff7812 */ /* 0x000fe2000782c0ff */
[----:B------:R-:W3:Y:S01]  /*59080*/  LDL.LU R20, [R1+0x4ac] ;  /* 0x0004ac0001147983 */ /* 0x000ee20000300800 */
[----:B------:R-:W-:-:S02]  /*59090*/  LOP3.LUT R22, R22, 0xffffffbf, RZ, 0xc0, !PT ;  /* 0xffffffbf16167812 */ /* 0x000fc400078ec0ff */
[----:B------:R-:W-:Y:S01]  /*590a0*/  LOP3.LUT P0, RZ, R6, 0x8000, RZ, 0xc0, !PT ;  /* 0x0000800006ff7812 */ /* 0x000fe2000780c0ff */
[----:B------:R-:W3:Y:S08]  /*590b0*/  LDL.LU R19, [R1+0x10a4] ;  /* 0x0010a40001137983 */ /* 0x000ef00000300800 */
[----:B------:R-:W-:Y:S02]  /*590c0*/  @P1 LOP3.LUT R22, R22, 0x40, RZ, 0xfc, !PT ;  /* 0x0000004016161812 */ /* 0x000fe400078efcff */
[----:B------:R-:W-:-:S02]  /*590d0*/  LOP3.LUT P1, RZ, R6, 0x100000, RZ, 0xc0, !PT ;  /* 0x0010000006ff7812 */ /* 0x000fc4000782c0ff */
[----:B------:R-:W-:-:S11]  /*590e0*/  LOP3.LUT R22, R22, 0xffffff7f, RZ, 0xc0, !PT ;  /* 0xffffff7f16167812 */ /* 0x000fd600078ec0ff */
[----:B------:R-:W-:Y:S02]  /*590f0*/  @P1 LOP3.LUT R22, R22, 0x80, RZ, 0xfc, !PT ;  /* 0x0000008016161812 */ /* 0x000fe400078efcff */
[----:B------:R-:W-:Y:S02]  /*59100*/  LOP3.LUT P1, RZ, R6, 0x80000, RZ, 0xc0, !PT ;  /* 0x0008000006ff7812 */ /* 0x000fe4000782c0ff */
        /* <DEDUP_REMOVED lines=8> */
[----:B------:R-:W-:Y:S01]  /*59190*/  LOP3.LUT P1, RZ, R6, 0x10000, RZ, 0xc0, !PT ;  /* 0x0001000006ff7812 */ /* 0x000fe2000782c0ff */
[----:B----4-:R2:W-:Y:S02]  /*591a0*/  @P4 STG.E desc[UR4][R164.64], R18 ;  /* 0x00000012a4004986 */ /* 0x0105e4000c101904 */
[C---:B--2---:R-:W-:Y:S02]  /*591b0*/  IMAD.WIDE R164, R16.reuse, 0x4, R2 ;  /* 0x0000000410a47825 */ /* 0x044fe400078e0202 */
[----:B------:R-:W2:Y:S04]  /*591c0*/  LDL.LU R18, [R1+0xac] ;  /* 0x0000ac0001127983 */ /* 0x000ea80000300800 */
[----:B------:R1:W-:Y:S02]  /*591d0*/  @P5 STG.E desc[UR4][R164.64], R17 ;  /* 0x00000011a4005986 */ /* 0x0003e4000c101904 */
[----:B-1----:R-:W-:-:S02]  /*591e0*/  IMAD.WIDE R164, R16, 0x4, R4 ;  /* 0x0000000410a47825 */ /* 0x002fc400078e0204 */
[----:B------:R-:W4:Y:S04]  /*591f0*/  LDL.LU R17, [R1+0xca0] ;  /* 0x000ca00001117983 */ /* 0x000f280000300800 */
[----:B---3--:R1:W-:Y:S04]  /*59200*/  @P6 STG.E desc[UR4][R164.64], R15 ;  /* 0x0000000fa4006986 */ /* 0x0083e8000c101904 */
[----:B------:R-:W3:Y:S01]  /*59210*/  LDL.LU R16, [R1+0x10a0] ;  /* 0x0010a00001107983 */ /* 0x000ee20000300800 */
[----:B-1----:R-:W-:-:S03]  /*59220*/  IMAD.WIDE R164, R13, 0x4, R2 ;  /* 0x000000040da47825 */ /* 0x002fc600078e0202 */
[----:B------:R-:W4:Y:S04]  /*59230*/  LDL.LU R15, [R1+0x8b0] ;  /* 0x0008b000010f7983 */ /* 0x000f280000300800 */
[----:B------:R1:W-:Y:S02]  /*59240*/  @P0 STG.E desc[UR4][R164.64], R14 ;  /* 0x0000000ea4000986 */ /* 0x0003e4000c101904 */
[----:B-1----:R-:W-:Y:S02]  /*59250*/  IMAD.WIDE R164, R13, 0x4, R4 ;  /* 0x000000040da47825 */ /* 0x002fe400078e0204 */
[----:B------:R-:W4:Y:S04]  /*59260*/  LDL.LU R14, [R1+0x4b0] ;  /* 0x0004b000010e7983 */ /* 0x000f280000300800 */
[----:B------:R1:W-:Y:S01]  /*59270*/  @P1 STG.E desc[UR4][R164.64], R23 ;  /* 0x00000017a4001986 */ /* 0x0003e2000c101904 */
[----:B------:R-:W-:-:S03]  /*59280*/  LOP3.LUT P1, RZ, R22, 0x400, RZ, 0xc0, !PT ;  /* 0x0000040016ff7812 */ /* 0x000fc6000782c0ff */
[----:B------:R-:W4:Y:S01]  /*59290*/  LDL.LU R13, [R1+0x10a8] ;  /* 0x0010a800010d7983 */ /* 0x000f220000300800 */
[----:B-1----:R-:W-:-:S09]  /*592a0*/  IMAD.WIDE R164, R12, 0x4, R2 ;  /* 0x000000040ca47825 */ /* 0x002fd200078e0202 */
[----:B------:R1:W-:Y:S02]  /*592b0*/  @P1 STG.E desc[UR4][R164.64], R228 ;  /* 0x000000e4a4001986 */ /* 0x0003e4000c101904 */
[----:B-1----:R-:W-:Y:S02]  /*592c0*/  IMAD.WIDE R164, R12, 0x4, R4 ;  /* 0x000000040ca47825 */ /* 0x002fe400078e0204 */
[----:B------:R-:W4:Y:S01]  /*592d0*/  LDL.LU R12, [R1+0xb0] ;  /* 0x0000b000010c7983 */ /* 0x000f220000300800 */
[----:B------:R-:W-:-:S13]  /*592e0*/  LOP3.LUT P1, RZ, R22, 0x200, RZ, 0xc0, !PT ;  /* 0x0000020016ff7812 */ /* 0x000fda000782c0ff */
[----:B------:R1:W-:Y:S01]  /*592f0*/  @P1 STG.E desc[UR4][R164.64], R229 ;  /* 0x000000e5a4001986 */ /* 0x0003e2000c101904 */
[----:B------:R-:W-:Y:S01]  /*59300*/  LOP3.LUT P1, RZ, R22, 0x100, RZ, 0xc0, !PT ;  /* 0x0000010016ff7812 */ /* 0x000fe2000782c0ff */
[----:B-1----:R-:W-:-:S12]  /*59310*/  IMAD.WIDE R164, R167, 0x4, R2 ;  /* 0x00000004a7a47825 */ /* 0x002fd800078e0202 */
        /* <DEDUP_REMOVED lines=21> */
[C---:B------:R-:W-:Y:S01]  /*59470*/  LOP3.LUT P5, RZ, R6.reuse, 0x10000000, RZ, 0xc0, !PT ;  /* 0x1000000006ff7812 */ /* 0x040fe200078ac0ff */
[----:B-1----:R-:W-:Y:S01]  /*59480*/  IMAD.WIDE R164, R19, 0x4, R4 ;  /* 0x0000000413a47825 */ /* 0x002fe200078e0204 */
[C---:B------:R-:W-:Y:S02]  /*59490*/  LOP3.LUT P6, RZ, R6.reuse, 0x20000000, RZ, 0xc0, !PT ;  /* 0x2000000006ff7812 */ /* 0x040fe400078cc0ff */
[----:B------:R-:W-:Y:S02]  /*594a0*/  LOP3.LUT P0, RZ, R6, 0x40000000, RZ, 0xc0, !PT ;  /* 0x4000000006ff7812 */ /* 0x000fe4000780c0ff */
[----:B--2---:R3:W-:Y:S02]  /*594b0*/  @P3 STG.E desc[UR4][R164.64], R18 ;  /* 0x00000012a4003986 */ /* 0x0047e4000c101904 */
[----:B---3--:R-:W-:-:S05]  /*594c0*/  IMAD.WIDE R164, R16, 0x4, R2 ;  /* 0x0000000410a47825 */ /* 0x008fca00078e0202 */
[----:B----4-:R1:W-:Y:S02]  /*594d0*/  @P4 STG.E desc[UR4][R164.64], R17 ;  /* 0x00000011a4004986 */ /* 0x0103e4000c101904 */
[----:B-1----:R-:W-:-:S05]  /*594e0*/  IMAD.WIDE R164, R16, 0x4, R4 ;  /* 0x0000000410a47825 */ /* 0x002fca00078e0204 */
[----:B------:R1:W-:Y:S02]  /*594f0*/  @P5 STG.E desc[UR4][R164.64], R15 ;  /* 0x0000000fa4005986 */ /* 0x0003e4000c101904 */
[----:B-1----:R-:W-:-:S05]  /*59500*/  IMAD.WIDE R164, R13, 0x4, R2 ;  /* 0x000000040da47825 */ /* 0x002fca00078e0202 */
[----:B------:R1:W-:Y:S02]  /*59510*/  @P6 STG.E desc[UR4][R164.64], R14 ;  /* 0x0000000ea4006986 */ /* 0x0003e4000c101904 */
[----:B-1----:R-:W-:Y:S02]  /*59520*/  IMAD.WIDE R164, R13, 0x4, R4 ;  /* 0x000000040da47825 */ /* 0x002fe400078e0204 */
[----:B------:R-:W2:Y:S04]  /*59530*/  LDL.LU R14, [R1+0xca8] ;  /* 0x000ca800010e7983 */ /* 0x000ea80000300800 */
[----:B------:R-:W3:Y:S04]  /*59540*/  LDL.LU R13, [R1+0x10b4] ;  /* 0x0010b400010d7983 */ /* 0x000ee80000300800 */
[----:B------:R-:W4:Y:S04]  /*59550*/  LDL.LU R19, [R1+0xca4] ;  /* 0x000ca40001137983 */ /* 0x000f280000300800 */
[----:B------:R1:W-:Y:S04]  /*59560*/  @P0 STG.E desc[UR4][R164.64], R12 ;  /* 0x0000000ca4000986 */ /* 0x0003e8000c101904 */
[----:B-1----:R-:W2:Y:S04]  /*59570*/  LDL.LU R12, [R1+0x10b0] ;  /* 0x0010b000010c7983 */ /* 0x002ea80000300800 */
[----:B------:R-:W3:Y:S04]  /*59580*/  LDL.LU R18, [R1+0x8b4] ;  /* 0x0008b40001127983 */ /* 0x000ee80000300800 */
[----:B------:R-:W3:Y:S04]  /*59590*/  LDL.LU R17, [R1+0x4b4] ;  /* 0x0004b40001117983 */ /* 0x000ee80000300800 */
[----:B------:R-:W3:Y:S04]  /*595a0*/  LDL.LU R16, [R1+0x10ac] ;  /* 0x0010ac0001107983 */ /* 0x000ee80000300800 */
[----:B------:R-:W3:Y:S01]  /*595b0*/  LDL.LU R15, [R1+0xb4] ;  /* 0x0000b400010f7983 */ /* 0x000ee20000300800 */
[----:B------:R-:W-:-:S02]  /*595c0*/  LOP3.LUT P4, RZ, R6, 0x80000000, RZ, 0xc0, !PT ;  /* 0x8000000006ff7812 */ /* 0x000fc4000788c0ff */
[C---:B------:R-:W-:Y:S02]  /*595d0*/  LOP3.LUT P5, RZ, R10.reuse, 0x1, RZ, 0xc0, !PT ;  /* 0x000000010aff7812 */ /* 0x040fe400078ac0ff */
[C---:B------:R-:W-:Y:S02]  /*595e0*/  LOP3.LUT P6, RZ, R10.reuse, 0x2, RZ, 0xc0, !PT ;  /* 0x000000020aff7812 */ /* 0x040fe400078cc0ff */
[C---:B------:R-:W-:Y:S02]  /*595f0*/  LOP3.LUT P0, RZ, R10.reuse, 0x4, RZ, 0xc0, !PT ;  /* 0x000000040aff7812 */ /* 0x040fe4000780c0ff */
[----:B------:R-:W-:-:S13]  /*59600*/  LOP3.LUT P1, RZ, R10, 0x800, RZ, 0xc0, !PT ;  /* 0x000008000aff7812 */ /* 0x000fda000782c0ff */
        /* <DEDUP_REMOVED lines=8> */
[----:B------:R-:W-:Y:S01]  /*59690*/  LOP3.LUT R0, R0, 0xbfffffff, RZ, 0xc0, !PT ;  /* 0xbfffffff00007812 */ /* 0x000fe200078ec0ff */
[----:B--2---:R-:W-:-:S05]  /*596a0*/  IMAD.WIDE R164, R12, 0x4, R2 ;  /* 0x000000040ca47825 */ /* 0x004fca00078e0202 */
[----:B----4-:R1:W-:Y:S02]  /*596b0*/  @P4 STG.E desc[UR4][R164.64], R19 ;  /* 0x00000013a4004986 */ /* 0x0103e4000c101904 */
[----:B-1----:R-:W-:Y:S02]  /*596c0*/  IMAD.WIDE R164, R12, 0x4, R4 ;  /* 0x000000040ca47825 */ /* 0x002fe400078e0204 */
[----:B------:R-:W2:Y:S04]  /*596d0*/  LDL.LU R12, [R1+0x8b8] ;  /* 0x0008b800010c7983 */ /* 0x000ea80000300800 */
        /* <DEDUP_REMOVED lines=12> */
[----:B---3--:R1:W-:Y:S04]  /*597a0*/  @P5 STG.E desc[UR4][R164.64], R18 ;  /* 0x00000012a4005986 */ /* 0x0083e8000c101904 */
[----:B------:R-:W3:Y:S04]  /*597b0*/  LDL.LU R20, [R1+0x8c0] ;  /* 0x0008c00001147983 */ /* 0x000ee80000300800 */
[----:B------:R-:W3:Y:S01]  /*597c0*/  LDL.LU R19, [R1+0x10c4] ;  /* 0x0010c40001137983 */ /* 0x000ee20000300800 */
[----:B-1----:R-:W-:-:S03]  /*597d0*/  IMAD.WIDE R164, R16, 0x4, R2 ;  /* 0x0000000410a47825 */ /* 0x002fc600078e0202 */
[----:B------:R-:W3:Y:S04]  /*597e0*/  LDL.LU R18, [R1+0x4c0] ;  /* 0x0004c00001127983 */ /* 0x000ee80000300800 */
[----:B------:R1:W-:Y:S02]  /*597f0*/  @P6 STG.E desc[UR4][R164.64], R17 ;  /* 0x00000011a4006986 */ /* 0x0003e4000c101904 */
[----:B-1----:R-:W-:Y:S02]  /*59800*/  IMAD.WIDE R164, R16, 0x4, R4 ;  /* 0x0000000410a47825 */ /* 0x002fe400078e0204 */
[----:B------:R-:W3:Y:S04]  /*59810*/  LDL.LU R17, [R1+0xe34] ;  /* 0x000e340001117983 */ /* 0x000ee80000300800 */
[----:B------:R1:W-:Y:S04]  /*59820*/  @P0 STG.E desc[UR4][R164.64], R15 ;  /* 0x0000000fa4000986 */ /* 0x0003e8000c101904 */
[----:B-1----:R-:W3:Y:S04]  /*59830*/  LDL.LU R15, [R1+0x10cc] ;  /* 0x0010cc00010f7983 */ /* 0x002ee80000300800 */
[----:B------:R-:W3:Y:S01]  /*59840*/  LDL.LU R16, [R1+0xcb4] ;  /* 0x000cb40001107983 */ /* 0x000ee20000300800 */
[----:B------:R-:W-:-:S02]  /*59850*/  @P1 LOP3.LUT R0, R0, 0x40000000, RZ, 0xfc, !PT ;  /* 0x4000000000001812 */ /* 0x000fc400078efcff */
        /* <DEDUP_REMOVED lines=11> */
[----:B------:R-:W-:-:S10]  /*59910*/  IMAD.WIDE R164, R13, 0x4, R2 ;  /* 0x000000040da47825 */ /* 0x000fd400078e0202 */
[----:B------:R-:W-:Y:S02]  /*59920*/  @P1 LOP3.LUT R22, R22, 0x4, RZ, 0xfc, !PT ;  /* 0x0000000416161812 */ /* 0x000fe400078efcff */
[----:B------:R-:W-:-:S13]  /*59930*/  LOP3.LUT P1, RZ, R10, 0x8, RZ, 0xc0, !PT ;  /* 0x000000080aff7812 */ /* 0x000fda000782c0ff */
[----:B------:R1:W-:Y:S01]  /*59940*/  @P1 STG.E desc[UR4][R164.64], R14 ;  /* 0x0000000ea4001986 */ /* 0x0003e2000c101904 */
[----:B------:R-:W-:Y:S01]  /*59950*/  LOP3.LUT P1, RZ, R22, 0x4, RZ, 0xc0, !PT ;  /* 0x0000000416ff7812 */ /* 0x000fe2000782c0ff */
[----:B-1----:R-:W-:Y:S02]  /*59960*/  IMAD.WIDE R164, R13, 0x4, R4 ;  /* 0x000000040da47825 */ /* 0x002fe400078e0204 */
[----:B------:R-:W3:Y:S04]  /*59970*/  LDL.LU R14, [R1+0x8c4] ;  /* 0x0008c400010e7983 */ /* 0x000ee80000300800 */
[----:B------:R-:W3:Y:S01]  /*59980*/  LDL.LU R13, [R1+0x10d4] ;  /* 0x0010d400010d7983 */ /* 0x000ee20000300800 */
[C---:B------:R-:W-:Y:S02]  /*59990*/  LOP3.LUT P2, RZ, R10.reuse, 0x1000, RZ, 0xc0, !PT ;  /* 0x000010000aff7812 */ /* 0x040fe4000784c0ff */
[----:B------:R-:W-:-:S03]  /*599a0*/  LOP3.LUT P3, RZ, R10, 0x2000, RZ, 0xc0, !PT ;  /* 0x000020000aff7812 */ /* 0x000fc6000786c0ff */
[----:B--2---:R4:W-:Y:S01]  /*599b0*/  @P1 STG.E desc[UR4][R164.64], R12 ;  /* 0x0000000ca4001986 */ /* 0x0049e2000c101904 */
[----:B------:R-:W-:Y:S01]  /*599c0*/  LOP3.LUT P1, RZ, R22, 0x2, RZ, 0xc0, !PT ;  /* 0x0000000216ff7812 */ /* 0x000fe2000782c0ff */
[----:B----4-:R-:W-:Y:S01]  /*599d0*/  IMAD.WIDE R164, R228, 0x4, R2 ;  /* 0x00000004e4a47825 */ /* 0x010fe200078e0202 */
[----:B------:R-:W-:Y:S01]  /*599e0*/  LOP3.LUT P4, RZ, R10, 0x4000, RZ, 0xc0, !PT ;  /* 0x000040000aff7812 */ /* 0x000fe2000788c0ff */
[----:B------:R-:W2:Y:S10]  /*599f0*/  LDL.LU R12, [R1+0x1cac] ;  /* 0x001cac00010c7983 */ /* 0x000eb40000300800 */
        /* <DEDUP_REMOVED lines=20> */
[----:B-1----:R-:W-:-:S05]  /*59b40*/  IMAD.WIDE R22, R231, 0x4, R4 ;  /* 0x00000004e7167825 */ /* 0x002fca00078e0204 */
[----:B------:R3:W-:Y:S01]  /*59b50*/  @P2 STG.E desc[UR4][R22.64], R230 ;  /* 0x000000e616002986 */ /* 0x0007e2000c101904 */
[----:B------:R-:W-:Y:S01]  /*59b60*/  LOP3.LUT P6, RZ, R10, 0x10000, RZ, 0xc0, !PT ;  /* 0x000100000aff7812 */ /* 0x000fe200078cc0ff */
[----:B---3--:R-:W-:-:S05]  /*59b70*/  IMAD.WIDE R22, R19, 0x4, R2 ;  /* 0x0000000413167825 */ /* 0x008fca00078e0202 */
[----:B------:R1:W-:Y:S02]  /*59b80*/  @P3 STG.E desc[UR4][R22.64], R20 ;  /* 0x0000001416003986 */ /* 0x0003e4000c101904 */
[----:B-1----:R-:W-:-:S05]  /*59b90*/  IMAD.WIDE R22, R19, 0x4, R4 ;  /* 0x0000000413167825 */ /* 0x002fca00078e0204 */
[----:B------:R1:W-:Y:S02]  /*59ba0*/  @P4 STG.E desc[UR4][R22.64], R18 ;  /* 0x0000001216004986 */ /* 0x0003e4000c101904 */
[----:B-1----:R-:W-:-:S05]  /*59bb0*/  IMAD.WIDE R22, R15, 0x4, R2 ;  /* 0x000000040f167825 */ /* 0x002fca00078e0202 */
[----:B------:R1:W-:Y:S02]  /*59bc0*/  @P5 STG.E desc[UR4][R22.64], R17 ;  /* 0x0000001116005986 */ /* 0x0003e4000c101904 */
[----:B-1----:R-:W-:Y:S02]  /*59bd0*/  IMAD.WIDE R22, R15, 0x4, R4 ;  /* 0x000000040f167825 */ /* 0x002fe400078e0204 */
[----:B------:R-:W3:Y:S04]  /*59be0*/  LDL.LU R15, [R1+0x10d8] ;  /* 0x0010d800010f7983 */ /* 0x000ee80000300800 */
[----:B------:R-:W4:Y:S04]  /*59bf0*/  LDL.LU R20, [R1+0x4c4] ;  /* 0x0004c40001147983 */ /* 0x000f280000300800 */
[----:B------:R1:W-:Y:S04]  /*59c00*/  @P6 STG.E desc[UR4][R22.64], R16 ;  /* 0x0000001016006986 */ /* 0x0003e8000c101904 */
[----:B------:R-:W2:Y:S04]  /*59c10*/  LDL.LU R19, [R1+0xe38] ;  /* 0x000e380001137983 */ /* 0x000ea80000300800 */
[----:B-1----:R-:W3:Y:S01]  /*59c20*/  LDL.LU R16, [R1+0x10d0] ;  /* 0x0010d00001107983 */ /* 0x002ee20000300800 */
[----:B------:R-:W-:-:S03]  /*59c30*/  LOP3.LUT P0, RZ, R10, 0x20000, RZ, 0xc0, !PT ;  /* 0x000200000aff7812 */ /* 0x000fc6000780c0ff */
[----:B------:R-:W2:Y:S01]  /*59c40*/  LDL.LU R18, [R1+0xcb8] ;  /* 0x000cb80001127983 */ /* 0x000ea20000300800 */
[----:B------:R-:W-:-:S03]  /*59c50*/  IMAD.WIDE R22, R13, 0x4, R2 ;  /* 0x000000040d167825 */ /* 0x000fc600078e0202 */
[----:B------:R-:W2:Y:S06]  /*59c60*/  LDL.LU R17, [R1+0x8c8] ;  /* 0x0008c80001117983 */ /* 0x000eac0000300800 */
[----:B------:R1:W-:Y:S04]  /*59c70*/  @P0 STG.E desc[UR4][R22.64], R14 ;  /* 0x0000000e16000986 */ /* 0x0003e8000c101904 */
[----:B-1----:R-:W2:Y:S01]  /*59c80*/  LDL.LU R14, [R1+0x4c8] ;  /* 0x0004c800010e7983 */ /* 0x002ea20000300800 */
[----:B------:R-:W-:-:S03]  /*59c90*/  IMAD.WIDE R22, R13, 0x4, R4 ;  /* 0x000000040d167825 */ /* 0x000fc600078e0204 */
[----:B------:R-:W2:Y:S04]  /*59ca0*/  LDL.LU R13, [R1+0xe3c] ;  /* 0x000e3c00010d7983 */ /* 0x000ea80000300800 */
[----:B------:R-:W2:Y:S01]  /*59cb0*/  LDL.LU R228, [R1+0x10e0] ;  /* 0x0010e00001e47983 */ /* 0x000ea20000300800 */
[C---:B------:R-:W-:Y:S02]  /*59cc0*/  LOP3.LUT P4, RZ, R10.reuse, 0x40000, RZ, 0xc0, !PT ;  /* 0x000400000aff7812 */ /* 0x040fe4000788c0ff */
[C---:B------:R-:W-:Y:S01]  /*59cd0*/  LOP3.LUT P5, RZ, R10.reuse, 0x80000, RZ, 0xc0, !PT ;  /* 0x000800000aff7812 */ /* 0x040fe200078ac0ff */
[----:B------:R-:W2:Y:S04]  /*59ce0*/  LDL.LU R229, [R1+0xcbc] ;  /* 0x000cbc0001e57983 */ /* 0x000ea80000300800 */
[----:B------:R-:W2:Y:S01]  /*59cf0*/  LDL.LU R166, [R1+0x10dc] ;  /* 0x0010dc0001a67983 */ /* 0x000ea20000300800 */
        /* <DEDUP_REMOVED lines=11> */
[----:B----4-:R3:W-:Y:S02]  /*59db0*/  @P4 STG.E desc[UR4][R22.64], R20 ;  /* 0x0000001416004986 */ /* 0x0107e4000c101904 */
[----:B---3--:R-:W-:-:S05]  /*59dc0*/  IMAD.WIDE R22, R16, 0x4, R2 ;  /* 0x0000000410167825 */ /* 0x008fca00078e0202 */
[----:B--2---:R1:W-:Y:S02]  /*59dd0*/  @P5 STG.E desc[UR4][R22.64], R19 ;  /* 0x0000001316005986 */ /* 0x0043e4000c101904 */
[----:B-1----:R-:W-:Y:S02]  /*59de0*/  IMAD.WIDE R22, R16, 0x4, R4 ;  /* 0x0000000410167825 */ /* 0x002fe400078e0204 */
[----:B------:R-:W2:Y:S01]  /*59df0*/  LDL.LU R16, [R1+0x8cc] ;  /* 0x0008cc0001107983 */ /* 0x000ea20000300800 */
[----:B------:R-:W-:Y:S02]  /*59e00*/  @P1 LOP3.LUT R0, R0, 0x400000, RZ, 0xfc, !PT ;  /* 0x0040000000001812 */ /* 0x000fe400078efcff */
[----:B------:R-:W-:Y:S01]  /*59e10*/  LOP3.LUT P1, RZ, R10, 0x4000000, RZ, 0xc0, !PT ;  /* 0x040000000aff7812 */ /* 0x000fe2000782c0ff */
[----:B------:R-:W3:Y:S01]  /*59e20*/  LDL.LU R167, [R1+0x4cc] ;  /* 0x0004cc0001a77983 */ /* 0x000ee20000300800 */
[----:B------:R-:W-:-:S03]  /*59e30*/  LOP3.LUT R0, R0, 0xff7fffff, RZ, 0xc0, !PT ;  /* 0xff7fffff00007812 */ /* 0x000fc600078ec0ff */
[----:B------:R-:W4:Y:S04]  /*59e40*/  LDL.LU R251, [R1+0xcc0] ;  /* 0x000cc00001fb7983 */ /* 0x000f280000300800 */
[----:B------:R-:W4:Y:S04]  /*59e50*/  LDL.LU R250, [R1+0x10e4] ;  /* 0x0010e40001fa7983 */ /* 0x000f280000300800 */
[----:B------:R-:W-:Y:S01]  /*59e60*/  @P1 LOP3.LUT R0, R0, 0x800000, RZ, 0xfc, !PT ;  /* 0x0080000000001812 */ /* 0x000fe200078efcff */
[----:B------:R-:W4:Y:S01]  /*59e70*/  LDL.LU R249, [R1+0x8d0] ;  /* 0x0008d00001f97983 */ /* 0x000f220000300800 */
[----:B------:R-:W-:-:S02]  /*59e80*/  LOP3.LUT P1, RZ, R10, 0x2000000, RZ, 0xc0, !PT ;  /* 0x020000000aff7812 */ /* 0x000fc4000782c0ff */
[----:B------:R-:W-:Y:S01]  /*59e90*/  LOP3.LUT R0, R0, 0xfeffffff, RZ, 0xc0, !PT ;  /* 0xfeffffff00007812 */ /* 0x000fe200078ec0ff */
[----:B------:R-:W4:Y:S04]  /*59ea0*/  LDL.LU R248, [R1+0x4d0] ;  /* 0x0004d00001f87983 */ /* 0x000f280000300800 */
[----:B------:R-:W4:Y:S01]  /*59eb0*/  LDL.LU R252, [R1+0x10ec] ;  /* 0x0010ec0001fc7983 */ /* 0x000f220000300800 */
[C---:B------:R-:W-:Y:S02]  /*59ec0*/  LOP3.LUT P6, RZ, R10.reuse, 0x100000, RZ, 0xc0, !PT ;  /* 0x001000000aff7812 */ /* 0x040fe400078cc0ff */
[----:B------:R-:W-:Y:S01]  /*59ed0*/  LOP3.LUT P0, RZ, R10, 0x200000, RZ, 0xc0, !PT ;  /* 0x002000000aff7812 */ /* 0x000fe2000780c0ff */
[----:B------:R-:W4:Y:S02]  /*59ee0*/  LDL.LU R231, [R1+0xd0] ;  /* 0x0000d00001e77983 */ /* 0x000f240000300800 */
[----:B------:R-:W-:-:S02]  /*59ef0*/  @P1 LOP3.LUT R0, R0, 0x1000000, RZ, 0xfc, !PT ;  /* 0x0100000000001812 */ /* 0x000fc400078efcff */
[----:B------:R-:W-:Y:S01]  /*59f00*/  LOP3.LUT P1, RZ, R10, 0x1000000, RZ, 0xc0, !PT ;  /* 0x010000000aff7812 */ /* 0x000fe2000782c0ff */
[----:B------:R-:W4:Y:S01]  /*59f10*/  LDL.LU R230, [R1+0xcc4] ;  /* 0x000cc40001e67983 */ /* 0x000f220000300800 */
[----:B------:R-:W-:-:S03]  /*59f20*/  LOP3.LUT R0, R0, 0xfdffffff, RZ, 0xc0, !PT ;  /* 0xfdffffff00007812 */ /* 0x000fc600078ec0ff */
[----:B------:R-:W4:Y:S04]  /*59f30*/  LDL.LU R20, [R1+0x10e8] ;  /* 0x0010e80001147983 */ /* 0x000f280000300800 */
[----:B------:R1:W-:Y:S04]  /*59f40*/  @P6 STG.E desc[UR4][R22.64], R18 ;  /* 0x0000001216006986 */ /* 0x0003e8000c101904 */
[----:B------:R-:W-:Y:S01]  /*59f50*/  @P1 LOP3.LUT R0, R0, 0x2000000, RZ, 0xfc, !PT ;  /* 0x0200000000001812 */ /* 0x000fe200078efcff */
[----:B------:R-:W4:Y:S01]  /*59f60*/  LDL.LU R19, [R1+0x8d4] ;  /* 0x0008d40001137983 */ /* 0x000f220000300800 */
[----:B------:R-:W-:-:S02]  /*59f70*/  LOP3.LUT P1, RZ, R10, 0x800000, RZ, 0xc0, !PT ;  /* 0x008000000aff7812 */ /* 0x000fc4000782c0ff */
[----:B------:R-:W-:Y:S01]  /*59f80*/  LOP3.LUT R0, R0, 0xfbffffff, RZ, 0xc0, !PT ;  /* 0xfbffffff00007812 */ /* 0x000fe200078ec0ff */
[----:B-1----:R-:W-:-:S10]  /*59f90*/  IMAD.WIDE R22, R15, 0x4, R2 ;  /* 0x000000040f167825 */ /* 0x002fd400078e0202 */
[----:B------:R-:W-:Y:S02]  /*59fa0*/  @P1 LOP3.LUT R0, R0, 0x4000000, RZ, 0xfc, !PT ;  /* 0x0400000000001812 */ /* 0x000fe400078efcff */
[----:B------:R-:W-:Y:S01]  /*59fb0*/  LOP3.LUT P1, RZ, R10, 0x400000, RZ, 0xc0, !PT ;  /* 0x004000000aff7812 */ /* 0x000fe2000782c0ff */
[----:B------:R1:W-:Y:S02]  /*59fc0*/  @P0 STG.E desc[UR4][R22.64], R17 ;  /* 0x0000001116000986 */ /* 0x0003e4000c101904 */
[----:B-1----:R-:W-:Y:S02]  /*59fd0*/  IMAD.WIDE R22, R15, 0x4, R4 ;  /* 0x000000040f167825 */ /* 0x002fe400078e0204 */
[----:B------:R-:W4:Y:S08]  /*59fe0*/  LDL.LU R17, [R1+0x10f0] ;  /* 0x0010f00001117983 */ /* 0x000f300000300800 */
[----:B------:R1:W-:Y:S01]  /*59ff0*/  @P1 STG.E desc[UR4][R22.64], R14 ;  /* 0x0000000e16001986 */ /* 0x0003e2000c101904 */
[----:B------:R-:W-:-:S03]  /*5a000*/  LOP3.LUT P1, RZ, R0, 0x4000000, RZ, 0xc0, !PT ;  /* 0x0400000000ff7812 */ /* 0x000fc6000782c0ff */
[----:B------:R-:W4:Y:S04]  /*5a010*/  LDL.LU R18, [R1+0x4d4] ;  /* 0x0004d40001127983 */ /* 0x000f280000300800 */
[----:B------:R-:W4:Y:S01]  /*5a020*/  LDL.LU R15, [R1+0xd4] ;  /* 0x0000d400010f7983 */ /* 0x000f220000300800 */
[----:B-1----:R-:W-:-:S03]  /*5a030*/  IMAD.WIDE R22, R228, 0x4, R2 ;  /* 0x00000004e4167825 */ /* 0x002fc600078e0202 */
[----:B------:R-:W4:Y:S04]  /*5a040*/  LDL.LU R14, [R1+0xcc8] ;  /* 0x000cc800010e7983 */ /* 0x000f280000300800 */
[----:B------:R1:W-:Y:S01]  /*5a050*/  @P1 STG.E desc[UR4][R22.64], R13 ;  /* 0x0000000d16001986 */ /* 0x0003e2000c101904 */
[----:B------:R-:W-:-:S03]  /*5a060*/  LOP3.LUT P1, RZ, R0, 0x2000000, RZ, 0xc0, !PT ;  /* 0x0200000000ff7812 */ /* 0x000fc6000782c0ff */
[----:B-1----:R-:W4:Y:S01]  /*5a070*/  LDL.LU R13, [R1+0x10f8] ;  /* 0x0010f800010d7983 */ /* 0x002f220000300800 */
[----:B------:R-:W-:-:S09]  /*5a080*/  IMAD.WIDE R22, R228, 0x4, R4 ;  /* 0x00000004e4167825 */ /* 0x000fd200078e0204 */
[----:B------:R1:W-:Y:S01]  /*5a090*/  @P1 STG.E desc[UR4][R22.64], R229 ;  /* 0x000000e516001986 */ /* 0x0003e2000c101904 */
[----:B------:R-:W-:Y:S01]  /*5a0a0*/  LOP3.LUT P1, RZ, R0, 0x1000000, RZ, 0xc0, !PT ;  /* 0x0100000000ff7812 */ /* 0x000fe2000782c0ff */
[----:B-1----:R-:W-:-:S12]  /*5a0b0*/  IMAD.WIDE R22, R166, 0x4, R2 ;  /* 0x00000004a6167825 */ /* 0x002fd800078e0202 */
[----:B--2---:R1:W-:Y:S04]  /*5a0c0*/  @P1 STG.E desc[UR4][R22.64], R16 ;  /* 0x0000001016001986 */ /* 0x0043e8000c101904 */
[----:B-1----:R-:W2:Y:S01]  /*5a0d0*/  LDL.LU R16, [R1+0x8d8] ;  /* 0x0008d80001107983 */ /* 0x002ea20000300800 */
[----:B------:R-:W-:Y:S01]  /*5a0e0*/  LOP3.LUT P1, RZ, R0, 0x800000, RZ, 0xc0, !PT ;  /* 0x0080000000ff7812 */ /* 0x000fe2000782c0ff */
[----:B------:R-:W-:-:S12]  /*5a0f0*/  IMAD.WIDE R22, R166, 0x4, R4 ;  /* 0x00000004a6167825 */ /* 0x000fd800078e0204 */
[----:B---3--:R4:W-:Y:S01]  /*5a100*/  @P1 STG.E desc[UR4][R22.64], R167 ;  /* 0x000000a716001986 */ /* 0x0089e2000c101904 */
[----:B------:R-:W-:Y:S01]  /*5a110*/  LOP3.LUT P1, RZ, R0, 0x400000, RZ, 0xc0, !PT ;  /* 0x0040000000ff7812 */ /* 0x000fe2000782c0ff */
[----:B----4-:R-:W-:-:S12]  /*5a120*/  IMAD.WIDE R22, R250, 0x4, R2 ;  /* 0x00000004fa167825 */ /* 0x010fd800078e0202 */
        /* <DEDUP_REMOVED lines=8> */
[----:B------:R-:W-:Y:S02]  /*5a1b0*/  LOP3.LUT P2, RZ, R10, 0x80000000, RZ, 0xc0, !PT ;  /* 0x800000000aff7812 */ /* 0x000fe4000784c0ff */
        /* <DEDUP_REMOVED lines=12> */
[----:B-1----:R-:W-:-:S05]  /*5a280*/  IMAD.WIDE R22, R17, 0x4, R4 ;  /* 0x0000000411167825 */ /* 0x002fca00078e0204 */
[----:B------:R1:W-:Y:S02]  /*5a290*/  @P5 STG.E desc[UR4][R22.64], R15 ;  /* 0x0000000f16005986 */ /* 0x0003e4000c101904 */
[C---:B-1----:R-:W-:Y:S02]  /*5a2a0*/  IMAD.WIDE R22, R13.reuse, 0x4, R2 ;  /* 0x000000040d167825 */ /* 0x042fe400078e0202 */
[----:B------:R-:W3:Y:S04]  /*5a2b0*/  LDL.LU R15, [R1+0x4dc] ;  /* 0x0004dc00010f7983 */ /* 0x000ee80000300800 */
[----:B------:R1:W-:Y:S02]  /*5a2c0*/  @P6 STG.E desc[UR4][R22.64], R14 ;  /* 0x0000000e16006986 */ /* 0x0003e4000c101904 */
[----:B-1----:R-:W-:-:S02]  /*5a2d0*/  IMAD.WIDE R22, R13, 0x4, R4 ;  /* 0x000000040d167825 */ /* 0x002fc400078e0204 */
[----:B------:R-:W4:Y:S04]  /*5a2e0*/  LDL.LU R14, [R1+0x1104] ;  /* 0x00110400010e7983 */ /* 0x000f280000300800 */
[----:B------:R-:W3:Y:S04]  /*5a2f0*/  LDL.LU R13, [R1+0xdc] ;  /* 0x0000dc00010d7983 */ /* 0x000ee80000300800 */
[----:B------:R-:W4:Y:S04]  /*5a300*/  LDL.LU R230, [R1+0x4d8] ;  /* 0x0004d80001e67983 */ /* 0x000f280000300800 */
[----:B------:R-:W3:Y:S01]  /*5a310*/  LDL.LU R20, [R1+0x10f4] ;  /* 0x0010f40001147983 */ /* 0x000ee20000300800 */
[----:B------:R-:W-:-:S03]  /*5a320*/  LOP3.LUT P0, RZ, R11, 0x10, RZ, 0xc0, !PT ;  /* 0x000000100bff7812 */ /* 0x000fc6000780c0ff */
[----:B------:R-:W4:Y:S04]  /*5a330*/  LDL.LU R19, [R1+0xd8] ;  /* 0x0000d80001137983 */ /* 0x000f280000300800 */
[----:B------:R-:W4:Y:S04]  /*5a340*/  LDL.LU R18, [R1+0xccc] ;  /* 0x000ccc0001127983 */ /* 0x000f280000300800 */
[----:B------:R-:W4:Y:S04]  /*5a350*/  LDL.LU R17, [R1+0x10fc] ;  /* 0x0010fc0001117983 */ /* 0x000f280000300800 */
[----:B--2---:R1:W-:Y:S04]  /*5a360*/  @P0 STG.E desc[UR4][R22.64], R16 ;  /* 0x0000001016000986 */ /* 0x0043e8000c101904 */
[----:B-1----:R-:W2:Y:S01]  /*5a370*/  LDL.LU R16, [R1+0x8dc] ;  /* 0x0008dc0001107983 */ /* 0x002ea20000300800 */
[----:B------:R-:W-:-:S02]  /*5a380*/  LOP3.LUT P1, RZ, R11, 0x20000, RZ, 0xc0, !PT ;  /* 0x000200000bff7812 */ /* 0x000fc4000782c0ff */
[----:B------:R-:W-:Y:S01]  /*5a390*/  LOP3.LUT R0, R0, 0xfffff7ff, RZ, 0xc0, !PT ;  /* 0xfffff7ff00007812 */ /* 0x000fe200078ec0ff */
[----:B------:R-:W2:Y:S04]  /*5a3a0*/  LDL.LU R165, [R1+0xcd0] ;  /* 0x000cd00001a57983 */ /* 0x000ea80000300800 */
[----:B------:R-:W2:Y:S04]  /*5a3b0*/  LDL.LU R228, [R1+0x1100] ;  /* 0x0011000001e47983 */ /* 0x000ea80000300800 */
[----:B------:R-:W2:Y:S02]  /*5a3c0*/  LDL.LU R229, [R1+0x8e0] ;  /* 0x0008e00001e57983 */ /* 0x000ea40000300800 */
[----:B------:R-:W-:-:S02]  /*5a3d0*/  @P1 LOP3.LUT R0, R0, 0x800, RZ, 0xfc, !PT ;  /* 0x0000080000001812 */ /* 0x000fc400078efcff */
[----:B------:R-:W-:Y:S01]  /*5a3e0*/  LOP3.LUT P1, RZ, R11, 0x10000, RZ, 0xc0, !PT ;  /* 0x000100000bff7812 */ /* 0x000fe2000782c0ff */
[----:B------:R-:W2:Y:S01]  /*5a3f0*/  LDL.LU R167, [R1+0x1108] ;  /* 0x0011080001a77983 */ /* 0x000ea20000300800 */
[----:B------:R-:W-:-:S03]  /*5a400*/  LOP3.LUT R0, R0, 0xffffefff, RZ, 0xc0, !PT ;  /* 0xffffefff00007812 */ /* 0x000fc600078ec0ff */
[----:B------:R-:W2:Y:S04]  /*5a410*/  LDL.LU R166, [R1+0x4e0] ;  /* 0x0004e00001a67983 */ /* 0x000ea80000300800 */
[----:B------:R-:W2:Y:S04]  /*5a420*/  LDL.LU R251, [R1+0xe0] ;  /* 0x0000e00001fb7983 */ /* 0x000ea80000300800 */
[----:B------:R-:W-:Y:S01]  /*5a430*/  @P1 LOP3.LUT R0, R0, 0x1000, RZ, 0xfc, !PT ;  /* 0x0000100000001812 */ /* 0x000fe200078efcff */
[----:B------:R-:W2:Y:S01]  /*5a440*/  LDL.LU R250, [R1+0xcd4] ;  /* 0x000cd40001fa7983 */ /* 0x000ea20000300800 */
[----:B------:R-:W-:-:S02]  /*5a450*/  LOP3.LUT P1, RZ, R11, 0x8000, RZ, 0xc0, !PT ;  /* 0x000080000bff7812 */ /* 0x000fc4000782c0ff */
[----:B------:R-:W-:Y:S01]  /*5a460*/  LOP3.LUT R0, R0, 0xffffdfff, RZ, 0xc0, !PT ;  /* 0xffffdfff00007812 */ /* 0x000fe200078ec0ff */
[----:B------:R-:W2:Y:S01]  /*5a470*/  LDL.LU R249, [R1+0x1110] ;  /* 0x0011100001f97983 */ /* 0x000ea20000300800 */
[C---:B------:R-:W-:Y:S02]  /*5a480*/  LOP3.LUT P4, RZ, R11.reuse, 0x20, RZ, 0xc0, !PT ;  /* 0x000000200bff7812 */ /* 0x040fe4000788c0ff */
[C---:B------:R-:W-:Y:S01]  /*5a490*/  LOP3.LUT P5, RZ, R11.reuse, 0x40, RZ, 0xc0, !PT ;  /* 0x000000400bff7812 */ /* 0x040fe200078ac0ff */
[----:B------:R-:W2:Y:S01]  /*5a4a0*/  LDL.LU R248, [R1+0x8e4] ;  /* 0x0008e40001f87983 */ /* 0x000ea20000300800 */
[C---:B------:R-:W-:Y:S02]  /*5a4b0*/  LOP3.LUT P6, RZ, R11.reuse, 0x80, RZ, 0xc0, !PT ;  /* 0x000000800bff7812 */ /* 0x040fe400078cc0ff */
[----:B------:R-:W-:Y:S01]  /*5a4c0*/  LOP3.LUT P0, RZ, R11, 0x100, RZ, 0xc0, !PT ;  /* 0x000001000bff7812 */ /* 0x000fe2000780c0ff */
[----:B------:R-:W2:Y:S02]  /*5a4d0*/  LDL.LU R231, [R1+0x110c] ;  /* 0x00110c0001e77983 */ /* 0x000ea40000300800 */
[----:B------:R-:W-:-:S02]  /*5a4e0*/  @P1 LOP3.LUT R0, R0, 0x2000, RZ, 0xfc, !PT ;  /* 0x0000200000001812 */ /* 0x000fc400078efcff */
[----:B------:R-:W-:Y:S01]  /*5a4f0*/  LOP3.LUT P1, RZ, R11, 0x4000, RZ, 0xc0, !PT ;  /* 0x000040000bff7812 */ /* 0x000fe2000782c0ff */
[----:B------:R-:W2:Y:S01]  /*5a500*/  LDL.LU R252, [R1+0x4e4] ;  /* 0x0004e40001fc7983 */ /* 0x000ea20000300800 */
        /* <DEDUP_REMOVED lines=15> */
[----:B---3--:R-:W-:-:S05]  /*5a600*/  IMAD.WIDE R22, R20, 0x4, R2 ;  /* 0x0000000414167825 */ /* 0x008fca00078e0202 */
[----:B----4-:R1:W-:Y:S02]  /*5a610*/  @P4 STG.E desc[UR4][R22.64], R230 ;  /* 0x000000e616004986 */ /* 0x0103e4000c101904 */
[----:B-1----:R-:W-:Y:S02]  /*5a620*/  IMAD.WIDE R22, R20, 0x4, R4 ;  /* 0x0000000414167825 */ /* 0x002fe400078e0204 */
[----:B------:R-:W3:Y:S04]  /*5a630*/  LDL.LU R230, [R1+0xe4] ;  /* 0x0000e40001e67983 */ /* 0x000ee80000300800 */
[----:B------:R1:W-:Y:S02]  /*5a640*/  @P5 STG.E desc[UR4][R22.64], R19 ;  /* 0x0000001316005986 */ /* 0x0003e4000c101904 */
[----:B-1----:R-:W-:-:S05]  /*5a650*/  IMAD.WIDE R22, R17, 0x4, R2 ;  /* 0x0000000411167825 */ /* 0x002fca00078e0202 */
[----:B------:R1:W-:Y:S02]  /*5a660*/  @P6 STG.E desc[UR4][R22.64], R18 ;  /* 0x0000001216006986 */ /* 0x0003e4000c101904 */
[----:B-1----:R-:W-:Y:S02]  /*5a670*/  IMAD.WIDE R22, R17, 0x4, R4 ;  /* 0x0000000411167825 */ /* 0x002fe400078e0204 */
[----:B------:R-:W4:Y:S04]  /*5a680*/  LDL.LU R18, [R1+0x1114] ;  /* 0x0011140001127983 */ /* 0x000f280000300800 */
[----:B------:R-:W4:Y:S04]  /*5a690*/  LDL.LU R20, [R1+0xcd8] ;  /* 0x000cd80001147983 */ /* 0x000f280000300800 */
[----:B------:R-:W4:Y:S04]  /*5a6a0*/  LDL.LU R17, [R1+0x8e8] ;  /* 0x0008e80001117983 */ /* 0x000f280000300800 */
[----:B--2---:R1:W-:Y:S02]  /*5a6b0*/  @P0 STG.E desc[UR4][R22.64], R16 ;  /* 0x0000001016000986 */ /* 0x0043e4000c101904 */
[----:B-1----:R-:W-:-:S02]  /*5a6c0*/  IMAD.WIDE R22, R14, 0x4, R2 ;  /* 0x000000040e167825 */ /* 0x002fc400078e0202 */
[----:B------:R-:W2:Y:S04]  /*5a6d0*/  LDL.LU R16, [R1+0x4e8] ;  /* 0x0004e80001107983 */ /* 0x000ea80000300800 */
[----:B------:R1:W-:Y:S01]  /*5a6e0*/  @P1 STG.E desc[UR4][R22.64], R15 ;  /* 0x0000000f16001986 */ /* 0x0003e2000c101904 */
[----:B------:R-:W-:-:S03]  /*5a6f0*/  LOP3.LUT P1, RZ, R0, 0x40000, RZ, 0xc0, !PT ;  /* 0x0004000000ff7812 */ /* 0x000fc6000782c0ff */
[----:B-1----:R-:W2:Y:S01]  /*5a700*/  LDL.LU R15, [R1+0x111c] ;  /* 0x00111c00010f7983 */ /* 0x002ea20000300800 */
[----:B------:R-:W-:-:S03]  /*5a710*/  IMAD.WIDE R22, R14, 0x4, R4 ;  /* 0x000000040e167825 */ /* 0x000fc600078e0204 */
[----:B------:R-:W2:Y:S06]  /*5a720*/  LDL.LU R14, [R1+0xe8] ;  /* 0x0000e800010e7983 */ /* 0x000eac0000300800 */
[----:B------:R1:W-:Y:S04]  /*5a730*/  @P1 STG.E desc[UR4][R22.64], R13 ;  /* 0x0000000d16001986 */ /* 0x0003e8000c101904 */
[----:B-1----:R-:W2:Y:S04]  /*5a740*/  LDL.LU R13, [R1+0xcdc] ;  /* 0x000cdc00010d7983 */ /* 0x002ea80000300800 */
[----:B------:R-:W2:Y:S01]  /*5a750*/  LDL.LU R19, [R1+0x1118] ;  /* 0x0011180001137983 */ /* 0x000ea20000300800 */
[----:B------:R-:W-:Y:S01]  /*5a760*/  LOP3.LUT P1, RZ, R0, 0x20000, RZ, 0xc0, !PT ;  /* 0x0002000000ff7812 */ /* 0x000fe2000782c0ff */
[----:B------:R-:W-:-:S12]  /*5a770*/  IMAD.WIDE R22, R228, 0x4, R2 ;  /* 0x00000004e4167825 */ /* 0x000fd800078e0202 */
        /* <DEDUP_REMOVED lines=22> */
[----:B-1----:R-:W-:Y:S01]  /*5a8e0*/  IMAD.WIDE R22, R231, 0x4, R4 ;  /* 0x00000004e7167825 */ /* 0x002fe200078e0204 */
[C---:B------:R-:W-:Y:S02]  /*5a8f0*/  LOP3.LUT P5, RZ, R11.reuse, 0x200000, RZ, 0xc0, !PT ;  /* 0x002000000bff7812 */ /* 0x040fe400078ac0ff */
[C---:B------:R-:W-:Y:S02]  /*5a900*/  LOP3.LUT P6, RZ, R11.reuse, 0x400000, RZ, 0xc0, !PT ;  /* 0x004000000bff7812 */ /* 0x040fe400078cc0ff */
[----:B---3--:R4:W-:Y:S01]  /*5a910*/  @P2 STG.E desc[UR4][R22.64], R230 ;  /* 0x000000e616002986 */ /* 0x0089e2000c101904 */
[----:B------:R-:W-:Y:S01]  /*5a920*/  LOP3.LUT P0, RZ, R11, 0x800000, RZ, 0xc0, !PT ;  /* 0x008000000bff7812 */ /* 0x000fe2000780c0ff */
[----:B----4-:R-:W-:-:S05]  /*5a930*/  IMAD.WIDE R22, R18, 0x4, R2 ;  /* 0x0000000412167825 */ /* 0x010fca00078e0202 */
[----:B------:R1:W-:Y:S02]  /*5a940*/  @P3 STG.E desc[UR4][R22.64], R20 ;  /* 0x0000001416003986 */ /* 0x0003e4000c101904 */
[----:B-1----:R-:W-:-:S05]  /*5a950*/  IMAD.WIDE R22, R18, 0x4, R4 ;  /* 0x0000000412167825 */ /* 0x002fca00078e0204 */
[----:B------:R2:W-:Y:S02]  /*5a960*/  @P4 STG.E desc[UR4][R22.64], R17 ;  /* 0x0000001116004986 */ /* 0x0005e4000c101904 */
[----:B--2---:R-:W-:-:S05]  /*5a970*/  IMAD.WIDE R22, R15, 0x4, R2 ;  /* 0x000000040f167825 */ /* 0x004fca00078e0202 */
[----:B------:R1:W-:Y:S02]  /*5a980*/  @P5 STG.E desc[UR4][R22.64], R16 ;  /* 0x0000001016005986 */ /* 0x0003e4000c101904 */
[----:B-1----:R-:W-:-:S05]  /*5a990*/  IMAD.WIDE R22, R15, 0x4, R4 ;  /* 0x000000040f167825 */ /* 0x002fca00078e0204 */
[----:B------:R1:W-:Y:S02]  /*5a9a0*/  @P6 STG.E desc[UR4][R22.64], R14 ;  /* 0x0000000e16006986 */ /* 0x0003e4000c101904 */
[----:B-1----:R-:W-:-:S05]  /*5a9b0*/  IMAD.WIDE R22, R19, 0x4, R2 ;  /* 0x0000000413167825 */ /* 0x002fca00078e0202 */
[----:B------:R1:W-:Y:S04]  /*5a9c0*/  @P0 STG.E desc[UR4][R22.64], R13 ;  /* 0x0000000d16000986 */ /* 0x0003e8000c101904 */
[----:B-1----:R-:W2:Y:S04]  /*5a9d0*/  LDL.LU R13, [R1+0x8ec] ;  /* 0x0008ec00010d7983 */ /* 0x002ea80000300800 */
[----:B------:R-:W3:Y:S04]  /*5a9e0*/  LDL.LU R18, [R1+0x4ec] ;  /* 0x0004ec0001127983 */ /* 0x000ee80000300800 */
[----:B------:R-:W4:Y:S04]  /*5a9f0*/  LDL.LU R17, [R1+0x1120] ;  /* 0x0011200001117983 */ /* 0x000f280000300800 */
[----:B------:R-:W3:Y:S04]  /*5aa00*/  LDL.LU R16, [R1+0xec] ;  /* 0x0000ec0001107983 */ /* 0x000ee80000300800 */
[----:B------:R-:W3:Y:S04]  /*5aa10*/  LDL.LU R15, [R1+0xce0] ;  /* 0x000ce000010f7983 */ /* 0x000ee80000300800 */
[----:B------:R-:W3:Y:S01]  /*5aa20*/  LDL.LU R14, [R1+0x1128] ;  /* 0x00112800010e7983 */ /* 0x000ee20000300800 */
[----:B------:R-:W-:-:S03]  /*5aa30*/  LOP3.LUT P4, RZ, R11, 0x1000000, RZ, 0xc0, !PT ;  /* 0x010000000bff7812 */ /* 0x000fc6000788c0ff */
[----:B------:R-:W3:Y:S01]  /*5aa40*/  LDL.LU R164, [R1+0x8f0] ;  /* 0x0008f00001a47983 */ /* 0x000ee20000300800 */
[----:B------:R-:W-:Y:S01]  /*5aa50*/  IMAD.WIDE R22, R19, 0x4, R4 ;  /* 0x0000000413167825 */ /* 0x000fe200078e0204 */
        /* <DEDUP_REMOVED lines=11> */
[----:B--2---:R1:W-:Y:S04]  /*5ab10*/  @P4 STG.E desc[UR4][R22.64], R13 ;  /* 0x0000000d16004986 */ /* 0x0043e8000c101904 */
[----:B-1----:R-:W2:Y:S04]  /*5ab20*/  LDL.LU R13, [R1+0x1124] ;  /* 0x00112400010d7983 */ /* 0x002ea80000300800 */
[----:B------:R-:W2:Y:S04]  /*5ab30*/  LDL.LU R165, [R1+0x4f0] ;  /* 0x0004f00001a57983 */ /* 0x000ea80000300800 */
[----:B------:R-:W2:Y:S04]  /*5ab40*/  LDL.LU R228, [R1+0xf0] ;  /* 0x0000f00001e47983 */ /* 0x000ea80000300800 */
[----:B------:R-:W2:Y:S04]  /*5ab50*/  LDL.LU R166, [R1+0x112c] ;  /* 0x00112c0001a67983 */ /* 0x000ea80000300800 */
[----:B------:R-:W2:Y:S04]  /*5ab60*/  LDL.LU R229, [R1+0xce4] ;  /* 0x000ce40001e57983 */ /* 0x000ea80000300800 */
[----:B------:R-:W2:Y:S01]  /*5ab70*/  LDL.LU R167, [R1+0x8f4] ;  /* 0x0008f40001a77983 */ /* 0x000ea20000300800 */
[----:B------:R-:W-:-:S02]  /*5ab80*/  @P1 LOP3.LUT R0, R0, 0x40, RZ, 0xfc, !PT ;  /* 0x0000004000001812 */ /* 0x000fc400078efcff */
[----:B------:R-:W-:Y:S01]  /*5ab90*/  LOP3.LUT P1, RZ, R12, 0x1, RZ, 0xc0, !PT ;  /* 0x000000010cff7812 */ /* 0x000fe2000782c0ff */
[----:B------:R-:W2:Y:S04]  /*5aba0*/  LDL.LU R251, [R1+0x4f4] ;  /* 0x0004f40001fb7983 */ /* 0x000ea80000300800 */
[----:B------:R-:W2:Y:S01]  /*5abb0*/  LDL.LU R250, [R1+0x1134] ;  /* 0x0011340001fa7983 */ /* 0x000ea20000300800 */
[----:B------:R-:W-:-:S03]  /*5abc0*/  LOP3.LUT R0, R0, 0xffffff7f, RZ, 0xc0, !PT ;  /* 0xffffff7f00007812 */ /* 0x000fc600078ec0ff */
[----:B------:R-:W2:Y:S04]  /*5abd0*/  LDL.LU R249, [R1+0xf4] ;  /* 0x0000f40001f97983 */ /* 0x000ea80000300800 */
[----:B------:R-:W-:Y:S01]  /*5abe0*/  @P1 LOP3.LUT R0, R0, 0x80, RZ, 0xfc, !PT ;  /* 0x0000008000001812 */ /* 0x000fe200078efcff */
[----:B------:R-:W2:Y:S01]  /*5abf0*/  LDL.LU R248, [R1+0xce8] ;  /* 0x000ce80001f87983 */ /* 0x000ea20000300800 */
[C---:B------:R-:W-:Y:S02]  /*5ac00*/  LOP3.LUT P1, RZ, R11.reuse, 0x80000000, RZ, 0xc0, !PT ;  /* 0x800000000bff7812 */ /* 0x040fe4000782c0ff */
[----:B------:R-:W-:Y:S01]  /*5ac10*/  LOP3.LUT R0, R0, 0xfffffeff, RZ, 0xc0, !PT ;  /* 0xfffffeff00007812 */ /* 0x000fe200078ec0ff */
[----:B------:R-:W2:Y:S01]  /*5ac20*/  LDL.LU R252, [R1+0x1130] ;  /* 0x0011300001fc7983 */ /* 0x000ea20000300800 */
[----:B------:R-:W-:-:S02]  /*5ac30*/  LOP3.LUT P5, RZ, R11, 0x2000000, RZ, 0xc0, !PT ;  /* 0x020000000bff7812 */ /* 0x000fc400078ac0ff */
[----:B------:R-:W-:Y:S01]  /*5ac40*/  LOP3.LUT P6, RZ, R11, 0x4000000, RZ, 0xc0, !PT ;  /* 0x040000000bff7812 */ /* 0x000fe200078cc0ff */
[----:B----4-:R-:W-:Y:S01]  /*5ac50*/  IMAD.WIDE R22, R17, 0x4, R2 ;  /* 0x0000000411167825 */ /* 0x010fe200078e0202 */
[----:B------:R-:W4:Y:S01]  /*5ac60*/  LDL.LU R231, [R1+0x8f8] ;  /* 0x0008f80001e77983 */ /* 0x000f220000300800 */
[----:B------:R-:W-:-:S03]  /*5ac70*/  LOP3.LUT P0, RZ, R11, 0x8000000, RZ, 0xc0, !PT ;  /* 0x080000000bff7812 */ /* 0x000fc6000780c0ff */
[----:B------:R-:W4:Y:S01]  /*5ac80*/  LDL.LU R230, [R1+0x4f8] ;  /* 0x0004f80001e67983 */ /* 0x000f220000300800 */
[----:B------:R-:W-:Y:S02]  /*5ac90*/  @P1 LOP3.LUT R0, R0, 0x100, RZ, 0xfc, !PT ;  /* 0x0000010000001812 */ /* 0x000fe400078efcff */
[----:B------:R-:W-:Y:S01]  /*5aca0*/  LOP3.LUT P1, RZ, R11, 0x40000000, RZ, 0xc0, !PT ;  /* 0x400000000bff7812 */ /* 0x000fe2000782c0ff */
[----:B------:R-:W4:Y:S01]  /*5acb0*/  LDL.LU R20, [R1+0x1138] ;  /* 0x0011380001147983 */ /* 0x000f220000300800 */
[----:B------:R-:W-:-:S03]  /*5acc0*/  LOP3.LUT R0, R0, 0xfffffdff, RZ, 0xc0, !PT ;  /* 0xfffffdff00007812 */ /* 0x000fc600078ec0ff */
[----:B---3--:R1:W-:Y:S04]  /*5acd0*/  @P5 STG.E desc[UR4][R22.64], R18 ;  /* 0x0000001216005986 */ /* 0x0083e8000c101904 */
[----:B------:R-:W3:Y:S04]  /*5ace0*/  LDL.LU R19, [R1+0xf8] ;  /* 0x0000f80001137983 */ /* 0x000ee80000300800 */
[----:B------:R-:W-:Y:S02]  /*5acf0*/  @P1 LOP3.LUT R0, R0, 0x200, RZ, 0xfc, !PT ;  /* 0x0000020000001812 */ /* 0x000fe400078efcff */
[----:B------:R-:W-:-:S02]  /*5ad00*/  LOP3.LUT P1, RZ, R11, 0x20000000, RZ, 0xc0, !PT ;  /* 0x200000000bff7812 */ /* 0x000fc4000782c0ff */
[----:B------:R-:W-:Y:S01]  /*5ad10*/  LOP3.LUT R0, R0, 0xfffffbff, RZ, 0xc0, !PT ;  /* 0xfffffbff00007812 */ /* 0x000fe200078ec0ff */
[----:B-1----:R-:W-:Y:S01]  /*5ad20*/  IMAD.WIDE R22, R17, 0x4, R4 ;  /* 0x0000000411167825 */ /* 0x002fe200078e0204 */
[----:B------:R-:W3:Y:S04]  /*5ad30*/  LDL.LU R18, [R1+0xcec] ;  /* 0x000cec0001127983 */ /* 0x000ee80000300800 */
[----:B------:R1:W-:Y:S04]  /*5ad40*/  @P6 STG.E desc[UR4][R22.64], R16 ;  /* 0x0000001016006986 */ /* 0x0003e8000c101904 */
[----:B------:R-:W3:Y:S01]  /*5ad50*/  LDL.LU R17, [R1+0x1140] ;  /* 0x0011400001117983 */ /* 0x000ee20000300800 */
[----:B------:R-:W-:-:S02]  /*5ad60*/  @P1 LOP3.LUT R0, R0, 0x400, RZ, 0xfc, !PT ;  /* 0x0000040000001812 */ /* 0x000fc400078efcff */
[----:B------:R-:W-:Y:S01]  /*5ad70*/  LOP3.LUT P1, RZ, R11, 0x10000000, RZ, 0xc0, !PT ;  /* 0x100000000bff7812 */ /* 0x000fe2000782c0ff */
[C---:B-1----:R-:W-:Y:S01]  /*5ad80*/  IMAD.WIDE R22, R14.reuse, 0x4, R2 ;  /* 0x000000040e167825 */ /* 0x042fe200078e0202 */
[----:B------:R-:W3:Y:S04]  /*5ad90*/  LDL.LU R16, [R1+0x8fc] ;  /* 0x0008fc0001107983 */ /* 0x000ee80000300800 */
[----:B------:R1:W-:Y:S02]  /*5ada0*/  @P0 STG.E desc[UR4][R22.64], R15 ;  /* 0x0000000f16000986 */ /* 0x0003e4000c101904 */
[----:B-1----:R-:W-:Y:S02]  /*5adb0*/  IMAD.WIDE R22, R14, 0x4, R4 ;  /* 0x000000040e167825 */ /* 0x002fe400078e0204 */
[----:B------:R-:W3:Y:S04]  /*5adc0*/  LDL.LU R15, [R1+0x4fc] ;  /* 0x0004fc00010f7983 */ /* 0x000ee80000300800 */
[----:B------:R2:W-:Y:S01]  /*5add0*/  @P1 STG.E desc[UR4][R22.64], R164 ;  /* 0x000000a416001986 */ /* 0x0005e2000c101904 */
[----:B------:R-:W-:-:S03]  /*5ade0*/  LOP3.LUT P1, RZ, R0, 0x400, RZ, 0xc0, !PT ;  /* 0x0000040000ff7812 */ /* 0x000fc6000782c0ff */
[----:B------:R-:W3:Y:S01]  /*5adf0*/  LDL.LU R14, [R1+0x113c] ;  /* 0x00113c00010e7983 */ /* 0x000ee20000300800 */
[----:B--2---:R-:W-:-:S09]  /*5ae00*/  IMAD.WIDE R22, R13, 0x4, R2 ;  /* 0x000000040d167825 */ /* 0x004fd200078e0202 */
[----:B------:R1:W-:Y:S02]  /*5ae10*/  @P1 STG.E desc[UR4][R22.64], R165 ;  /* 0x000000a516001986 */ /* 0x0003e4000c101904 */
[----:B-1----:R-:W-:Y:S02]  /*5ae20*/  IMAD.WIDE R22, R13, 0x4, R4 ;  /* 0x000000040d167825 */ /* 0x002fe400078e0204 */
[----:B------:R-:W2:Y:S01]  /*5ae30*/  LDL.LU R13, [R1+0xfc] ;  /* 0x0000fc00010d7983 */ /* 0x000ea20000300800 */
        /* <DEDUP_REMOVED lines=21> */
[----:B----4-:R1:W-:Y:S01]  /*5af90*/  @P1 STG.E desc[UR4][R22.64], R231 ;  /* 0x000000e716001986 */ /* 0x0103e2000c101904 */
[----:B------:R-:W-:Y:S01]  /*5afa0*/  LOP3.LUT P4, RZ, R12, 0x80, RZ, 0xc0, !PT ;  /* 0x000000800cff7812 */ /* 0x000fe2000788c0ff */
[----:B-1----:R-:W-:-:S05]  /*5afb0*/  IMAD.WIDE R22, R20, 0x4, R2 ;  /* 0x0000000414167825 */ /* 0x002fca00078e0202 */
[----:B------:R1:W-:Y:S01]  /*5afc0*/  @P2 STG.E desc[UR4][R22.64], R230 ;  /* 0x000000e616002986 */ /* 0x0003e2000c101904 */
[----:B------:R-:W-:Y:S01]  /*5afd0*/  LOP3.LUT P5, RZ, R12, 0x100, RZ, 0xc0, !PT ;  /* 0x000001000cff7812 */ /* 0x000fe200078ac0ff */
[----:B-1----:R-:W-:Y:S01]  /*5afe0*/  IMAD.WIDE R22, R20, 0x4, R4 ;  /* 0x0000000414167825 */ /* 0x002fe200078e0204 */
[C---:B------:R-:W-:Y:S01]  /*5aff0*/  LOP3.LUT P6, RZ, R12.reuse, 0x200, RZ, 0xc0, !PT ;  /* 0x000002000cff7812 */ /* 0x040fe200078cc0ff */
[----:B------:R-:W4:Y:S04]  /*5b000*/  LDL.LU R20, [R1+0xcf0] ;  /* 0x000cf00001147983 */ /* 0x000f280000300800 */
[----:B---3--:R1:W-:Y:S01]  /*5b010*/  @P3 STG.E desc[UR4][R22.64], R19 ;  /* 0x0000001316003986 */ /* 0x0083e2000c101904 */
[----:B------:R-:W-:Y:S01]  /*5b020*/  LOP3.LUT P0, RZ, R12, 0x400, RZ, 0xc0, !PT ;  /* 0x000004000cff7812 */ /* 0x000fe2000780c0ff */
[----:B-1----:R-:W-:-:S05]  /*5b030*/  IMAD.WIDE R22, R17, 0x4, R2 ;  /* 0x0000000411167825 */ /* 0x002fca00078e0202 */
[----:B------:R1:W-:Y:S02]  /*5b040*/  @P4 STG.E desc[UR4][R22.64], R18 ;  /* 0x0000001216004986 */ /* 0x0003e4000c101904 */
[----:B-1----:R-:W-:-:S05]  /*5b050*/  IMAD.WIDE R22, R17, 0x4, R4 ;  /* 0x0000000411167825 */ /* 0x002fca00078e0204 */
[----:B------:R1:W-:Y:S02]  /*5b060*/  @P5 STG.E desc[UR4][R22.64], R16 ;  /* 0x0000001016005986 */ /* 0x0003e4000c101904 */
[----:B-1----:R-:W-:-:S05]  /*5b070*/  IMAD.WIDE R22, R14, 0x4, R2 ;  /* 0x000000040e167825 */ /* 0x002fca00078e0202 */
[----:B------:R1:W-:Y:S02]  /*5b080*/  @P6 STG.E desc[UR4][R22.64], R15 ;  /* 0x0000000f16006986 */ /* 0x0003e4000c101904 */
[----:B-1----:R-:W-:-:S05]  /*5b090*/  IMAD.WIDE R22, R14, 0x4, R4 ;  /* 0x000000040e167825 */ /* 0x002fca00078e0204 */
[----:B--2---:R1:W-:Y:S04]  /*5b0a0*/  @P0 STG.E desc[UR4][R22.64], R13 ;  /* 0x0000000d16000986 */ /* 0x0043e8000c101904 */
[----:B-1----:R-:W2:Y:S04]  /*5b0b0*/  LDL.LU R13, [R1+0x1144] ;  /* 0x00114400010d7983 */ /* 0x002ea80000300800 */
[----:B------:R-:W3:Y:S04]  /*5b0c0*/  LDL.LU R19, [R1+0x900] ;  /* 0x0009000001137983 */ /* 0x000ee80000300800 */
[----:B------:R-:W3:Y:S04]  /*5b0d0*/  LDL.LU R18, [R1+0x500] ;  /* 0x0005000001127983 */ /* 0x000ee80000300800 */
[----:B------:R-:W3:Y:S04]  /*5b0e0*/  LDL.LU R17, [R1+0x114c] ;  /* 0x00114c0001117983 */ /* 0x000ee80000300800 */
[----:B------:R-:W3:Y:S04]  /*5b0f0*/  LDL.LU R16, [R1+0x100] ;  /* 0x0001000001107983 */ /* 0x000ee80000300800 */
[----:B------:R-:W3:Y:S04]  /*5b100*/  LDL.LU R15, [R1+0xcf4] ;  /* 0x000cf400010f7983 */ /* 0x000ee80000300800 */
[----:B------:R-:W3:Y:S01]  /*5b110*/  LDL.LU R14, [R1+0x1148] ;  /* 0x00114800010e7983 */ /* 0x000ee20000300800 */
[----:B------:R-:W-:-:S02]  /*5b120*/  LOP3.LUT P4, RZ, R12, 0x800, RZ, 0xc0, !PT ;  /* 0x000008000cff7812 */ /* 0x000fc4000788c0ff */
        /* <DEDUP_REMOVED lines=19> */
[----:B------:R-:W-:Y:S02]  /*5b260*/  LOP3.LUT R0, R0, 0xfffffffd, RZ, 0xc0, !PT ;  /* 0xfffffffd00007812 */ /* 0x000fe400078ec0ff */
[C---:B------:R-:W-:Y:S02]  /*5b270*/  LOP3.LUT P5, RZ, R12.reuse, 0x1000, RZ, 0xc0, !PT ;  /* 0x000010000cff7812 */ /* 0x040fe400078ac0ff */
[----:B------:R-:W-:-:S07]  /*5b280*/  LOP3.LUT P6, RZ, R12, 0x2000, RZ, 0xc0, !PT ;  /* 0x000020000cff7812 */ /* 0x000fce00078cc0ff */
[----:B------:R-:W-:Y:S02]  /*5b290*/  @P1 LOP3.LUT R0, R0, 0x2, RZ, 0xfc, !PT ;  /* 0x0000000200001812 */ /* 0x000fe400078efcff */
[C---:B------:R-:W-:Y:S02]  /*5b2a0*/  LOP3.LUT P1, RZ, R12.reuse, 0x10000, RZ, 0xc0, !PT ;  /* 0x000100000cff7812 */ /* 0x040fe4000782c0ff */
[----:B------:R-:W-:Y:S02]  /*5b2b0*/  LOP3.LUT P0, RZ, R12, 0x4000, RZ, 0xc0, !PT ;  /* 0x000040000cff7812 */ /* 0x000fe4000780c0ff */
[----:B------:R-:W-:-:S09]  /*5b2c0*/  LOP3.LUT R0, R0, 0xfffffffb, RZ, 0xc0, !PT ;  /* 0xfffffffb00007812 */ /* 0x000fd200078ec0ff */
[----:B------:R-:W-:Y:S02]  /*5b2d0*/  @P1 LOP3.LUT R0, R0, 0x4, RZ, 0xfc, !PT ;  /* 0x0000000400001812 */ /* 0x000fe400078efcff */
[----:B------:R-:W-:Y:S01]  /*5b2e0*/  LOP3.LUT P1, RZ, R12, 0x8000, RZ, 0xc0, !PT ;  /* 0x000080000cff7812 */ /* 0x000fe2000782c0ff */
        /* <DEDUP_REMOVED lines=18> */
[----:B---3--:R1:W-:Y:S02]  /*5b410*/  @P5 STG.E desc[UR4][R22.64], R19 ;  /* 0x0000001316005986 */ /* 0x0083e4000c101904 */
[----:B-1----:R-:W-:-:S02]  /*5b420*/  IMAD.WIDE R22, R17, 0x4, R2 ;  /* 0x0000000411167825 */ /* 0x002fc400078e0202 */
[----:B------:R-:W3:Y:S04]  /*5b430*/  LDL.LU R19, [R1+0x10c] ;  /* 0x00010c0001137983 */ /* 0x000ee80000300800 */
[----:B------:R1:W-:Y:S02]  /*5b440*/  @P6 STG.E desc[UR4][R22.64], R18 ;  /* 0x0000001216006986 */ /* 0x0003e4000c101904 */
[----:B-1----:R-:W-:Y:S02]  /*5b450*/  IMAD.WIDE R22, R17, 0x4, R4 ;  /* 0x0000000411167825 */ /* 0x002fe400078e0204 */
[----:B------:R-:W3:Y:S04]  /*5b460*/  LDL.LU R18, [R1+0xd00] ;  /* 0x000d000001127983 */ /* 0x000ee80000300800 */
[----:B------:R-:W3:Y:S04]  /*5b470*/  LDL.LU R17, [R1+0x1160] ;  /* 0x0011600001117983 */ /* 0x000ee80000300800 */
[----:B------:R1:W-:Y:S02]  /*5b480*/  @P0 STG.E desc[UR4][R22.64], R16 ;  /* 0x0000001016000986 */ /* 0x0003e4000c101904 */
[----:B-1----:R-:W-:-:S05]  /*5b490*/  IMAD.WIDE R22, R14, 0x4, R2 ;  /* 0x000000040e167825 */ /* 0x002fca00078e0202 */
[----:B------:R1:W-:Y:S02]  /*5b4a0*/  @P1 STG.E desc[UR4][R22.64], R15 ;  /* 0x0000000f16001986 */ /* 0x0003e4000c101904 */
[----:B-1----:R-:W-:Y:S02]  /*5b4b0*/  IMAD.WIDE R22, R14, 0x4, R4 ;  /* 0x000000040e167825 */ /* 0x002fe400078e0204 */
[----:B------:R-:W3:Y:S04]  /*5b4c0*/  LDL.LU R15, [R1+0x910] ;  /* 0x00091000010f7983 */ /* 0x000ee80000300800 */
[----:B------:R-:W3:Y:S04]  /*5b4d0*/  LDL.LU R14, [R1+0x510] ;  /* 0x00051000010e7983 */ /* 0x000ee80000300800 */
[----:B------:R-:W3:Y:S01]  /*5b4e0*/  LDL.LU R16, [R1+0x1168] ;  /* 0x0011680001107983 */ /* 0x000ee20000300800 */
[----:B------:R-:W-:-:S02]  /*5b4f0*/  LOP3.LUT P1, RZ, R0, 0x4, RZ, 0xc0, !PT ;  /* 0x0000000400ff7812 */ /* 0x000fc4000782c0ff */
[C---:B------:R-:W-:Y:S02]  /*5b500*/  LOP3.LUT P2, RZ, R12.reuse, 0x1000000, RZ, 0xc0, !PT ;  /* 0x010000000cff7812 */ /* 0x040fe4000784c0ff */
[C---:B------:R-:W-:Y:S02]  /*5b510*/  LOP3.LUT P3, RZ, R12.reuse, 0x2000000, RZ, 0xc0, !PT ;  /* 0x020000000cff7812 */ /* 0x040fe4000786c0ff */
[C---:B------:R-:W-:Y:S02]  /*5b520*/  LOP3.LUT P4, RZ, R12.reuse, 0x4000000, RZ, 0xc0, !PT ;  /* 0x040000000cff7812 */ /* 0x040fe4000788c0ff */
[C---:B------:R-:W-:Y:S02]  /*5b530*/  LOP3.LUT P5, RZ, R12.reuse, 0x8000000, RZ, 0xc0, !PT ;  /* 0x080000000cff7812 */ /* 0x040fe400078ac0ff */
[C---:B------:R-:W-:Y:S02]  /*5b540*/  LOP3.LUT P6, RZ, R12.reuse, 0x10000000, RZ, 0xc0, !PT ;  /* 0x100000000cff7812 */ /* 0x040fe400078cc0ff */
[----:B------:R-:W-:Y:S01]  /*5b550*/  LOP3.LUT P0, RZ, R12, 0x20000000, RZ, 0xc0, !PT ;  /* 0x200000000cff7812 */ /* 0x000fe2000780c0ff */
[----:B--2---:R4:W-:Y:S01]  /*5b560*/  @P1 STG.E desc[UR4][R22.64], R13 ;  /* 0x0000000d16001986 */ /* 0x0049e2000c101904 */
[----:B------:R-:W-:Y:S01]  /*5b570*/  LOP3.LUT P1, RZ, R0, 0x2, RZ, 0xc0, !PT ;  /* 0x0000000200ff7812 */ /* 0x000fe2000782c0ff */
[----:B----4-:R-:W-:-:S02]  /*5b580*/  IMAD.WIDE R22, R165, 0x4, R2 ;  /* 0x00000004a5167825 */ /* 0x010fc400078e0202 */
        /* <DEDUP_REMOVED lines=19> */
[----:B------:R1:W-:Y:S02]  /*5b6c0*/  @P1 STG.E desc[UR4][R22.64], R248 ;  /* 0x000000f816001986 */ /* 0x0003e4000c101904 */
[----:B-1----:R-:W-:-:S05]  /*5b6d0*/  IMAD.WIDE R22, R252, 0x4, R4 ;  /* 0x00000004fc167825 */ /* 0x002fca00078e0204 */
[----:B------:R1:W-:Y:S02]  /*5b6e0*/  @P2 STG.E desc[UR4][R22.64], R231 ;  /* 0x000000e716002986 */ /* 0x0003e4000c101904 */
[----:B-1----:R-:W-:-:S05]  /*5b6f0*/  IMAD.WIDE R22, R20, 0x4, R2 ;  /* 0x0000000414167825 */ /* 0x002fca00078e0202 */
[----:B------:R1:W-:Y:S02]  /*5b700*/  @P3 STG.E desc[UR4][R22.64], R230 ;  /* 0x000000e616003986 */ /* 0x0003e4000c101904 */
[----:B-1----:R-:W-:-:S05]  /*5b710*/  IMAD.WIDE R22, R20, 0x4, R4 ;  /* 0x0000000414167825 */ /* 0x002fca00078e0204 */
[----:B---3--:R1:W-:Y:S02]  /*5b720*/  @P4 STG.E desc[UR4][R22.64], R19 ;  /* 0x0000001316004986 */ /* 0x0083e4000c101904 */
[----:B-1----:R-:W-:-:S05]  /*5b730*/  IMAD.WIDE R22, R17, 0x4, R2 ;  /* 0x0000000411167825 */ /* 0x002fca00078e0202 */
[----:B------:R1:W-:Y:S02]  /*5b740*/  @P5 STG.E desc[UR4][R22.64], R18 ;  /* 0x0000001216005986 */ /* 0x0003e4000c101904 */
[----:B-1----:R-:W-:Y:S02]  /*5b750*/  IMAD.WIDE R22, R17, 0x4, R4 ;  /* 0x0000000411167825 */ /* 0x002fe400078e0204 */
[----:B------:R-:W3:Y:S04]  /*5b760*/  LDL.LU R17, [R1+0x116c] ;  /* 0x00116c0001117983 */ /* 0x000ee80000300800 */
[----:B------:R1:W-:Y:S02]  /*5b770*/  @P6 STG.E desc[UR4][R22.64], R15 ;  /* 0x0000000f16006986 */ /* 0x0003e4000c101904 */
[----:B-1----:R-:W-:-:S05]  /*5b780*/  IMAD.WIDE R22, R16, 0x4, R2 ;  /* 0x0000000410167825 */ /* 0x002fca00078e0202 */
[----:B------:R1:W-:Y:S04]  /*5b790*/  @P0 STG.E desc[UR4][R22.64], R14 ;  /* 0x0000000e16000986 */ /* 0x0003e8000c101904 */
[----:B-1----:R-:W4:Y:S04]  /*5b7a0*/  LDL.LU R14, [R1+0x110] ;  /* 0x00011000010e7983 */ /* 0x002f280000300800 */
[----:B------:R-:W3:Y:S04]  /*5b7b0*/  LDL.LU R15, [R1+0xd04] ;  /* 0x000d0400010f7983 */ /* 0x000ee80000300800 */
[----:B------:R-:W3:Y:S01]  /*5b7c0*/  LDL.LU R20, [R1+0x1170] ;  /* 0x0011700001147983 */ /* 0x000ee20000300800 */
[----:B------:R-:W-:-:S03]  /*5b7d0*/  LOP3.LUT P4, RZ, R12, 0x40000000, RZ, 0xc0, !PT ;  /* 0x400000000cff7812 */ /* 0x000fc6000788c0ff */
[----:B------:R-:W3:Y:S01]  /*5b7e0*/  LDL.LU R19, [R1+0x914] ;  /* 0x0009140001137983 */ /* 0x000ee20000300800 */
[----:B------:R-:W-:-:S03]  /*5b7f0*/  IMAD.WIDE R22, R16, 0x4, R4 ;  /* 0x0000000410167825 */ /* 0x000fc600078e0204 */
[----:B------:R-:W3:Y:S01]  /*5b800*/  LDL.LU R18, [R1+0x514] ;  /* 0x0005140001127983 */ /* 0x000ee20000300800 */
[----:B------:R-:W-:-:S03]  /*5b810*/  LOP3.LUT P5, RZ, R12, 0x80000000, RZ, 0xc0, !PT ;  /* 0x800000000cff7812 */ /* 0x000fc600078ac0ff */
[----:B------:R-:W3:Y:S01]  /*5b820*/  LDL.LU R16, [R1+0x1174] ;  /* 0x0011740001107983 */ /* 0x000ee20000300800 */
[----:B------:R-:W-:Y:S02]  /*5b830*/  LOP3.LUT R10, R10, 0xfff7ffff, RZ, 0xc0, !PT ;  /* 0xfff7ffff0a0a7812 */ /* 0x000fe400078ec0ff */
[----:B--2---:R-:W-:-:S13]  /*5b840*/  LOP3.LUT P1, RZ, R13, 0x400, RZ, 0xc0, !PT ;  /* 0x000004000dff7812 */ /* 0x004fda000782c0ff */
[----:B------:R-:W-:Y:S02]  /*5b850*/  @P1 LOP3.LUT R10, R10, 0x80000, RZ, 0xfc, !PT ;  /* 0x000800000a0a1812 */ /* 0x000fe400078efcff */
[----:B------:R-:W-:Y:S02]  /*5b860*/  LOP3.LUT P1, RZ, R13, 0x200, RZ, 0xc0, !PT ;  /* 0x000002000dff7812 */ /* 0x000fe4000782c0ff */
[----:B------:R-:W-:Y:S01]  /*5b870*/  LOP3.LUT R10, R10, 0xffefffff, RZ, 0xc0, !PT ;  /* 0xffefffff0a0a7812 */ /* 0x000fe200078ec0ff */
[----:B----4-:R1:W-:Y:S04]  /*5b880*/  @P4 STG.E desc[UR4][R22.64], R14 ;  /* 0x0000000e16004986 */ /* 0x0103e8000c101904 */
[----:B-1----:R-:W2:Y:S01]  /*5b890*/  LDL.LU R14, [R1+0x114] ;  /* 0x00011400010e7983 */ /* 0x002ea20000300800 */
[----:B---3--:R-:W-:-:S05]  /*5b8a0*/  IMAD.WIDE R22, R20, 0x4, R2 ;  /* 0x0000000414167825 */ /* 0x008fca00078e0202 */
[----:B------:R1:W-:Y:S04]  /*5b8b0*/  @P5 STG.E desc[UR4][R22.64], R15 ;  /* 0x0000000f16005986 */ /* 0x0003e8000c101904 */
[----:B-1----:R-:W3:Y:S04]  /*5b8c0*/  LDL.LU R15, [R1+0xd08] ;  /* 0x000d0800010f7983 */ /* 0x002ee80000300800 */
[----:B------:R-:W4:Y:S01]  /*5b8d0*/  LDL.LU R0, [R1+0x918] ;  /* 0x0009180001007983 */ /* 0x000f220000300800 */
[----:B------:R-:W-:Y:S02]  /*5b8e0*/  @P1 LOP3.LUT R10, R10, 0x100000, RZ, 0xfc, !PT ;  /* 0x001000000a0a1812 */ /* 0x000fe400078efcff */
[----:B------:R-:W-:Y:S01]  /*5b8f0*/  LOP3.LUT P1, RZ, R13, 0x100, RZ, 0xc0, !PT ;  /* 0x000001000dff7812 */ /* 0x000fe2000782c0ff */
[----:B------:R-:W4:Y:S04]  /*5b900*/  LDL.LU R164, [R1+0x518] ;  /* 0x0005180001a47983 */ /* 0x000f280000300800 */
[----:B------:R-:W4:Y:S01]  /*5b910*/  LDL.LU R165, [R1+0x117c] ;  /* 0x00117c0001a57983 */ /* 0x000f220000300800 */
[----:B------:R-:W-:-:S03]  /*5b920*/  LOP3.LUT R10, R10, 0xffdfffff, RZ, 0xc0, !PT ;  /* 0xffdfffff0a0a7812 */ /* 0x000fc600078ec0ff */
[----:B------:R-:W4:Y:S04]  /*5b930*/  LDL.LU R228, [R1+0x118] ;  /* 0x0001180001e47983 */ /* 0x000f280000300800 */
[----:B------:R-:W-:Y:S01]  /*5b940*/  @P1 LOP3.LUT R10, R10, 0x200000, RZ, 0xfc, !PT ;  /* 0x002000000a0a1812 */ /* 0x000fe200078efcff */
[----:B------:R-:W4:Y:S01]  /*5b950*/  LDL.LU R229, [R1+0xd0c] ;  /* 0x000d0c0001e57983 */ /* 0x000f220000300800 */
[----:B------:R-:W-:Y:S02]  /*5b960*/  LOP3.LUT P1, RZ, R13, 0x80, RZ, 0xc0, !PT ;  /* 0x000000800dff7812 */ /* 0x000fe4000782c0ff */
[----:B------:R-:W-:Y:S01]  /*5b970*/  LOP3.LUT R10, R10, 0xffbfffff, RZ, 0xc0, !PT ;  /* 0xffbfffff0a0a7812 */ /* 0x000fe200078ec0ff */
[----:B------:R-:W4:Y:S04]  /*5b980*/  LDL.LU R166, [R1+0x1178] ;  /* 0x0011780001a67983 */ /* 0x000f280000300800 */
[----:B------:R-:W4:Y:S04]  /*5b990*/  LDL.LU R167, [R1+0x91c] ;  /* 0x00091c0001a77983 */ /* 0x000f280000300800 */
[----:B------:R-:W4:Y:S02]  /*5b9a0*/  LDL.LU R251, [R1+0x51c] ;  /* 0x00051c0001fb7983 */ /* 0x000f240000300800 */
[----:B------:R-:W-:-:S02]  /*5b9b0*/  @P1 LOP3.LUT R10, R10, 0x400000, RZ, 0xfc, !PT ;  /* 0x004000000a0a1812 */ /* 0x000fc400078efcff */
[C---:B------:R-:W-:Y:S01]  /*5b9c0*/  LOP3.LUT P1, RZ, R13.reuse, 0x40, RZ, 0xc0, !PT ;  /* 0x000000400dff7812 */ /* 0x040fe2000782c0ff */
[----:B------:R-:W4:Y:S01]  /*5b9d0*/  LDL.LU R250, [R1+0x1180] ;  /* 0x0011800001fa7983 */ /* 0x000f220000300800 */
[----:B------:R-:W-:Y:S02]  /*5b9e0*/  LOP3.LUT R10, R10, 0xff7fffff, RZ, 0xc0, !PT ;  /* 0xff7fffff0a0a7812 */ /* 0x000fe400078ec0ff */
[C---:B------:R-:W-:Y:S01]  /*5b9f0*/  LOP3.LUT P6, RZ, R13.reuse, 0x1, RZ, 0xc0, !PT ;  /* 0x000000010dff7812 */ /* 0x040fe200078cc0ff */
[----:B------:R-:W4:Y:S01]  /*5ba00*/  LDL.LU R249, [R1+0x11c] ;  /* 0x00011c0001f97983 */ /* 0x000f220000300800 */
[----:B------:R-:W-:-:S03]  /*5ba10*/  LOP3.LUT P0, RZ, R13, 0x2, RZ, 0xc0, !PT ;  /* 0x000000020dff7812 */ /* 0x000fc6000780c0ff */
[----:B------:R-:W4:Y:S04]  /*5ba20*/  LDL.LU R248, [R1+0xd10] ;  /* 0x000d100001f87983 */ /* 0x000f280000300800 */
[----:B------:R-:W-:Y:S01]  /*5ba30*/  @P1 LOP3.LUT R10, R10, 0x800000, RZ, 0xfc, !PT ;  /* 0x008000000a0a1812 */ /* 0x000fe200078efcff */
[----:B------:R-:W4:Y:S01]  /*5ba40*/  LDL.LU R252, [R1+0x1188] ;  /* 0x0011880001fc7983 */ /* 0x000f220000300800 */
[C---:B------:R-:W-:Y:S02]  /*5ba50*/  LOP3.LUT P1, RZ, R13.reuse, 0x20, RZ, 0xc0, !PT ;  /* 0x000000200dff7812 */ /* 0x040fe4000782c0ff */
[----:B------:R-:W-:Y:S01]  /*5ba60*/  LOP3.LUT R10, R10, 0xfeffffff, RZ, 0xc0, !PT ;  /* 0xfeffffff0a0a7812 */ /* 0x000fe200078ec0ff */
[----:B------:R-:W-:Y:S01]  /*5ba70*/  IMAD.WIDE R22, R20, 0x4, R4 ;  /* 0x0000000414167825 */ /* 0x000fe200078e0204 */
[----:B------:R-:W4:Y:S09]  /*5ba80*/  LDL.LU R231, [R1+0x920] ;  /* 0x0009200001e77983 */ /* 0x000f320000300800 */
[----:B------:R-:W-:Y:S01]  /*5ba90*/  @P1 LOP3.LUT R10, R10, 0x1000000, RZ, 0xfc, !PT ;  /* 0x010000000a0a1812 */ /* 0x000fe200078efcff */
[----:B------:R1:W-:Y:S01]  /*5baa0*/  @P6 STG.E desc[UR4][R22.64], R19 ;  /* 0x0000001316006986 */ /* 0x0003e2000c101904 */
[----:B------:R-:W-:-:S02]  /*5bab0*/  LOP3.LUT P1, RZ, R13, 0x10, RZ, 0xc0, !PT ;  /* 0x000000100dff7812 */ /* 0x000fc4000782c0ff */
[----:B------:R-:W-:Y:S01]  /*5bac0*/  LOP3.LUT R10, R10, 0xfdffffff, RZ, 0xc0, !PT ;  /* 0xfdffffff0a0a7812 */ /* 0x000fe200078ec0ff */
[----:B------:R-:W4:Y:S04]  /*5bad0*/  LDL.LU R230, [R1+0x520] ;  /* 0x0005200001e67983 */ /* 0x000f280000300800 */
[----:B------:R-:W4:Y:S01]  /*5bae0*/  LDL.LU R20, [R1+0x1184] ;  /* 0x0011840001147983 */ /* 0x000f220000300800 */
[----:B-1----:R-:W-:-:S03]  /*5baf0*/  IMAD.WIDE R22, R17, 0x4, R2 ;  /* 0x0000000411167825 */ /* 0x002fc600078e0202 */
[----:B------:R-:W4:Y:S02]  /*5bb00*/  LDL.LU R19, [R1+0x120] ;  /* 0x0001200001137983 */ /* 0x000f240000300800 */
[----:B------:R-:W-:Y:S02]  /*5bb10*/  @P1 LOP3.LUT R10, R10, 0x2000000, RZ, 0xfc, !PT ;  /* 0x020000000a0a1812 */ /* 0x000fe400078efcff */
[----:B------:R-:W-:Y:S02]  /*5bb20*/  LOP3.LUT P1, RZ, R13, 0x8, RZ, 0xc0, !PT ;  /* 0x000000080dff7812 */ /* 0x000fe4000782c0ff */
[----:B------:R-:W-:Y:S01]  /*5bb30*/  LOP3.LUT R10, R10, 0xfbffffff, RZ, 0xc0, !PT ;  /* 0xfbffffff0a0a7812 */ /* 0x000fe200078ec0ff */
[----:B------:R1:W-:Y:S10]  /*5bb40*/  @P0 STG.E desc[UR4][R22.64], R18 ;  /* 0x0000001216000986 */ /* 0x0003f4000c101904 */
[----:B------:R-:W-:-:S02]  /*5bb50*/  @P1 LOP3.LUT R10, R10, 0x4000000, RZ, 0xfc, !PT ;  /* 0x040000000a0a1812 */ /* 0x000fc400078efcff */
[----:B------:R-:W-:Y:S01]  /*5bb60*/  LOP3.LUT P1, RZ, R13, 0x4, RZ, 0xc0, !PT ;  /* 0x000000040dff7812 */ /* 0x000fe2000782c0ff */
[----:B-1----:R-:W-:Y:S01]  /*5bb70*/  IMAD.WIDE R22, R17, 0x4, R4 ;  /* 0x0000000411167825 */ /* 0x002fe200078e0204 */
[----:B------:R-:W4:Y:S04]  /*5bb80*/  LDL.LU R18, [R1+0xd14] ;  /* 0x000d140001127983 */ /* 0x000f280000300800 */
[----:B------:R-:W4:Y:S07]  /*5bb90*/  LDL.LU R17, [R1+0x118c] ;  /* 0x00118c0001117983 */ /* 0x000f2e0000300800 */
[----:B--2---:R1:W-:Y:S01]  /*5bba0*/  @P1 STG.E desc[UR4][R22.64], R14 ;  /* 0x0000000e16001986 */ /* 0x0043e2000c101904 */
[----:B------:R-:W-:Y:S01]  /*5bbb0*/  LOP3.LUT P1, RZ, R10, 0x4000000, RZ, 0xc0, !PT ;  /* 0x040000000aff7812 */ /* 0x000fe2000782c0ff */
[----:B-1----:R-:W-:-:S02]  /*5bbc0*/  IMAD.WIDE R22, R16, 0x4, R2 ;  /* 0x0000000410167825 */ /* 0x002fc400078e0202 */
[----:B------:R-:W2:Y:S10]  /*5bbd0*/  LDL.LU R14, [R1+0x1ca4] ;  /* 0x001ca400010e7983 */ /* 0x000eb40000300800 */
[----:B---3--:R1:W-:Y:S04]  /*5bbe0*/  @P1 STG.E desc[UR4][R22.64], R15 ;  /* 0x0000000f16001986 */ /* 0x0083e8000c101904 */
[----:B-1----:R-:W3:Y:S01]  /*5bbf0*/  LDL.LU R15, [R1+0x1ca0] ;  /* 0x001ca000010f7983 */ /* 0x002ee20000300800 */
[----:B------:R-:W-:-:S03]  /*5bc00*/  IMAD.WIDE R22, R16, 0x4, R4 ;  /* 0x0000000410167825 */ /* 0x000fc600078e0204 */
[----:B------:R-:W2:Y:S01]  /*5bc10*/  LDL.LU R16, [R1+0x924] ;  /* 0x0009240001107983 */ /* 0x000ea20000300800 */
[----:B------:R-:W-:-:S13]  /*5bc20*/  LOP3.LUT P1, RZ, R10, 0x2000000, RZ, 0xc0, !PT ;  /* 0x020000000aff7812 */ /* 0x000fda000782c0ff */
[----:B----4-:R1:W-:Y:S01]  /*5bc30*/  @P1 STG.E desc[UR4][R22.64], R0 ;  /* 0x0000000016001986 */ /* 0x0103e2000c101904 */
        /* <DEDUP_REMOVED lines=32> */
[C---:B-1----:R-:W-:Y:S02]  /*5be40*/  IMAD.WIDE R22, R17.reuse, 0x4, R2 ;  /* 0x0000000411167825 */ /* 0x042fe400078e0202 */
[----:B------:R-:W4:Y:S04]  /*5be50*/  LDL.LU R19, [R1+0x528] ;  /* 0x0005280001137983 */ /* 0x000f280000300800 */
[----:B------:R1:W-:Y:S02]  /*5be60*/  @P6 STG.E desc[UR4][R22.64], R18 ;  /* 0x0000001216006986 */ /* 0x0003e4000c101904 */
[----:B-1----:R-:W-:-:S02]  /*5be70*/  IMAD.WIDE R22, R17, 0x4, R4 ;  /* 0x0000000411167825 */ /* 0x002fc400078e0204 */
[----:B------:R-:W3:Y:S04]  /*5be80*/  LDL.LU R18, [R1+0x1198] ;  /* 0x0011980001127983 */ /* 0x000ee80000300800 */
[----:B------:R-:W4:Y:S04]  /*5be90*/  LDL.LU R17, [R1+0x524] ;  /* 0x0005240001117983 */ /* 0x000f280000300800 */
[----:B--2---:R1:W-:Y:S04]  /*5bea0*/  @P0 STG.E desc[UR4][R22.64], R16 ;  /* 0x0000001016000986 */ /* 0x0043e8000c101904 */
[----:B-1----:R-:W2:Y:S04]  /*5beb0*/  LDL.LU R16, [R1+0x1194] ;  /* 0x0011940001107983 */ /* 0x002ea80000300800 */
[----:B------:R-:W3:Y:S04]  /*5bec0*/  LDL.LU R248, [R1+0x124] ;  /* 0x0001240001f87983 */ /* 0x000ee80000300800 */
[----:B------:R-:W3:Y:S04]  /*5bed0*/  LDL.LU R252, [R1+0xd18] ;  /* 0x000d180001fc7983 */ /* 0x000ee80000300800 */
[----:B------:R-:W3:Y:S04]  /*5bee0*/  LDL.LU R231, [R1+0x1190] ;  /* 0x0011900001e77983 */ /* 0x000ee80000300800 */
[----:B------:R-:W3:Y:S01]  /*5bef0*/  LDL.LU R230, [R1+0x928] ;  /* 0x0009280001e67983 */ /* 0x000ee20000300800 */
[----:B------:R-:W-:-:S03]  /*5bf00*/  LOP3.LUT P4, RZ, R13, 0x20000, RZ, 0xc0, !PT ;  /* 0x000200000dff7812 */ /* 0x000fc6000788c0ff */
[----:B------:R-:W3:Y:S01]  /*5bf10*/  LDL.LU R20, [R1+0x128] ;  /* 0x0001280001147983 */ /* 0x000ee20000300800 */
        /* <DEDUP_REMOVED lines=13> */
[----:B--2---:R-:W-:-:S05]  /*5bff0*/  IMAD.WIDE R22, R16, 0x4, R2 ;  /* 0x0000000410167825 */ /* 0x004fca00078e0202 */
[----:B----4-:R1:W-:Y:S02]  /*5c000*/  @P4 STG.E desc[UR4][R22.64], R17 ;  /* 0x0000001116004986 */ /* 0x0103e4000c101904 */
[----:B-1----:R-:W-:Y:S02]  /*5c010*/  IMAD.WIDE R22, R16, 0x4, R4 ;  /* 0x0000000410167825 */ /* 0x002fe400078e0204 */
[----:B------:R-:W2:Y:S04]  /*5c020*/  LDL.LU R16, [R1+0xd1c] ;  /* 0x000d1c0001107983 */ /* 0x000ea80000300800 */
[----:B------:R-:W4:Y:S04]  /*5c030*/  LDL.LU R17, [R1+0x11a0] ;  /* 0x0011a00001117983 */ /* 0x000f280000300800 */
[----:B------:R-:W2:Y:S04]  /*5c040*/  LDL.LU R164, [R1+0x92c] ;  /* 0x00092c0001a47983 */ /* 0x000ea80000300800 */
[----:B------:R-:W2:Y:S04]  /*5c050*/  LDL.LU R228, [R1+0x119c] ;  /* 0x00119c0001e47983 */ /* 0x000ea80000300800 */
[----:B------:R-:W2:Y:S01]  /*5c060*/  LDL.LU R165, [R1+0x52c] ;  /* 0x00052c0001a57983 */ /* 0x000ea20000300800 */
[----:B------:R-:W-:-:S03]  /*5c070*/  LOP3.LUT R10, R10, 0xffff7fff, RZ, 0xc0, !PT ;  /* 0xffff7fff0a0a7812 */ /* 0x000fc600078ec0ff */
[----:B------:R-:W2:Y:S01]  /*5c080*/  LDL.LU R229, [R1+0x12c] ;  /* 0x00012c0001e57983 */ /* 0x000ea20000300800 */
[----:B------:R-:W-:Y:S02]  /*5c090*/  @P1 LOP3.LUT R10, R10, 0x8000, RZ, 0xfc, !PT ;  /* 0x000080000a0a1812 */ /* 0x000fe400078efcff */
[C---:B------:R-:W-:Y:S01]  /*5c0a0*/  LOP3.LUT P1, RZ, R13.reuse, 0x1000000, RZ, 0xc0, !PT ;  /* 0x010000000dff7812 */ /* 0x040fe2000782c0ff */
[----:B------:R-:W2:Y:S04]  /*5c0b0*/  LDL.LU R166, [R1+0xd20] ;  /* 0x000d200001a67983 */ /* 0x000ea80000300800 */
[----:B------:R-:W2:Y:S01]  /*5c0c0*/  LDL.LU R167, [R1+0x11a4] ;  /* 0x0011a40001a77983 */ /* 0x000ea20000300800 */
[----:B------:R-:W-:Y:S02]  /*5c0d0*/  LOP3.LUT R10, R10, 0xfffeffff, RZ, 0xc0, !PT ;  /* 0xfffeffff0a0a7812 */ /* 0x000fe400078ec0ff */
[C---:B------:R-:W-:Y:S01]  /*5c0e0*/  LOP3.LUT P5, RZ, R13.reuse, 0x40000, RZ, 0xc0, !PT ;  /* 0x000400000dff7812 */ /* 0x040fe200078ac0ff */
[----:B------:R-:W2:Y:S04]  /*5c0f0*/  LDL.LU R251, [R1+0x930] ;  /* 0x0009300001fb7983 */ /* 0x000ea80000300800 */
[----:B------:R-:W-:Y:S01]  /*5c100*/  @P1 LOP3.LUT R10, R10, 0x10000, RZ, 0xfc, !PT ;  /* 0x000100000a0a1812 */ /* 0x000fe200078efcff */
[----:B------:R-:W2:Y:S01]  /*5c110*/  LDL.LU R249, [R1+0x11ac] ;  /* 0x0011ac0001f97983 */ /* 0x000ea20000300800 */
[----:B------:R-:W-:-:S02]  /*5c120*/  LOP3.LUT P1, RZ, R13, 0x800000, RZ, 0xc0, !PT ;  /* 0x008000000dff7812 */ /* 0x000fc4000782c0ff */
[----:B------:R-:W-:Y:S01]  /*5c130*/  LOP3.LUT R10, R10, 0xfffdffff, RZ, 0xc0, !PT ;  /* 0xfffdffff0a0a7812 */ /* 0x000fe200078ec0ff */
[----:B------:R-:W2:Y:S01]  /*5c140*/  LDL.LU R250, [R1+0x530] ;  /* 0x0005300001fa7983 */ /* 0x000ea20000300800 */
[----:B------:R-:W-:-:S09]  /*5c150*/  LOP3.LUT P6, RZ, R13, 0x80000, RZ, 0xc0, !PT ;  /* 0x000800000dff7812 */ /* 0x000fd200078cc0ff */
[----:B------:R-:W-:Y:S02]  /*5c160*/  @P1 LOP3.LUT R10, R10, 0x20000, RZ, 0xfc, !PT ;  /* 0x000200000a0a1812 */ /* 0x000fe400078efcff */
[C---:B------:R-:W-:Y:S01]  /*5c170*/  LOP3.LUT P1, RZ, R13.reuse, 0x400000, RZ, 0xc0, !PT ;  /* 0x004000000dff7812 */ /* 0x040fe2000782c0ff */
[----:B---3--:R1:W-:Y:S01]  /*5c180*/  @P5 STG.E desc[UR4][R22.64], R248 ;  /* 0x000000f816005986 */ /* 0x0083e2000c101904 */
[----:B------:R-:W-:Y:S02]  /*5c190*/  LOP3.LUT P0, RZ, R13, 0x100000, RZ, 0xc0, !PT ;  /* 0x001000000dff7812 */ /* 0x000fe4000780c0ff */
[----:B------:R-:W-:Y:S01]  /*5c1a0*/  LOP3.LUT R10, R10, 0xfffbffff, RZ, 0xc0, !PT ;  /* 0xfffbffff0a0a7812 */ /* 0x000fe200078ec0ff */
[----:B-1----:R-:W-:-:S08]  /*5c1b0*/  IMAD.WIDE R22, R231, 0x4, R2 ;  /* 0x00000004e7167825 */ /* 0x002fd000078e0202 */
[----:B------:R-:W-:Y:S01]  /*5c1c0*/  @P1 LOP3.LUT R10, R10, 0x40000, RZ, 0xfc, !PT ;  /* 0x000400000a0a1812 */ /* 0x000fe200078efcff */
[----:B------:R-:W3:Y:S01]  /*5c1d0*/  LDL.LU R248, [R1+0x130] ;  /* 0x0001300001f87983 */ /* 0x000ee20000300800 */
[----:B------:R-:W-:-:S03]  /*5c1e0*/  LOP3.LUT P1, RZ, R13, 0x200000, RZ, 0xc0, !PT ;  /* 0x002000000dff7812 */ /* 0x000fc6000782c0ff */
[----:B------:R1:W-:Y:S02]  /*5c1f0*/  @P6 STG.E desc[UR4][R22.64], R252 ;  /* 0x000000fc16006986 */ /* 0x0003e4000c101904 */
[----:B-1----:R-:W-:Y:S02]  /*5c200*/  IMAD.WIDE R22, R231, 0x4, R4 ;  /* 0x00000004e7167825 */ /* 0x002fe400078e0204 */
[----:B------:R-:W3:Y:S04]  /*5c210*/  LDL.LU R252, [R1+0xd24] ;  /* 0x000d240001fc7983 */ /* 0x000ee80000300800 */
[----:B------:R-:W3:Y:S04]  /*5c220*/  LDL.LU R231, [R1+0x11a8] ;  /* 0x0011a80001e77983 */ /* 0x000ee80000300800 */
[----:B------:R1:W-:Y:S02]  /*5c230*/  @P0 STG.E desc[UR4][R22.64], R230 ;  /* 0x000000e616000986 */ /* 0x0003e4000c101904 */
[----:B-1----:R-:W-:-:S02]  /*5c240*/  IMAD.WIDE R22, R18, 0x4, R2 ;  /* 0x0000000412167825 */ /* 0x002fc400078e0202 */
[----:B------:R-:W3:Y:S04]  /*5c250*/  LDL.LU R230, [R1+0x934] ;  /* 0x0009340001e67983 */ /* 0x000ee80000300800 */
[----:B------:R1:W-:Y:S01]  /*5c260*/  @P1 STG.E desc[UR4][R22.64], R19 ;  /* 0x0000001316001986 */ /* 0x0003e2000c101904 */
[----:B------:R-:W-:Y:S01]  /*5c270*/  LOP3.LUT P1, RZ, R10, 0x40000, RZ, 0xc0, !PT ;  /* 0x000400000aff7812 */ /* 0x000fe2000782c0ff */
[----:B-1----:R-:W-:Y:S02]  /*5c280*/  IMAD.WIDE R22, R18, 0x4, R4 ;  /* 0x0000000412167825 */ /* 0x002fe400078e0204 */
[----:B------:R-:W3:Y:S04]  /*5c290*/  LDL.LU R19, [R1+0x534] ;  /* 0x0005340001137983 */ /* 0x000ee80000300800 */
[----:B------:R-:W3:Y:S06]  /*5c2a0*/  LDL.LU R18, [R1+0x11b0] ;  /* 0x0011b00001127983 */ /* 0x000eec0000300800 */
[----:B------:R1:W-:Y:S01]  /*5c2b0*/  @P1 STG.E desc[UR4][R22.64], R20 ;  /* 0x0000001416001986 */ /* 0x0003e2000c101904 */
[----:B------:R-:W-:-:S03]  /*5c2c0*/  LOP3.LUT P1, RZ, R10, 0x20000, RZ, 0xc0, !PT ;  /* 0x000200000aff7812 */ /* 0x000fc6000782c0ff */
[----:B-1----:R-:W3:Y:S01]  /*5c2d0*/  LDL.LU R20, [R1+0x134] ;  /* 0x0001340001147983 */ /* 0x002ee20000300800 */
[----:B----4-:R-:W-:-:S09]  /*5c2e0*/  IMAD.WIDE R22, R17, 0x4, R2 ;  /* 0x0000000411167825 */ /* 0x010fd200078e0202 */
[----:B--2---:R1:W-:Y:S04]  /*5c2f0*/  @P1 STG.E desc[UR4][R22.64], R16 ;  /* 0x0000001016001986 */ /* 0x0043e8000c101904 */
[----:B-1----:R-:W2:Y:S01]  /*5c300*/  LDL.LU R16, [R1+0x11b8] ;  /* 0x0011b80001107983 */ /* 0x002ea20000300800 */
[----:B------:R-:W-:-:S03]  /*5c310*/  IMAD.WIDE R22, R17, 0x4, R4 ;  /* 0x0000000411167825 */ /* 0x000fc600078e0204 */
        /* <DEDUP_REMOVED lines=22> */
[----:B---3--:R1:W-:Y:S01]  /*5c480*/  @P2 STG.E desc[UR4][R22.64], R248 ;  /* 0x000000f816002986 */ /* 0x0083e2000c101904 */
[----:B------:R-:W-:Y:S01]  /*5c490*/  LOP3.LUT P5, RZ, R14, 0x2, RZ, 0xc0, !PT ;  /* 0x000000020eff7812 */ /* 0x000fe200078ac0ff */
[----:B-1----:R-:W-:-:S05]  /*5c4a0*/  IMAD.WIDE R22, R231, 0x4, R2 ;  /* 0x00000004e7167825 */ /* 0x002fca00078e0202 */
[----:B------:R1:W-:Y:S02]  /*5c4b0*/  @P3 STG.E desc[UR4][R22.64], R252 ;  /* 0x000000fc16003986 */ /* 0x0003e4000c101904 */
[----:B-1----:R-:W-:-:S05]  /*5c4c0*/  IMAD.WIDE R22, R231, 0x4, R4 ;  /* 0x00000004e7167825 */ /* 0x002fca00078e0204 */
[----:B------:R1:W-:Y:S02]  /*5c4d0*/  @P4 STG.E desc[UR4][R22.64], R230 ;  /* 0x000000e616004986 */ /* 0x0003e4000c101904 */
[----:B-1----:R-:W-:-:S05]  /*5c4e0*/  IMAD.WIDE R22, R18, 0x4, R2 ;  /* 0x0000000412167825 */ /* 0x002fca00078e0202 */
[----:B------:R1:W-:Y:S01]  /*5c4f0*/  @P5 STG.E desc[UR4][R22.64], R19 ;  /* 0x0000001316005986 */ /* 0x0003e2000c101904 */
[----:B------:R-:W-:Y:S01]  /*5c500*/  LOP3.LUT P6, RZ, R14, 0x4, RZ, 0xc0, !PT ;  /* 0x000000040eff7812 */ /* 0x000fe200078cc0ff */
[----:B-1----:R-:W-:Y:S02]  /*5c510*/  IMAD.WIDE R22, R18, 0x4, R4 ;  /* 0x0000000412167825 */ /* 0x002fe400078e0204 */
[----:B------:R-:W3:Y:S04]  /*5c520*/  LDL.LU R19, [R1+0x11bc] ;  /* 0x0011bc0001137983 */ /* 0x000ee80000300800 */
[----:B------:R-:W3:Y:S04]  /*5c530*/  LDL.LU R18, [R1+0x93c] ;  /* 0x00093c0001127983 */ /* 0x000ee80000300800 */
[----:B------:R-:W3:Y:S04]  /*5c540*/  LDL.LU R248, [R1+0x938] ;  /* 0x0009380001f87983 */ /* 0x000ee80000300800 */
[----:B------:R-:W3:Y:S04]  /*5c550*/  LDL.LU R252, [R1+0x538] ;  /* 0x0005380001fc7983 */ /* 0x000ee80000300800 */
[----:B------:R-:W3:Y:S04]  /*5c560*/  LDL.LU R231, [R1+0x11b4] ;  /* 0x0011b40001e77983 */ /* 0x000ee80000300800 */
[----:B------:R-:W3:Y:S01]  /*5c570*/  LDL.LU R230, [R1+0x138] ;  /* 0x0001380001e67983 */ /* 0x000ee20000300800 */
[----:B------:R-:W-:-:S03]  /*5c580*/  LOP3.LUT P0, RZ, R14, 0x8, RZ, 0xc0, !PT ;  /* 0x000000080eff7812 */ /* 0x000fc6000780c0ff */
[----:B------:R1:W-:Y:S04]  /*5c590*/  @P6 STG.E desc[UR4][R22.64], R20 ;  /* 0x0000001416006986 */ /* 0x0003e8000c101904 */
[----:B-1----:R-:W3:Y:S01]  /*5c5a0*/  LDL.LU R20, [R1+0xd2c] ;  /* 0x000d2c0001147983 */ /* 0x002ee20000300800 */
[----:B--2---:R-:W-:-:S05]  /*5c5b0*/  IMAD.WIDE R22, R16, 0x4, R2 ;  /* 0x0000000410167825 */ /* 0x004fca00078e0202 */
[----:B----4-:R1:W-:Y:S02]  /*5c5c0*/  @P0 STG.E desc[UR4][R22.64], R17 ;  /* 0x0000001116000986 */ /* 0x0103e4000c101904 */
[----:B-1----:R-:W-:Y:S02]  /*5c5d0*/  IMAD.WIDE R22, R16, 0x4, R4 ;  /* 0x0000000410167825 */ /* 0x002fe400078e0204 */
[----:B------:R-:W2:Y:S04]  /*5c5e0*/  LDL.LU R16, [R1+0x53c] ;  /* 0x00053c0001107983 */ /* 0x000ea80000300800 */
[----:B------:R-:W4:Y:S04]  /*5c5f0*/  LDL.LU R0, [R1+0x11c4] ;  /* 0x0011c40001007983 */ /* 0x000f280000300800 */
[----:B------:R-:W2:Y:S01]  /*5c600*/  LDL.LU R17, [R1+0x13c] ;  /* 0x00013c0001117983 */ /* 0x000ea20000300800 */
        /* <DEDUP_REMOVED lines=9> */
[----:B------:R-:W2:Y:S01]  /*5c6a0*/  LDL.LU R229, [R1+0x540] ;  /* 0x0005400001e57983 */ /* 0x000ea20000300800 */
[----:B------:R-:W-:-:S03]  /*5c6b0*/  LOP3.LUT P4, RZ, R14, 0x10, RZ, 0xc0, !PT ;  /* 0x000000100eff7812 */ /* 0x000fc6000788c0ff */
[----:B------:R-:W2:Y:S04]  /*5c6c0*/  LDL.LU R167, [R1+0x140] ;  /* 0x0001400001a77983 */ /* 0x000ea80000300800 */
[----:B------:R-:W-:Y:S01]  /*5c6d0*/  @P1 LOP3.LUT R10, R10, 0x10, RZ, 0xfc, !PT ;  /* 0x000000100a0a1812 */ /* 0x000fe200078efcff */
[----:B------:R-:W2:Y:S01]  /*5c6e0*/  LDL.LU R250, [R1+0x11d0] ;  /* 0x0011d00001fa7983 */ /* 0x000ea20000300800 */
[----:B------:R-:W-:Y:S02]  /*5c6f0*/  LOP3.LUT P1, RZ, R14, 0x4000, RZ, 0xc0, !PT ;  /* 0x000040000eff7812 */ /* 0x000fe4000782c0ff */
[----:B------:R-:W-:Y:S01]  /*5c700*/  LOP3.LUT R10, R10, 0xffffffdf, RZ, 0xc0, !PT ;  /* 0xffffffdf0a0a7812 */ /* 0x000fe200078ec0ff */
[----:B------:R-:W2:Y:S01]  /*5c710*/  LDL.LU R251, [R1+0xd34] ;  /* 0x000d340001fb7983 */ /* 0x000ea20000300800 */
[----:B------:R-:W-:-:S02]  /*5c720*/  LOP3.LUT P5, RZ, R14, 0x20, RZ, 0xc0, !PT ;  /* 0x000000200eff7812 */ /* 0x000fc400078ac0ff */
[----:B------:R-:W-:Y:S01]  /*5c730*/  LOP3.LUT P6, RZ, R14, 0x40, RZ, 0xc0, !PT ;  /* 0x000000400eff7812 */ /* 0x000fe200078cc0ff */
[----:B------:R-:W2:Y:S06]  /*5c740*/  LDL.LU R249, [R1+0x944] ;  /* 0x0009440001f97983 */ /* 0x000eac0000300800 */
        /* <DEDUP_REMOVED lines=12> */
[----:B------:R-:W-:-:S09]  /*5c810*/  LOP3.LUT P0, RZ, R14, 0x80, RZ, 0xc0, !PT ;  /* 0x000000800eff7812 */ /* 0x000fd2000780c0ff */
[----:B------:R-:W-:Y:S02]  /*5c820*/  @P1 LOP3.LUT R10, R10, 0x200, RZ, 0xfc, !PT ;  /* 0x000002000a0a1812 */ /* 0x000fe400078efcff */
[----:B------:R-:W-:Y:S02]  /*5c830*/  LOP3.LUT P1, RZ, R14, 0x200, RZ, 0xc0, !PT ;  /* 0x000002000eff7812 */ /* 0x000fe4000782c0ff */
[----:B------:R-:W-:-:S11]  /*5c840*/  LOP3.LUT R10, R10, 0xfffffbff, RZ, 0xc0, !PT ;  /* 0xfffffbff0a0a7812 */ /* 0x000fd600078ec0ff */
[----:B------:R-:W-:Y:S02]  /*5c850*/  @P1 LOP3.LUT R10, R10, 0x400, RZ, 0xfc, !PT ;  /* 0x000004000a0a1812 */ /* 0x000fe400078efcff */
[----:B------:R-:W-:Y:S01]  /*5c860*/  LOP3.LUT P1, RZ, R14, 0x100, RZ, 0xc0, !PT ;  /* 0x000001000eff7812 */ /* 0x000fe2000782c0ff */
[----:B---3--:R1:W-:Y:S02]  /*5c870*/  @P4 STG.E desc[UR4][R22.64], R248 ;  /* 0x000000f816004986 */ /* 0x0083e4000c101904 */
[C---:B-1----:R-:W-:Y:S02]  /*5c880*/  IMAD.WIDE R22, R231.reuse, 0x4, R2 ;  /* 0x00000004e7167825 */ /* 0x042fe400078e0202 */
[----:B------:R-:W3:Y:S04]  /*5c890*/  LDL.LU R248, [R1+0x544] ;  /* 0x0005440001f87983 */ /* 0x000ee80000300800 */
[----:B------:R1:W-:Y:S02]  /*5c8a0*/  @P5 STG.E desc[UR4][R22.64], R252 ;  /* 0x000000fc16005986 */ /* 0x0003e4000c101904 */
[----:B-1----:R-:W-:-:S02]  /*5c8b0*/  IMAD.WIDE R22, R231, 0x4, R4 ;  /* 0x00000004e7167825 */ /* 0x002fc400078e0204 */
[----:B------:R-:W3:Y:S04]  /*5c8c0*/  LDL.LU R252, [R1+0x11cc] ;  /* 0x0011cc0001fc7983 */ /* 0x000ee80000300800 */
[----:B------:R1:W-:Y:S04]  /*5c8d0*/  @P6 STG.E desc[UR4][R22.64], R230 ;  /* 0x000000e616006986 */ /* 0x0003e8000c101904 */
[----:B------:R-:W3:Y:S01]  /*5c8e0*/  LDL.LU R231, [R1+0x144] ;  /* 0x0001440001e77983 */ /* 0x000ee20000300800 */
[----:B-1----:R-:W-:-:S05]  /*5c8f0*/  IMAD.WIDE R22, R19, 0x4, R2 ;  /* 0x0000000413167825 */ /* 0x002fca00078e0202 */
[----:B------:R1:W-:Y:S02]  /*5c900*/  @P0 STG.E desc[UR4][R22.64], R20 ;  /* 0x0000001416000986 */ /* 0x0003e4000c101904 */
[----:B-1----:R-:W-:Y:S02]  /*5c910*/  IMAD.WIDE R22, R19, 0x4, R4 ;  /* 0x0000000413167825 */ /* 0x002fe400078e0204 */
[----:B------:R-:W3:Y:S04]  /*5c920*/  LDL.LU R20, [R1+0x11d4] ;  /* 0x0011d40001147983 */ /* 0x000ee80000300800 */
[----:B------:R1:W-:Y:S01]  /*5c930*/  @P1 STG.E desc[UR4][R22.64], R18 ;  /* 0x0000001216001986 */ /* 0x0003e2000c101904 */
[----:B------:R-:W-:-:S03]  /*5c940*/  LOP3.LUT P1, RZ, R10, 0x400, RZ, 0xc0, !PT ;  /* 0x000004000aff7812 */ /* 0x000fc6000782c0ff */
[----:B------:R-:W3:Y:S04]  /*5c950*/  LDL.LU R230, [R1+0xd38] ;  /* 0x000d380001e67983 */ /* 0x000ee80000300800 */
[----:B------:R-:W3:Y:S04]  /*5c960*/  LDL.LU R19, [R1+0x948] ;  /* 0x0009480001137983 */ /* 0x000ee80000300800 */
[----:B-1----:R-:W3:Y:S01]  /*5c970*/  LDL.LU R18, [R1+0x548] ;  /* 0x0005480001127983 */ /* 0x002ee20000300800 */
[----:B----4-:R-:W-:-:S05]  /*5c980*/  IMAD.WIDE R22, R0, 0x4, R2 ;  /* 0x0000000400167825 */ /* 0x010fca00078e0202 */
[----:B--2---:R1:W-:Y:S01]  /*5c990*/  @P1 STG.E desc[UR4][R22.64], R16 ;  /* 0x0000001016001986 */ /* 0x0043e2000c101904 */
[----:B------:R-:W-:-:S03]  /*5c9a0*/  LOP3.LUT P1, RZ, R10, 0x200, RZ, 0xc0, !PT ;  /* 0x000002000aff7812 */ /* 0x000fc6000782c0ff */
[----:B-1----:R-:W2:Y:S01]  /*5c9b0*/  LDL.LU R16, [R1+0x11d8] ;  /* 0x0011d80001107983 */ /* 0x002ea20000300800 */
[----:B------:R-:W-:-:S09]  /*5c9c0*/  IMAD.WIDE R22, R0, 0x4, R4 ;  /* 0x0000000400167825 */ /* 0x000fd200078e0204 */
[----:B------:R1:W-:Y:S04]  /*5c9d0*/  @P1 STG.E desc[UR4][R22.64], R17 ;  /* 0x0000001116001986 */ /* 0x0003e8000c101904 */
[----:B-1----:R-:W4:Y:S01]  /*5c9e0*/  LDL.LU R17, [R1+0x148] ;  /* 0x0001480001117983 */ /* 0x002f220000300800 */
        /* <DEDUP_REMOVED lines=20> */
[C---:B------:R-:W-:Y:S02]  /*5cb30*/  LOP3.LUT P4, RZ, R14.reuse, 0x80000, RZ, 0xc0, !PT ;  /* 0x000800000eff7812 */ /* 0x040fe4000788c0ff */
[C---:B------:R-:W-:Y:S02]  /*5cb40*/  LOP3.LUT P5, RZ, R14.reuse, 0x100000, RZ, 0xc0, !PT ;  /* 0x001000000eff7812 */ /* 0x040fe400078ac0ff */
[C---:B------:R-:W-:Y:S02]  /*5cb50*/  LOP3.LUT P6, RZ, R14.reuse, 0x200000, RZ, 0xc0, !PT ;  /* 0x002000000eff7812 */ /* 0x040fe400078cc0ff */
[----:B------:R-:W-:Y:S01]  /*5cb60*/  LOP3.LUT P0, RZ, R14, 0x400000, RZ, 0xc0, !PT ;  /* 0x004000000eff7812 */ /* 0x000fe2000780c0ff */
[----:B---3--:R-:W-:-:S05]  /*5cb70*/  IMAD.WIDE R22, R252, 0x4, R2 ;  /* 0x00000004fc167825 */ /* 0x008fca00078e0202 */
[----:B------:R1:W-:Y:S02]  /*5cb80*/  @P2 STG.E desc[UR4][R22.64], R248 ;  /* 0x000000f816002986 */ /* 0x0003e4000c101904 */
[----:B-1----:R-:W-:-:S05]  /*5cb90*/  IMAD.WIDE R22, R252, 0x4, R4 ;  /* 0x00000004fc167825 */ /* 0x002fca00078e0204 */
[----:B------:R1:W-:Y:S02]  /*5cba0*/  @P3 STG.E desc[UR4][R22.64], R231 ;  /* 0x000000e716003986 */ /* 0x0003e4000c101904 */
[----:B-1----:R-:W-:-:S05]  /*5cbb0*/  IMAD.WIDE R22, R20, 0x4, R2 ;  /* 0x0000000414167825 */ /* 0x002fca00078e0202 */
[----:B------:R1:W-:Y:S02]  /*5cbc0*/  @P4 STG.E desc[UR4][R22.64], R230 ;  /* 0x000000e616004986 */ /* 0x0003e4000c101904 */
[----:B-1----:R-:W-:-:S05]  /*5cbd0*/  IMAD.WIDE R22, R20, 0x4, R4 ;  /* 0x0000000414167825 */ /* 0x002fca00078e0204 */
[----:B------:R2:W-:Y:S02]  /*5cbe0*/  @P5 STG.E desc[UR4][R22.64], R19 ;  /* 0x0000001316005986 */ /* 0x0005e4000c101904 */
[----:B--2---:R-:W-:-:S05]  /*5cbf0*/  IMAD.WIDE R22, R16, 0x4, R2 ;  /* 0x0000000410167825 */ /* 0x004fca00078e0202 */
[----:B------:R1:W-:Y:S02]  /*5cc00*/  @P6 STG.E desc[UR4][R22.64], R18 ;  /* 0x0000001216006986 */ /* 0x0003e4000c101904 */
[----:B-1----:R-:W-:Y:S02]  /*5cc10*/  IMAD.WIDE R22, R16, 0x4, R4 ;  /* 0x0000000410167825 */ /* 0x002fe400078e0204 */
[----:B------:R-:W2:Y:S04]  /*5cc20*/  LDL.LU R18, [R1+0xd40] ;  /* 0x000d400001127983 */ /* 0x000ea80000300800 */
[----:B------:R-:W3:Y:S04]  /*5cc30*/  LDL.LU R16, [R1+0x11e8] ;  /* 0x0011e80001107983 */ /* 0x000ee80000300800 */
[----:B------:R-:W2:Y:S04]  /*5cc40*/  LDL.LU R252, [R1+0xd3c] ;  /* 0x000d3c0001fc7983 */ /* 0x000ea80000300800 */
[----:B------:R-:W3:Y:S04]  /*5cc50*/  LDL.LU R231, [R1+0x11dc] ;  /* 0x0011dc0001e77983 */ /* 0x000ee80000300800 */
[----:B----4-:R1:W-:Y:S04]  /*5cc60*/  @P0 STG.E desc[UR4][R22.64], R17 ;  /* 0x0000001116000986 */ /* 0x0103e8000c101904 */
[----:B-1----:R-:W4:Y:S04]  /*5cc70*/  LDL.LU R17, [R1+0x94c] ;  /* 0x00094c0001117983 */ /* 0x002f280000300800 */
[----:B------:R-:W4:Y:S04]  /*5cc80*/  LDL.LU R230, [R1+0x54c] ;  /* 0x00054c0001e67983 */ /* 0x000f280000300800 */
[----:B------:R-:W4:Y:S04]  /*5cc90*/  LDL.LU R20, [R1+0x11e0] ;  /* 0x0011e00001147983 */ /* 0x000f280000300800 */
[----:B------:R-:W4:Y:S01]  /*5cca0*/  LDL.LU R19, [R1+0x14c] ;  /* 0x00014c0001137983 */ /* 0x000f220000300800 */
[----:B------:R-:W-:-:S02]  /*5ccb0*/  LOP3.LUT P1, RZ, R15, 0x8, RZ, 0xc0, !PT ;  /* 0x000000080fff7812 */ /* 0x000fc4000782c0ff */
[----:B------:R-:W-:Y:S01]  /*5ccc0*/  LOP3.LUT R11, R11, 0xf7ffffff, RZ, 0xc0, !PT ;  /* 0xf7ffffff0b0b7812 */ /* 0x000fe200078ec0ff */
[----:B------:R-:W4:Y:S10]  /*5ccd0*/  LDL.LU R248, [R1+0x950] ;  /* 0x0009500001f87983 */ /* 0x000f340000300800 */
        /* <DEDUP_REMOVED lines=18> */
[----:B------:R-:W-:Y:S02]  /*5ce00*/  LOP3.LUT R10, R10, 0xfffffffd, RZ, 0xc0, !PT ;  /* 0xfffffffd0a0a7812 */ /* 0x000fe400078ec0ff */
[----:B------:R-:W-:-:S09]  /*5ce10*/  LOP3.LUT P5, RZ, R14, 0x1000000, RZ, 0xc0, !PT ;  /* 0x010000000eff7812 */ /* 0x000fd200078ac0ff */
[----:B------:R-:W-:Y:S02]  /*5ce20*/  @P1 LOP3.LUT R10, R10, 0x2, RZ, 0xfc, !PT ;  /* 0x000000020a0a1812 */ /* 0x000fe400078efcff */
[----:B------:R-:W-:Y:S02]  /*5ce30*/  LOP3.LUT P1, RZ, R14, 0x10000000, RZ, 0xc0, !PT ;  /* 0x100000000eff7812 */ /* 0x000fe4000782c0ff */
[----:B------:R-:W-:Y:S02]  /*5ce40*/  LOP3.LUT R10, R10, 0xfffffffb, RZ, 0xc0, !PT ;  /* 0xfffffffb0a0a7812 */ /* 0x000fe400078ec0ff */
[C---:B------:R-:W-:Y:S02]  /*5ce50*/  LOP3.LUT P6, RZ, R14.reuse, 0x2000000, RZ, 0xc0, !PT ;  /* 0x020000000eff7812 */ /* 0x040fe400078cc0ff */
[----:B------:R-:W-:-:S07]  /*5ce60*/  LOP3.LUT P0, RZ, R14, 0x4000000, RZ, 0xc0, !PT ;  /* 0x040000000eff7812 */ /* 0x000fce000780c0ff */
[----:B------:R-:W-:Y:S02]  /*5ce70*/  @P1 LOP3.LUT R10, R10, 0x4, RZ, 0xfc, !PT ;  /* 0x000000040a0a1812 */ /* 0x000fe400078efcff */
[----:B------:R-:W-:Y:S01]  /*5ce80*/  LOP3.LUT P1, RZ, R14, 0x8000000, RZ, 0xc0, !PT ;  /* 0x080000000eff7812 */ /* 0x000fe2000782c0ff */
[----:B---3--:R-:W-:-:S05]  /*5ce90*/  IMAD.WIDE R22, R231, 0x4, R2 ;  /* 0x00000004e7167825 */ /* 0x008fca00078e0202 */
[----:B--2---:R1:W-:Y:S02]  /*5cea0*/  @P4 STG.E desc[UR4][R22.64], R252 ;  /* 0x000000fc16004986 */ /* 0x0043e4000c101904 */
[----:B-1----:R-:W-:-:S05]  /*5ceb0*/  IMAD.WIDE R22, R231, 0x4, R4 ;  /* 0x00000004e7167825 */ /* 0x002fca00078e0204 */
[----:B----4-:R1:W-:Y:S04]  /*5cec0*/  @P5 STG.E desc[UR4][R22.64], R17 ;  /* 0x0000001116005986 */ /* 0x0103e8000c101904 */
[----:B-1----:R-:W2:Y:S04]  /*5ced0*/  LDL.LU R17, [R1+0x550] ;  /* 0x0005500001117983 */ /* 0x002ea80000300800 */
[----:B------:R-:W3:Y:S04]  /*5cee0*/  LDL.LU R14, [R1+0x11e4] ;  /* 0x0011e400010e7983 */ /* 0x000ee80000300800 */
        /* <DEDUP_REMOVED lines=9> */
[----:B------:R-:W-:-:S03]  /*5cf80*/  IMAD.WIDE R22, R20, 0x4, R2 ;  /* 0x0000000414167825 */ /* 0x000fc600078e0202 */
[----:B------:R-:W4:Y:S04]  /*5cf90*/  LDL.LU R250, [R1+0x958] ;  /* 0x0009580001fa7983 */ /* 0x000f280000300800 */
[----:B------:R-:W4:Y:S04]  /*5cfa0*/  LDL.LU R249, [R1+0x558] ;  /* 0x0005580001f97983 */ /* 0x000f280000300800 */
[----:B------:R-:W4:Y:S04]  /*5cfb0*/  LDL.LU R252, [R1+0x11f8] ;  /* 0x0011f80001fc7983 */ /* 0x000f280000300800 */
[----:B------:R1:W-:Y:S04]  /*5cfc0*/  @P6 STG.E desc[UR4][R22.64], R230 ;  /* 0x000000e616006986 */ /* 0x0003e8000c101904 */
[----:B------:R-:W4:Y:S01]  /*5cfd0*/  LDL.LU R231, [R1+0x158] ;  /* 0x0001580001e77983 */ /* 0x000f220000300800 */
[----:B-1----:R-:W-:-:S03]  /*5cfe0*/  IMAD.WIDE R22, R20, 0x4, R4 ;  /* 0x0000000414167825 */ /* 0x002fc600078e0204 */
[----:B------:R-:W4:Y:S04]  /*5cff0*/  LDL.LU R230, [R1+0xd4c] ;  /* 0x000d4c0001e67983 */ /* 0x000f280000300800 */
[----:B------:R1:W-:Y:S04]  /*5d000*/  @P0 STG.E desc[UR4][R22.64], R19 ;  /* 0x0000001316000986 */ /* 0x0003e8000c101904 */
[----:B-1----:R-:W4:Y:S01]  /*5d010*/  LDL.LU R19, [R1+0x1200] ;  /* 0x0012000001137983 */ /* 0x002f220000300800 */
[----:B------:R-:W-:-:S05]  /*5d020*/  IMAD.WIDE R22, R16, 0x4, R2 ;  /* 0x0000000410167825 */ /* 0x000fca00078e0202 */
[----:B------:R1:W-:Y:S02]  /*5d030*/  @P1 STG.E desc[UR4][R22.64], R18 ;  /* 0x0000001216001986 */ /* 0x0003e4000c101904 */
[----:B-1----:R-:W-:Y:S02]  /*5d040*/  IMAD.WIDE R22, R16, 0x4, R4 ;  /* 0x0000000410167825 */ /* 0x002fe400078e0204 */
[----:B------:R-:W4:Y:S04]  /*5d050*/  LDL.LU R18, [R1+0x95c] ;  /* 0x00095c0001127983 */ /* 0x000f280000300800 */
[----:B------:R-:W4:Y:S04]  /*5d060*/  LDL.LU R16, [R1+0x55c] ;  /* 0x00055c0001107983 */ /* 0x000f280000300800 */
[----:B------:R-:W4:Y:S01]  /*5d070*/  LDL.LU R20, [R1+0x11fc] ;  /* 0x0011fc0001147983 */ /* 0x000f220000300800 */
[----:B------:R-:W-:-:S13]  /*5d080*/  LOP3.LUT P1, RZ, R10, 0x4, RZ, 0xc0, !PT ;  /* 0x000000040aff7812 */ /* 0x000fda000782c0ff */
[----:B------:R1:W-:Y:S01]  /*5d090*/  @P1 STG.E desc[UR4][R22.64], R248 ;  /* 0x000000f816001986 */ /* 0x0003e2000c101904 */
[----:B------:R-:W-:Y:S02]  /*5d0a0*/  LOP3.LUT P1, RZ, R10, 0x2, RZ, 0xc0, !PT ;  /* 0x000000020aff7812 */ /* 0x000fe4000782c0ff */
[C---:B------:R-:W-:Y:S02]  /*5d0b0*/  LOP3.LUT P2, RZ, R15.reuse, 0x10, RZ, 0xc0, !PT ;  /* 0x000000100fff7812 */ /* 0x040fe4000784c0ff */
[C---:B------:R-:W-:Y:S02]  /*5d0c0*/  LOP3.LUT P3, RZ, R15.reuse, 0x20, RZ, 0xc0, !PT ;  /* 0x000000200fff7812 */ /* 0x040fe4000786c0ff */
[C---:B------:R-:W-:Y:S02]  /*5d0d0*/  LOP3.LUT P4, RZ, R15.reuse, 0x40, RZ, 0xc0, !PT ;  /* 0x000000400fff7812 */ /* 0x040fe4000788c0ff */
[C---:B------:R-:W-:Y:S02]  /*5d0e0*/  LOP3.LUT P5, RZ, R15.reuse, 0x80, RZ, 0xc0, !PT ;  /* 0x000000800fff7812 */ /* 0x040fe400078ac0ff */
[C---:B------:R-:W-:Y:S01]  /*5d0f0*/  LOP3.LUT P6, RZ, R15.reuse, 0x100, RZ, 0xc0, !PT ;  /* 0x000001000fff7812 */ /* 0x040fe200078cc0ff */
[----:B-1----:R-:W4:Y:S01]  /*5d100*/  LDL.LU R248, [R1+0x1c9c] ;  /* 0x001c9c0001f87983 */ /* 0x002f220000300800 */
[----:B------:R-:W-:Y:S01]  /*5d110*/  LOP3.LUT P0, RZ, R15, 0x200, RZ, 0xc0, !PT ;  /* 0x000002000fff7812 */ /* 0x000fe2000780c0ff */
[----:B---3--:R-:W-:-:S05]  /*5d120*/  IMAD.WIDE R22, R14, 0x4, R2 ;  /* 0x000000040e167825 */ /* 0x008fca00078e0202 */
[----:B--2---:R1:W-:Y:S01]  /*5d130*/  @P1 STG.E desc[UR4][R22.64], R17 ;  /* 0x0000001116001986 */ /* 0x0043e2000c101904 */
[----:B------:R-:W-:Y:S01]  /*5d140*/  LOP3.LUT P1, RZ, R10, 0x1, RZ, 0xc0, !PT ;  /* 0x000000010aff7812 */ /* 0x000fe2000782c0ff */
[----:B-1----:R-:W-:Y:S02]  /*5d150*/  IMAD.WIDE R22, R14, 0x4, R4 ;  /* 0x000000040e167825 */ /* 0x002fe400078e0204 */
[----:B------:R-:W2:Y:S10]  /*5d160*/  LDL.LU R17, [R1+0x1c98] ;  /* 0x001c980001117983 */ /* 0x000eb40000300800 */
        /* <DEDUP_REMOVED lines=27> */
[----:B------:R1:W-:Y:S04]  /*5d320*/  @P0 STG.E desc[UR4][R22.64], R16 ;  /* 0x0000001016000986 */ /* 0x0003e8000c101904 */
[----:B-1----:R-:W3:Y:S04]  /*5d330*/  LDL.LU R16, [R1+0x15c] ;  /* 0x00015c0001107983 */ /* 0x002ee80000300800 */
[----:B------:R-:W4:Y:S04]  /*5d340*/  LDL.LU R252, [R1+0xd50] ;  /* 0x000d500001fc7983 */ /* 0x000f280000300800 */
[----:B------:R-:W2:Y:S01]  /*5d350*/  LDL.LU R231, [R1+0x1204] ;  /* 0x0012040001e77983 */ /* 0x000ea20000300800 */
[----:B------:R-:W-:-:S03]  /*5d360*/  LOP3.LUT P4, RZ, R15, 0x400, RZ, 0xc0, !PT ;  /* 0x000004000fff7812 */ /* 0x000fc6000788c0ff */
[----:B------:R-:W4:Y:S04]  /*5d370*/  LDL.LU R230, [R1+0x960] ;  /* 0x0009600001e67983 */ /* 0x000f280000300800 */
[----:B------:R-:W4:Y:S04]  /*5d380*/  LDL.LU R19, [R1+0x560] ;  /* 0x0005600001137983 */ /* 0x000f280000300800 */
[----:B------:R-:W4:Y:S01]  /*5d390*/  LDL.LU R18, [R1+0x120c] ;  /* 0x00120c0001127983 */ /* 0x000f220000300800 */
[----:B------:R-:W-:Y:S01]  /*5d3a0*/  IMAD.WIDE R22, R20, 0x4, R4 ;  /* 0x0000000414167825 */ /* 0x000fe200078e0204 */
        /* <DEDUP_REMOVED lines=11> */
[----:B---3--:R1:W-:Y:S04]  /*5d460*/  @P4 STG.E desc[UR4][R22.64], R16 ;  /* 0x0000001016004986 */ /* 0x0083e8000c101904 */
[----:B-1----:R-:W3:Y:S04]  /*5d470*/  LDL.LU R16, [R1+0x160] ;  /* 0x0001600001107983 */ /* 0x002ee80000300800 */
        /* <DEDUP_REMOVED lines=19> */
[C---:B------:R-:W-:Y:S02]  /*5d5b0*/  LOP3.LUT P5, RZ, R15.reuse, 0x800, RZ, 0xc0, !PT ;  /* 0x000008000fff7812 */ /* 0x040fe400078ac0ff */
[----:B------:R-:W-:Y:S01]  /*5d5c0*/  LOP3.LUT P6, RZ, R15, 0x1000, RZ, 0xc0, !PT ;  /* 0x000010000fff7812 */ /* 0x000fe200078cc0ff */
[----:B--2---:R-:W-:Y:S01]  /*5d5d0*/  IMAD.WIDE R22, R231, 0x4, R2 ;  /* 0x00000004e7167825 */ /* 0x004fe200078e0202 */
[----:B------:R-:W2:Y:S05]  /*5d5e0*/  LDL.LU R249, [R1+0x121c] ;  /* 0x00121c0001f97983 */ /* 0x000eaa0000300800 */
[----:B------:R-:W-:-:S02]  /*5d5f0*/  @P1 LOP3.LUT R11, R11, 0x1000000, RZ, 0xfc, !PT ;  /* 0x010000000b0b1812 */ /* 0x000fc400078efcff */
[----:B------:R-:W-:Y:S02]  /*5d600*/  LOP3.LUT P1, RZ, R15, 0x10000, RZ, 0xc0, !PT ;  /* 0x000100000fff7812 */ /* 0x000fe4000782c0ff */
[----:B------:R-:W-:Y:S01]  /*5d610*/  LOP3.LUT R11, R11, 0xfdffffff, RZ, 0xc0, !PT ;  /* 0xfdffffff0b0b7812 */ /* 0x000fe200078ec0ff */
[----:B----4-:R1:W-:Y:S01]  /*5d620*/  @P5 STG.E desc[UR4][R22.64], R252 ;  /* 0x000000fc16005986 */ /* 0x0103e2000c101904 */
[----:B------:R-:W-:-:S09]  /*5d630*/  LOP3.LUT P0, RZ, R15, 0x2000, RZ, 0xc0, !PT ;  /* 0x000020000fff7812 */ /* 0x000fd2000780c0ff */
[----:B------:R-:W-:Y:S02]  /*5d640*/  @P1 LOP3.LUT R11, R11, 0x2000000, RZ, 0xfc, !PT ;  /* 0x020000000b0b1812 */ /* 0x000fe400078efcff */
[----:B------:R-:W-:Y:S01]  /*5d650*/  LOP3.LUT P1, RZ, R15, 0x8000, RZ, 0xc0, !PT ;  /* 0x000080000fff7812 */ /* 0x000fe2000782c0ff */
[----:B-1----:R-:W-:Y:S01]  /*5d660*/  IMAD.WIDE R22, R231, 0x4, R4 ;  /* 0x00000004e7167825 */ /* 0x002fe200078e0204 */
[----:B------:R-:W-:Y:S01]  /*5d670*/  LOP3.LUT R11, R11, 0xfbffffff, RZ, 0xc0, !PT ;  /* 0xfbffffff0b0b7812 */ /* 0x000fe200078ec0ff */
[----:B------:R-:W4:Y:S04]  /*5d680*/  LDL.LU R252, [R1+0x96c] ;  /* 0x00096c0001fc7983 */ /* 0x000f280000300800 */
[----:B------:R1:W-:Y:S04]  /*5d690*/  @P6 STG.E desc[UR4][R22.64], R230 ;  /* 0x000000e616006986 */ /* 0x0003e8000c101904 */
[----:B------:R-:W4:Y:S02]  /*5d6a0*/  LDL.LU R231, [R1+0x56c] ;  /* 0x00056c0001e77983 */ /* 0x000f240000300800 */
[----:B------:R-:W-:-:S02]  /*5d6b0*/  @P1 LOP3.LUT R11, R11, 0x4000000, RZ, 0xfc, !PT ;  /* 0x040000000b0b1812 */ /* 0x000fc400078efcff */
[----:B------:R-:W-:Y:S01]  /*5d6c0*/  LOP3.LUT P1, RZ, R15, 0x4000, RZ, 0xc0, !PT ;  /* 0x000040000fff7812 */ /* 0x000fe2000782c0ff */
[----:B-1----:R-:W4:Y:S01]  /*5d6d0*/  LDL.LU R230, [R1+0x1224] ;  /* 0x0012240001e67983 */ /* 0x002f220000300800 */
[----:B------:R-:W-:-:S05]  /*5d6e0*/  IMAD.WIDE R22, R18, 0x4, R2 ;  /* 0x0000000412167825 */ /* 0x000fca00078e0202 */
[----:B------:R1:W-:Y:S02]  /*5d6f0*/  @P0 STG.E desc[UR4][R22.64], R19 ;  /* 0x0000001316000986 */ /* 0x0003e4000c101904 */
[----:B-1----:R-:W-:Y:S02]  /*5d700*/  IMAD.WIDE R22, R18, 0x4, R4 ;  /* 0x0000000412167825 */ /* 0x002fe400078e0204 */
[----:B------:R-:W4:Y:S04]  /*5d710*/  LDL.LU R19, [R1+0x16c] ;  /* 0x00016c0001137983 */ /* 0x000f280000300800 */
[----:B------:R-:W4:Y:S04]  /*5d720*/  LDL.LU R18, [R1+0x1220] ;  /* 0x0012200001127983 */ /* 0x000f280000300800 */
[----:B---3--:R1:W-:Y:S04]  /*5d730*/  @P1 STG.E desc[UR4][R22.64], R16 ;  /* 0x0000001016001986 */ /* 0x0083e8000c101904 */
[----:B-1----:R-:W3:Y:S01]  /*5d740*/  LDL.LU R16, [R1+0x1c94] ;  /* 0x001c940001107983 */ /* 0x002ee20000300800 */
[----:B------:R-:W-:Y:S01]  /*5d750*/  LOP3.LUT P1, RZ, R11, 0x4000000, RZ, 0xc0, !PT ;  /* 0x040000000bff7812 */ /* 0x000fe2000782c0ff */
[----:B------:R-:W-:-:S12]  /*5d760*/  IMAD.WIDE R22, R20, 0x4, R2 ;  /* 0x0000000414167825 */ /* 0x000fd800078e0202 */
[----:B------:R1:W-:Y:S02]  /*5d770*/  @P1 STG.E desc[UR4][R22.64], R10 ;  /* 0x0000000a16001986 */ /* 0x0003e4000c101904 */
[----:B-1----:R-:W-:Y:S02]  /*5d780*/  IMAD.WIDE R22, R20, 0x4, R4 ;  /* 0x0000000414167825 */ /* 0x002fe400078e0204 */
[----:B------:R-:W3:Y:S01]  /*5d790*/  LDL.LU R20, [R1+0x970] ;  /* 0x0009700001147983 */ /* 0x000ee20000300800 */
        /* <DEDUP_REMOVED lines=23> */
[----:B--2---:R-:W-:-:S05]  /*5d910*/  IMAD.WIDE R22, R249, 0x4, R2 ;  /* 0x00000004f9167825 */ /* 0x004fca00078e0202 */
[----:B------:R1:W-:Y:S01]  /*5d920*/  @P2 STG.E desc[UR4][R22.64], R250 ;  /* 0x000000fa16002986 */ /* 0x0003e2000c101904 */
[----:B------:R-:W-:Y:S01]  /*5d930*/  LOP3.LUT P5, RZ, R15, 0x4000000, RZ, 0xc0, !PT ;  /* 0x040000000fff7812 */ /* 0x000fe200078ac0ff */
[----:B-1----:R-:W-:-:S05]  /*5d940*/  IMAD.WIDE R22, R249, 0x4, R4 ;  /* 0x00000004f9167825 */ /* 0x002fca00078e0204 */
[----:B----4-:R1:W-:Y:S01]  /*5d950*/  @P3 STG.E desc[UR4][R22.64], R252 ;  /* 0x000000fc16003986 */ /* 0x0103e2000c101904 */
[----:B------:R-:W-:Y:S01]  /*5d960*/  LOP3.LUT P6, RZ, R15, 0x8000000, RZ, 0xc0, !PT ;  /* 0x080000000fff7812 */ /* 0x000fe200078cc0ff */
[----:B-1----:R-:W-:-:S05]  /*5d970*/  IMAD.WIDE R22, R230, 0x4, R2 ;  /* 0x00000004e6167825 */ /* 0x002fca00078e0202 */
[----:B------:R1:W-:Y:S02]  /*5d980*/  @P4 STG.E desc[UR4][R22.64], R231 ;  /* 0x000000e716004986 */ /* 0x0003e4000c101904 */
[----:B-1----:R-:W-:-:S05]  /*5d990*/  IMAD.WIDE R22, R230, 0x4, R4 ;  /* 0x00000004e6167825 */ /* 0x002fca00078e0204 */
[----:B------:R1:W-:Y:S02]  /*5d9a0*/  @P5 STG.E desc[UR4][R22.64], R19 ;  /* 0x0000001316005986 */ /* 0x0003e4000c101904 */
[----:B-1----:R-:W-:-:S05]  /*5d9b0*/  IMAD.WIDE R22, R18, 0x4, R2 ;  /* 0x0000000412167825 */ /* 0x002fca00078e0202 */
[----:B---3--:R1:W-:Y:S04]  /*5d9c0*/  @P6 STG.E desc[UR4][R22.64], R16 ;  /* 0x0000001016006986 */ /* 0x0083e8000c101904 */
[----:B-1----:R-:W2:Y:S01]  /*5d9d0*/  LDL.LU R16, [R1+0x1c90] ;  /* 0x001c900001107983 */ /* 0x002ea20000300800 */
[----:B------:R-:W-:-:S03]  /*5d9e0*/  IMAD.WIDE R22, R18, 0x4, R4 ;  /* 0x0000000412167825 */ /* 0x000fc600078e0204 */
[----:B------:R-:W3:Y:S04]  /*5d9f0*/  LDL.LU R19, [R1+0x574] ;  /* 0x0005740001137983 */ /* 0x000ee80000300800 */
[----:B------:R-:W4:Y:S04]  /*5da00*/  LDL.LU R18, [R1+0x122c] ;  /* 0x00122c0001127983 */ /* 0x000f280000300800 */
[----:B------:R-:W3:Y:S04]  /*5da10*/  LDL.LU R250, [R1+0x570] ;  /* 0x0005700001fa7983 */ /* 0x000ee80000300800 */
[----:B------:R-:W4:Y:S01]  /*5da20*/  LDL.LU R249, [R1+0x1228] ;  /* 0x0012280001f97983 */ /* 0x000f220000300800 */
[----:B------:R-:W-:-:S03]  /*5da30*/  LOP3.LUT P0, RZ, R15, 0x10000000, RZ, 0xc0, !PT ;  /* 0x100000000fff7812 */ /* 0x000fc6000780c0ff */
[----:B------:R-:W3:Y:S04]  /*5da40*/  LDL.LU R252, [R1+0x170] ;  /* 0x0001700001fc7983 */ /* 0x000ee80000300800 */
[----:B------:R-:W3:Y:S04]  /*5da50*/  LDL.LU R231, [R1+0xd64] ;  /* 0x000d640001e77983 */ /* 0x000ee80000300800 */
[----:B------:R-:W3:Y:S04]  /*5da60*/  LDL.LU R230, [R1+0x1230] ;  /* 0x0012300001e67983 */ /* 0x000ee80000300800 */
[----:B------:R1:W-:Y:S04]  /*5da70*/  @P0 STG.E desc[UR4][R22.64], R20 ;  /* 0x0000001416000986 */ /* 0x0003e8000c101904 */
[----:B-1----:R-:W3:Y:S04]  /*5da80*/  LDL.LU R20, [R1+0x974] ;  /* 0x0009740001147983 */ /* 0x002ee80000300800 */
[----:B------:R-:W3:Y:S01]  /*5da90*/  LDL.LU R22, [R1+0x174] ;  /* 0x0001740001167983 */ /* 0x000ee20000300800 */
[----:B------:R-:W-:-:S03]  /*5daa0*/  LOP3.LUT R11, R11, 0xfffff7ff, RZ, 0xc0, !PT ;  /* 0xfffff7ff0b0b7812 */ /* 0x000fc600078ec0ff */
        /* <DEDUP_REMOVED lines=8> */
[----:B------:R-:W-:-:S03]  /*5db30*/  LOP3.LUT P4, RZ, R15, 0x20000000, RZ, 0xc0, !PT ;  /* 0x200000000fff7812 */ /* 0x000fc6000788c0ff */
[----:B------:R-:W3:Y:S01]  /*5db40*/  LDL.LU R166, [R1+0x97c] ;  /* 0x00097c0001a67983 */ /* 0x000ee20000300800 */
[C---:B------:R-:W-:Y:S02]  /*5db50*/  LOP3.LUT P5, RZ, R15.reuse, 0x40000000, RZ, 0xc0, !PT ;  /* 0x400000000fff7812 */ /* 0x040fe400078ac0ff */
[----:B------:R-:W-:Y:S01]  /*5db60*/  LOP3.LUT P6, RZ, R15, 0x80000000, RZ, 0xc0, !PT ;  /* 0x800000000fff7812 */ /* 0x000fe200078cc0ff */
[----:B------:R-:W3:Y:S04]  /*5db70*/  LDL.LU R167, [R1+0x57c] ;  /* 0x00057c0001a77983 */ /* 0x000ee80000300800 */
[----:B------:R-:W3:Y:S01]  /*5db80*/  LDL.LU R251, [R1+0x1240] ;  /* 0x0012400001fb7983 */ /* 0x000ee20000300800 */
[----:B--2---:R-:W-:-:S13]  /*5db90*/  LOP3.LUT P1, RZ, R16, 0x200, RZ, 0xc0, !PT ;  /* 0x0000020010ff7812 */ /* 0x004fda000782c0ff */
        /* <DEDUP_REMOVED lines=15> */
[----:B----4-:R-:W-:-:S10]  /*5dc90*/  IMAD.WIDE R14, R249, 0x4, R2 ;  /* 0x00000004f90e7825 */ /* 0x010fd400078e0202 */
[----:B------:R-:W-:Y:S02]  /*5dca0*/  @P1 LOP3.LUT R11, R11, 0x10000, RZ, 0xfc, !PT ;  /* 0x000100000b0b1812 */ /* 0x000fe400078efcff */
[C---:B------:R-:W-:Y:S02]  /*5dcb0*/  LOP3.LUT P1, RZ, R16.reuse, 0x8, RZ, 0xc0, !PT ;  /* 0x0000000810ff7812 */ /* 0x040fe4000782c0ff */
[----:B------:R-:W-:Y:S01]  /*5dcc0*/  LOP3.LUT R11, R11, 0xfffdffff, RZ, 0xc0, !PT ;  /* 0xfffdffff0b0b7812 */ /* 0x000fe200078ec0ff */
[----:B---3--:R1:W-:Y:S01]  /*5dcd0*/  @P4 STG.E desc[UR4][R14.64], R250 ;  /* 0x000000fa0e004986 */ /* 0x0083e2000c101904 */
[----:B------:R-:W-:-:S09]  /*5dce0*/  LOP3.LUT P0, RZ, R16, 0x1, RZ, 0xc0, !PT ;  /* 0x0000000110ff7812 */ /* 0x000fd2000780c0ff */
[----:B------:R-:W-:Y:S01]  /*5dcf0*/  @P1 LOP3.LUT R11, R11, 0x20000, RZ, 0xfc, !PT ;  /* 0x000200000b0b1812 */ /* 0x000fe200078efcff */
[----:B-1----:R-:W-:Y:S01]  /*5dd00*/  IMAD.WIDE R14, R249, 0x4, R4 ;  /* 0x00000004f90e7825 */ /* 0x002fe200078e0204 */
[----:B------:R-:W-:Y:S01]  /*5dd10*/  LOP3.LUT P1, RZ, R16, 0x4, RZ, 0xc0, !PT ;  /* 0x0000000410ff7812 */ /* 0x000fe2000782c0ff */
[----:B------:R-:W2:Y:S04]  /*5dd20*/  LDL.LU R250, [R1+0x17c] ;  /* 0x00017c0001fa7983 */ /* 0x000ea80000300800 */
[----:B------:R1:W-:Y:S01]  /*5dd30*/  @P5 STG.E desc[UR4][R14.64], R252 ;  /* 0x000000fc0e005986 */ /* 0x0003e2000c101904 */
[----:B------:R-:W-:Y:S01]  /*5dd40*/  LOP3.LUT R11, R11, 0xfffbffff, RZ, 0xc0, !PT ;  /* 0xfffbffff0b0b7812 */ /* 0x000fe200078ec0ff */
[----:B-1----:R-:W-:Y:S02]  /*5dd50*/  IMAD.WIDE R14, R230, 0x4, R2 ;  /* 0x00000004e60e7825 */ /* 0x002fe400078e0202 */
[----:B------:R-:W3:Y:S04]  /*5dd60*/  LDL.LU R252, [R1+0x1248] ;  /* 0x0012480001fc7983 */ /* 0x000ee80000300800 */
[----:B------:R-:W-:Y:S01]  /*5dd70*/  @P1 LOP3.LUT R11, R11, 0x40000, RZ, 0xfc, !PT ;  /* 0x000400000b0b1812 */ /* 0x000fe200078efcff */
[----:B------:R1:W-:Y:S04]  /*5dd80*/  @P6 STG.E desc[UR4][R14.64], R231 ;  /* 0x000000e70e006986 */ /* 0x0003e8000c101904 */
[----:B------:R-:W4:Y:S01]  /*5dd90*/  LDL.LU R249, [R1+0xd70] ;  /* 0x000d700001f97983 */ /* 0x000f220000300800 */
[----:B------:R-:W-:Y:S01]  /*5dda0*/  LOP3.LUT P1, RZ, R16, 0x2, RZ, 0xc0, !PT ;  /* 0x0000000210ff7812 */ /* 0x000fe2000782c0ff */
[----:B-1----:R-:W-:-:S02]  /*5ddb0*/  IMAD.WIDE R14, R230, 0x4, R4 ;  /* 0x00000004e60e7825 */ /* 0x002fc400078e0204 */
[----:B------:R-:W4:Y:S04]  /*5ddc0*/  LDL.LU R231, [R1+0x980] ;  /* 0x0009800001e77983 */ /* 0x000f280000300800 */
[----:B------:R1:W-:Y:S04]  /*5ddd0*/  @P0 STG.E desc[UR4][R14.64], R20 ;  /* 0x000000140e000986 */ /* 0x0003e8000c101904 */
[----:B------:R-:W4:Y:S04]  /*5dde0*/  LDL.LU R230, [R1+0x580] ;  /* 0x0005800001e67983 */ /* 0x000f280000300800 */
[----:B-1----:R-:W4:Y:S01]  /*5ddf0*/  LDL.LU R20, [R1+0x1244] ;  /* 0x0012440001147983 */ /* 0x002f220000300800 */
[----:B------:R-:W-:-:S05]  /*5de00*/  IMAD.WIDE R14, R18, 0x4, R2 ;  /* 0x00000004120e7825 */ /* 0x000fca00078e0202 */
[----:B------:R1:W-:Y:S02]  /*5de10*/  @P1 STG.E desc[UR4][R14.64], R19 ;  /* 0x000000130e001986 */ /* 0x0003e4000c101904 */
[----:B-1----:R-:W-:Y:S02]  /*5de20*/  IMAD.WIDE R14, R18, 0x4, R4 ;  /* 0x00000004120e7825 */ /* 0x002fe400078e0204 */
[----:B------:R-:W4:Y:S04]  /*5de30*/  LDL.LU R19, [R1+0x180] ;  /* 0x0001800001137983 */ /* 0x000f280000300800 */
        /* <DEDUP_REMOVED lines=26> */
[C---:B------:R-:W-:Y:S01]  /*5dfe0*/  LOP3.LUT P4, RZ, R16.reuse, 0x1000, RZ, 0xc0, !PT ;  /* 0x0000100010ff7812 */ /* 0x040fe2000788c0ff */
[----:B-1----:R-:W-:Y:S01]  /*5dff0*/  IMAD.WIDE R14, R251, 0x4, R4 ;  /* 0x00000004fb0e7825 */ /* 0x002fe200078e0204 */
[C---:B------:R-:W-:Y:S02]  /*5e000*/  LOP3.LUT P5, RZ, R16.reuse, 0x2000, RZ, 0xc0, !PT ;  /* 0x0000200010ff7812 */ /* 0x040fe400078ac0ff */
[C---:B------:R-:W-:Y:S02]  /*5e010*/  LOP3.LUT P6, RZ, R16.reuse, 0x4000, RZ, 0xc0, !PT ;  /* 0x0000400010ff7812 */ /* 0x040fe400078cc0ff */
[----:B------:R-:W-:Y:S01]  /*5e020*/  LOP3.LUT P0, RZ, R16, 0x8000, RZ, 0xc0, !PT ;  /* 0x0000800010ff7812 */ /* 0x000fe2000780c0ff */
        /* <DEDUP_REMOVED lines=9> */
[----:B------:R1:W-:Y:S02]  /*5e0c0*/  @P6 STG.E desc[UR4][R14.64], R19 ;  /* 0x000000130e006986 */ /* 0x0003e4000c101904 */
[----:B-1----:R-:W-:-:S05]  /*5e0d0*/  IMAD.WIDE R14, R18, 0x4, R2 ;  /* 0x00000004120e7825 */ /* 0x002fca00078e0202 */
[----:B------:R1:W-:Y:S04]  /*5e0e0*/  @P0 STG.E desc[UR4][R14.64], R17 ;  /* 0x000000110e000986 */ /* 0x0003e8000c101904 */
[----:B-1----:R-:W3:Y:S04]  /*5e0f0*/  LDL.LU R17, [R1+0x1c8c] ;  /* 0x001c8c0001117983 */ /* 0x002ee80000300800 */
[----:B------:R-:W4:Y:S04]  /*5e100*/  LDL.LU R249, [R1+0x984] ;  /* 0x0009840001f97983 */ /* 0x000f280000300800 */
[----:B------:R-:W2:Y:S04]  /*5e110*/  LDL.LU R250, [R1+0x584] ;  /* 0x0005840001fa7983 */ /* 0x000ea80000300800 */
[----:B------:R-:W3:Y:S01]  /*5e120*/  LDL.LU R20, [R1+0x1254] ;  /* 0x0012540001147983 */ /* 0x000ee20000300800 */
[----:B------:R-:W-:-:S02]  /*5e130*/  LOP3.LUT P1, RZ, R16, 0x10000000, RZ, 0xc0, !PT ;  /* 0x1000000010ff7812 */ /* 0x000fc4000782c0ff */
[----:B------:R-:W-:Y:S01]  /*5e140*/  LOP3.LUT R11, R11, 0xfffffff7, RZ, 0xc0, !PT ;  /* 0xfffffff70b0b7812 */ /* 0x000fe200078ec0ff */
[----:B------:R-:W2:Y:S01]  /*5e150*/  LDL.LU R252, [R1+0x184] ;  /* 0x0001840001fc7983 */ /* 0x000ea20000300800 */
[----:B------:R-:W-:Y:S01]  /*5e160*/  LOP3.LUT P4, RZ, R16, 0x10000, RZ, 0xc0, !PT ;  /* 0x0001000010ff7812 */ /* 0x000fe2000788c0ff */
[----:B------:R-:W-:Y:S02]  /*5e170*/  IMAD.WIDE R14, R18, 0x4, R4 ;  /* 0x00000004120e7825 */ /* 0x000fe400078e0204 */
[----:B------:R-:W2:Y:S04]  /*5e180*/  LDL.LU R231, [R1+0xd78] ;  /* 0x000d780001e77983 */ /* 0x000ea80000300800 */
[----:B------:R-:W2:Y:S02]  /*5e190*/  LDL.LU R19, [R1+0x588] ;  /* 0x0005880001137983 */ /* 0x000ea40000300800 */
[----:B------:R-:W-:-:S02]  /*5e1a0*/  @P1 LOP3.LUT R11, R11, 0x8, RZ, 0xfc, !PT ;  /* 0x000000080b0b1812 */ /* 0x000fc400078efcff */
[----:B------:R-:W-:Y:S01]  /*5e1b0*/  LOP3.LUT P1, RZ, R16, 0x8000000, RZ, 0xc0, !PT ;  /* 0x0800000010ff7812 */ /* 0x000fe2000782c0ff */
[----:B------:R-:W2:Y:S01]  /*5e1c0*/  LDL.LU R18, [R1+0x1258] ;  /* 0x0012580001127983 */ /* 0x000ea20000300800 */
[----:B------:R-:W-:-:S03]  /*5e1d0*/  LOP3.LUT R11, R11, 0xffffffef, RZ, 0xc0, !PT ;  /* 0xffffffef0b0b7812 */ /* 0x000fc600078ec0ff */
[----:B------:R-:W2:Y:S08]  /*5e1e0*/  LDL.LU R22, [R1+0x125c] ;  /* 0x00125c0001167983 */ /* 0x000eb00000300800 */
        /* <DEDUP_REMOVED lines=16> */
[C---:B------:R-:W-:Y:S02]  /*5e2f0*/  LOP3.LUT P1, RZ, R16.reuse, 0x200000, RZ, 0xc0, !PT ;  /* 0x0020000010ff7812 */ /* 0x040fe4000782c0ff */
[----:B------:R-:W-:Y:S02]  /*5e300*/  LOP3.LUT R11, R11, 0xfffffbff, RZ, 0xc0, !PT ;  /* 0xfffffbff0b0b7812 */ /* 0x000fe400078ec0ff */
[C---:B------:R-:W-:Y:S02]  /*5e310*/  LOP3.LUT P5, RZ, R16.reuse, 0x20000, RZ, 0xc0, !PT ;  /* 0x0002000010ff7812 */ /* 0x040fe400078ac0ff */
[C---:B------:R-:W-:Y:S02]  /*5e320*/  LOP3.LUT P6, RZ, R16.reuse, 0x40000, RZ, 0xc0, !PT ;  /* 0x0004000010ff7812 */ /* 0x040fe400078cc0ff */
[----:B------:R-:W-:-:S02]  /*5e330*/  LOP3.LUT P0, RZ, R16, 0x80000, RZ, 0xc0, !PT ;  /* 0x0008000010ff7812 */ /* 0x000fc4000780c0ff */
[C---:B------:R-:W-:Y:S02]  /*5e340*/  LOP3.LUT P2, RZ, R16.reuse, 0x20000000, RZ, 0xc0, !PT ;  /* 0x2000000010ff7812 */ /* 0x040fe4000784c0ff */
[C---:B------:R-:W-:Y:S02]  /*5e350*/  LOP3.LUT P3, RZ, R16.reuse, 0x40000000, RZ, 0xc0, !PT ;  /* 0x4000000010ff7812 */ /* 0x040fe4000786c0ff */
[----:B------:R-:W-:Y:S02]  /*5e360*/  @P1 LOP3.LUT R11, R11, 0x400, RZ, 0xfc, !PT ;  /* 0x000004000b0b1812 */ /* 0x000fe400078efcff */
[C---:B------:R-:W-:Y:S01]  /*5e370*/  LOP3.LUT P1, RZ, R16.reuse, 0x100000, RZ, 0xc0, !PT ;  /* 0x0010000010ff7812 */ /* 0x040fe2000782c0ff */
[----:B----4-:R1:W-:Y:S04]  /*5e380*/  @P4 STG.E desc[UR4][R14.64], R249 ;  /* 0x000000f90e004986 */ /* 0x0103e8000c101904 */
[----:B-1----:R-:W4:Y:S01]  /*5e390*/  LDL.LU R249, [R1+0x988] ;  /* 0x0009880001f97983 */ /* 0x002f220000300800 */
[----:B------:R-:W-:-:S03]  /*5e3a0*/  LOP3.LUT P4, RZ, R16, 0x80000000, RZ, 0xc0, !PT ;  /* 0x8000000010ff7812 */ /* 0x000fc6000788c0ff */
[----:B------:R-:W4:Y:S01]  /*5e3b0*/  LDL.LU R16, [R1+0x188] ;  /* 0x0001880001107983 */ /* 0x000f220000300800 */
[----:B---3--:R-:W-:-:S05]  /*5e3c0*/  IMAD.WIDE R14, R20, 0x4, R2 ;  /* 0x00000004140e7825 */ /* 0x008fca00078e0202 */
[----:B--2---:R1:W-:Y:S02]  /*5e3d0*/  @P5 STG.E desc[UR4][R14.64], R250 ;  /* 0x000000fa0e005986 */ /* 0x0043e4000c101904 */
[----:B-1----:R-:W-:Y:S02]  /*5e3e0*/  IMAD.WIDE R14, R20, 0x4, R4 ;  /* 0x00000004140e7825 */ /* 0x002fe400078e0204 */
[----:B------:R-:W2:Y:S04]  /*5e3f0*/  LDL.LU R20, [R1+0xd7c] ;  /* 0x000d7c0001147983 */ /* 0x000ea80000300800 */
[----:B------:R-:W3:Y:S04]  /*5e400*/  LDL.LU R23, [R1+0x98c] ;  /* 0x00098c0001177983 */ /* 0x000ee80000300800 */
[----:B------:R-:W3:Y:S04]  /*5e410*/  LDL.LU R10, [R1+0x58c] ;  /* 0x00058c00010a7983 */ /* 0x000ee80000300800 */
[----:B------:R-:W3:Y:S04]  /*5e420*/  LDL.LU R13, [R1+0x1264] ;  /* 0x00126400010d7983 */ /* 0x000ee80000300800 */
[----:B------:R-:W3:Y:S04]  /*5e430*/  LDL.LU R0, [R1+0x18c] ;  /* 0x00018c0001007983 */ /* 0x000ee80000300800 */
[----:B------:R-:W3:Y:S04]  /*5e440*/  LDL.LU R164, [R1+0xd80] ;  /* 0x000d800001a47983 */ /* 0x000ee80000300800 */
[----:B------:R1:W-:Y:S04]  /*5e450*/  @P6 STG.E desc[UR4][R14.64], R252 ;  /* 0x000000fc0e006986 */ /* 0x0003e8000c101904 */
[----:B------:R-:W3:Y:S04]  /*5e460*/  LDL.LU R165, [R1+0x1260] ;  /* 0x0012600001a57983 */ /* 0x000ee80000300800 */
[----:B------:R-:W3:Y:S01]  /*5e470*/  LDL.LU R228, [R1+0x990] ;  /* 0x0009900001e47983 */ /* 0x000ee20000300800 */
[----:B-1----:R-:W-:-:S03]  /*5e480*/  IMAD.WIDE R14, R230, 0x4, R2 ;  /* 0x00000004e60e7825 */ /* 0x002fc600078e0202 */
[----:B------:R-:W3:Y:S04]  /*5e490*/  LDL.LU R229, [R1+0x590] ;  /* 0x0005900001e57983 */ /* 0x000ee80000300800 */
[----:B------:R1:W-:Y:S04]  /*5e4a0*/  @P0 STG.E desc[UR4][R14.64], R231 ;  /* 0x000000e70e000986 */ /* 0x0003e8000c101904 */
[----:B------:R-:W3:Y:S04]  /*5e4b0*/  LDL.LU R166, [R1+0x1268] ;  /* 0x0012680001a67983 */ /* 0x000ee80000300800 */
[----:B------:R-:W3:Y:S01]  /*5e4c0*/  LDL.LU R167, [R1+0x190] ;  /* 0x0001900001a77983 */ /* 0x000ee20000300800 */
[----:B-1----:R-:W-:-:S03]  /*5e4d0*/  IMAD.WIDE R14, R230, 0x4, R4 ;  /* 0x00000004e60e7825 */ /* 0x002fc600078e0204 */
[----:B------:R-:W3:Y:S04]  /*5e4e0*/  LDL.LU R251, [R1+0xd84] ;  /* 0x000d840001fb7983 */ /* 0x000ee80000300800 */
[----:B------:R-:W3:Y:S04]  /*5e4f0*/  LDL.LU R250, [R1+0x126c] ;  /* 0x00126c0001fa7983 */ /* 0x000ee80000300800 */
[----:B------:R-:W3:Y:S04]  /*5e500*/  LDL.LU R252, [R1+0x994] ;  /* 0x0009940001fc7983 */ /* 0x000ee80000300800 */
[----:B------:R-:W3:Y:S04]  /*5e510*/  LDL.LU R231, [R1+0x594] ;  /* 0x0005940001e77983 */ /* 0x000ee80000300800 */
[----:B------:R-:W3:Y:S04]  /*5e520*/  LDL.LU R230, [R1+0x1270] ;  /* 0x0012700001e67983 */ /* 0x000ee80000300800 */
[----:B----4-:R1:W-:Y:S01]  /*5e530*/  @P1 STG.E desc[UR4][R14.64], R249 ;  /* 0x000000f90e001986 */ /* 0x0103e2000c101904 */
[----:B------:R-:W-:Y:S01]  /*5e540*/  LOP3.LUT P1, RZ, R11, 0x400, RZ, 0xc0, !PT ;  /* 0x000004000bff7812 */ /* 0x000fe2000782c0ff */
[----:B-1----:R-:W-:-:S02]  /*5e550*/  IMAD.WIDE R14, R18, 0x4, R2 ;  /* 0x00000004120e7825 */ /* 0x002fc400078e0202 */
[----:B------:R-:W4:Y:S10]  /*5e560*/  LDL.LU R249, [R1+0x1c88] ;  /* 0x001c880001f97983 */ /* 0x000f340000300800 */
[----:B------:R1:W-:Y:S01]  /*5e570*/  @P1 STG.E desc[UR4][R14.64], R19 ;  /* 0x000000130e001986 */ /* 0x0003e2000c101904 */
[----:B------:R-:W-:Y:S01]  /*5e580*/  LOP3.LUT P1, RZ, R11, 0x200, RZ, 0xc0, !PT ;  /* 0x000002000bff7812 */ /* 0x000fe2000782c0ff */
[----:B-1----:R-:W-:-:S02]  /*5e590*/  IMAD.WIDE R14, R18, 0x4, R4 ;  /* 0x00000004120e7825 */ /* 0x002fc400078e0204 */
[----:B------:R-:W4:Y:S10]  /*5e5a0*/  LDL.LU R19, [R1+0x1c84] ;  /* 0x001c840001137983 */ /* 0x000f340000300800 */
[----:B------:R1:W-:Y:S01]  /*5e5b0*/  @P1 STG.E desc[UR4][R14.64], R16 ;  /* 0x000000100e001986 */ /* 0x0003e2000c101904 */
[----:B------:R-:W-:-:S03]  /*5e5c0*/  LOP3.LUT P1, RZ, R11, 0x100, RZ, 0xc0, !PT ;  /* 0x000001000bff7812 */ /* 0x000fc6000782c0ff */
[----:B------:R-:W4:Y:S01]  /*5e5d0*/  LDL.LU R18, [R1+0x1c80] ;  /* 0x001c800001127983 */ /* 0x000f220000300800 */
[----:B-1----:R-:W-:-:S09]  /*5e5e0*/  IMAD.WIDE R14, R22, 0x4, R2 ;  /* 0x00000004160e7825 */ /* 0x002fd200078e0202 */
[----:B--2---:R1:W-:Y:S04]  /*5e5f0*/  @P1 STG.E desc[UR4][R14.64], R20 ;  /* 0x000000140e001986 */ /* 0x0043e8000c101904 */
[----:B-1----:R-:W2:Y:S01]  /*5e600*/  LDL.LU R20, [R1+0x194] ;  /* 0x0001940001147983 */ /* 0x002ea20000300800 */
[----:B------:R-:W-:Y:S01]  /*5e610*/  LOP3.LUT P1, RZ, R11, 0x80, RZ, 0xc0, !PT ;  /* 0x000000800bff7812 */ /* 0x000fe2000782c0ff */
[----:B------:R-:W-:-:S12]  /*5e620*/  IMAD.WIDE R14, R22, 0x4, R4 ;  /* 0x00000004160e7825 */ /* 0x000fd800078e0204 */
[----:B---3--:R1:W-:Y:S01]  /*5e630*/  @P1 STG.E desc[UR4][R14.64], R23 ;  /* 0x000000170e001986 */ /* 0x0083e2000c101904 */
        /* <DEDUP_REMOVED lines=21> */
[----:B-1----:R-:W-:Y:S02]  /*5e790*/  IMAD.WIDE R14, R250, 0x4, R4 ;  /* 0x00000004fa0e7825 */ /* 0x002fe400078e0204 */
[----:B------:R-:W3:Y:S04]  /*5e7a0*/  LDL.LU R250, [R1+0xd8c] ;  /* 0x000d8c0001fa7983 */ /* 0x000ee80000300800 */
[----:B------:R1:W-:Y:S02]  /*5e7b0*/  @P5 STG.E desc[UR4][R14.64], R252 ;  /* 0x000000fc0e005986 */ /* 0x0003e4000c101904 */
[----:B-1----:R-:W-:-:S05]  /*5e7c0*/  IMAD.WIDE R14, R230, 0x4, R2 ;  /* 0x00000004e60e7825 */ /* 0x002fca00078e0202 */
[----:B------:R1:W-:Y:S02]  /*5e7d0*/  @P6 STG.E desc[UR4][R14.64], R231 ;  /* 0x000000e70e006986 */ /* 0x0003e4000c101904 */
[----:B-1----:R-:W-:Y:S02]  /*5e7e0*/  IMAD.WIDE R14, R230, 0x4, R4 ;  /* 0x00000004e60e7825 */ /* 0x002fe400078e0204 */
[----:B------:R-:W4:Y:S04]  /*5e7f0*/  LDL.LU R230, [R1+0x127c] ;  /* 0x00127c0001e67983 */ /* 0x000f280000300800 */
[----:B------:R-:W3:Y:S04]  /*5e800*/  LDL.LU R231, [R1+0x99c] ;  /* 0x00099c0001e77983 */ /* 0x000ee80000300800 */
        /* <DEDUP_REMOVED lines=32> */
[----:B------:R-:W4:Y:S01]  /*5ea10*/  LDL.LU R165, [R1+0x1288] ;  /* 0x0012880001a57983 */ /* 0x000f220000300800 */
[----:B------:R-:W-:-:S02]  /*5ea20*/  @P1 LOP3.LUT R12, R12, 0x80000000, RZ, 0xfc, !PT ;  /* 0x800000000c0c1812 */ /* 0x000fc400078efcff */
[----:B------:R-:W-:Y:S01]  /*5ea30*/  LOP3.LUT P1, RZ, R17, 0x400, RZ, 0xc0, !PT ;  /* 0x0000040011ff7812 */ /* 0x000fe2000782c0ff */
[----:B------:R-:W4:Y:S01]  /*5ea40*/  LDL.LU R228, [R1+0xd94] ;  /* 0x000d940001e47983 */ /* 0x000f220000300800 */
        /* <DEDUP_REMOVED lines=8> */
[----:B------:R-:W-:Y:S01]  /*5ead0*/  LOP3.LUT P0, RZ, R17, 0x40, RZ, 0xc0, !PT ;  /* 0x0000004011ff7812 */ /* 0x000fe2000780c0ff */
[----:B---3--:R1:W-:Y:S01]  /*5eae0*/  @P5 STG.E desc[UR4][R14.64], R229 ;  /* 0x000000e50e005986 */ /* 0x0083e2000c101904 */
        /* <DEDUP_REMOVED lines=8> */
[----:B------:R1:W-:Y:S02]  /*5eb70*/  @P0 STG.E desc[UR4][R14.64], R251 ;  /* 0x000000fb0e000986 */ /* 0x0003e4000c101904 */
[----:B-1----:R-:W-:-:S02]  /*5eb80*/  IMAD.WIDE R14, R230, 0x4, R2 ;  /* 0x00000004e60e7825 */ /* 0x002fc400078e0202 */
[----:B------:R-:W3:Y:S04]  /*5eb90*/  LDL.LU R251, [R1+0x1294] ;  /* 0x0012940001fb7983 */ /* 0x000ee80000300800 */
[----:B------:R1:W-:Y:S01]  /*5eba0*/  @P1 STG.E desc[UR4][R14.64], R250 ;  /* 0x000000fa0e001986 */ /* 0x0003e2000c101904 */
[----:B------:R-:W-:-:S03]  /*5ebb0*/  LOP3.LUT P1, RZ, R11, 0x4, RZ, 0xc0, !PT ;  /* 0x000000040bff7812 */ /* 0x000fc6000782c0ff */
[----:B------:R-:W3:Y:S01]  /*5ebc0*/  LDL.LU R167, [R1+0x5a4] ;  /* 0x0005a40001a77983 */ /* 0x000ee20000300800 */
[----:B-1----:R-:W-:-:S03]  /*5ebd0*/  IMAD.WIDE R14, R230, 0x4, R4 ;  /* 0x00000004e60e7825 */ /* 0x002fc600078e0204 */
[----:B------:R-:W3:Y:S06]  /*5ebe0*/  LDL.LU R250, [R1+0x1a4] ;  /* 0x0001a40001fa7983 */ /* 0x000eec0000300800 */
[----:B------:R1:W-:Y:S01]  /*5ebf0*/  @P1 STG.E desc[UR4][R14.64], R231 ;  /* 0x000000e70e001986 */ /* 0x0003e2000c101904 */
[----:B------:R-:W-:-:S03]  /*5ec00*/  LOP3.LUT P1, RZ, R11, 0x2, RZ, 0xc0, !PT ;  /* 0x000000020bff7812 */ /* 0x000fc6000782c0ff */
[----:B------:R-:W3:Y:S01]  /*5ec10*/  LDL.LU R230, [R1+0x1298] ;  /* 0x0012980001e67983 */ /* 0x000ee20000300800 */
[----:B-1----:R-:W-:-:S03]  /*5ec20*/  IMAD.WIDE R14, R252, 0x4, R2 ;  /* 0x00000004fc0e7825 */ /* 0x002fc600078e0202 */
[----:B------:R-:W3:Y:S06]  /*5ec30*/  LDL.LU R231, [R1+0xd98] ;  /* 0x000d980001e77983 */ /* 0x000eec0000300800 */
[----:B--2---:R1:W-:Y:S01]  /*5ec40*/  @P1 STG.E desc[UR4][R14.64], R20 ;  /* 0x000000140e001986 */ /* 0x0043e2000c101904 */
[----:B------:R-:W-:Y:S01]  /*5ec50*/  LOP3.LUT P1, RZ, R11, 0x1, RZ, 0xc0, !PT ;  /* 0x000000010bff7812 */ /* 0x000fe2000782c0ff */
[----:B------:R-:W-:Y:S02]  /*5ec60*/  IMAD.WIDE R10, R252, 0x4, R4 ;  /* 0x00000004fc0a7825 */ /* 0x000fe400078e0204 */
[----:B-1----:R-:W2:Y:S10]  /*5ec70*/  LDL.LU R20, [R1+0x129c] ;  /* 0x00129c0001147983 */ /* 0x002eb40000300800 */
[----:B----4-:R1:W-:Y:S01]  /*5ec80*/  @P1 STG.E desc[UR4][R10.64], R22 ;  /* 0x000000160a001986 */ /* 0x0103e2000c101904 */
[----:B------:R-:W-:-:S03]  /*5ec90*/  LOP3.LUT P1, RZ, R12, 0x80000000, RZ, 0xc0, !PT ;  /* 0x800000000cff7812 */ /* 0x000fc6000782c0ff */
[----:B------:R-:W4:Y:S01]  /*5eca0*/  LDL.LU R252, [R1+0x5a8] ;  /* 0x0005a80001fc7983 */ /* 0x000f220000300800 */
[----:B-1----:R-:W-:-:S09]  /*5ecb0*/  IMAD.WIDE R10, R13, 0x4, R2 ;  /* 0x000000040d0a7825 */ /* 0x002fd200078e0202 */
        /* <DEDUP_REMOVED lines=9> */
[----:B------:R1:W-:Y:S04]  /*5ed50*/  @P1 STG.E desc[UR4][R10.64], R18 ;  /* 0x000000120a001986 */ /* 0x0003e8000c101904 */
[----:B-1----:R-:W2:Y:S01]  /*5ed60*/  LDL.LU R18, [R1+0x1c7c] ;  /* 0x001c7c0001127983 */ /* 0x002ea20000300800 */
[----:B------:R-:W-:Y:S02]  /*5ed70*/  LOP3.LUT P1, RZ, R12, 0x8000000, RZ, 0xc0, !PT ;  /* 0x080000000cff7812 */ /* 0x000fe4000782c0ff */
[----:B------:R-:W-:Y:S01]  /*5ed80*/  LOP3.LUT P2, RZ, R17, 0x10000, RZ, 0xc0, !PT ;  /* 0x0001000011ff7812 */ /* 0x000fe2000784c0ff */
[----:B---3--:R-:W-:Y:S01]  /*5ed90*/  IMAD.WIDE R10, R229, 0x4, R2 ;  /* 0x00000004e50a7825 */ /* 0x008fe200078e0202 */
[C---:B------:R-:W-:Y:S02]  /*5eda0*/  LOP3.LUT P3, RZ, R17.reuse, 0x20000, RZ, 0xc0, !PT ;  /* 0x0002000011ff7812 */ /* 0x040fe4000786c0ff */
[----:B------:R-:W-:-:S07]  /*5edb0*/  LOP3.LUT P4, RZ, R17, 0x40000, RZ, 0xc0, !PT ;  /* 0x0004000011ff7812 */ /* 0x000fce000788c0ff */
        /* <DEDUP_REMOVED lines=9> */
[----:B-1----:R-:W-:-:S05]  /*5ee50*/  IMAD.WIDE R10, R230, 0x4, R2 ;  /* 0x00000004e60a7825 */ /* 0x002fca00078e0202 */
[----:B------:R1:W-:Y:S02]  /*5ee60*/  @P5 STG.E desc[UR4][R10.64], R231 ;  /* 0x000000e70a005986 */ /* 0x0003e4000c101904 */
[----:B-1----:R-:W-:Y:S02]  /*5ee70*/  IMAD.WIDE R10, R230, 0x4, R4 ;  /* 0x00000004e60a7825 */ /* 0x002fe400078e0204 */
[----:B------:R-:W3:Y:S04]  /*5ee80*/  LDL.LU R231, [R1+0x12a4] ;  /* 0x0012a40001e77983 */ /* 0x000ee80000300800 */
[----:B------:R-:W3:Y:S04]  /*5ee90*/  LDL.LU R230, [R1+0x1ac] ;  /* 0x0001ac0001e67983 */ /* 0x000ee80000300800 */
[----:B--2---:R1:W-:Y:S04]  /*5eea0*/  @P6 STG.E desc[UR4][R10.64], R18 ;  /* 0x000000120a006986 */ /* 0x0043e8000c101904 */
[----:B-1----:R-:W2:Y:S04]  /*5eeb0*/  LDL.LU R18, [R1+0x1c78] ;  /* 0x001c780001127983 */ /* 0x002ea80000300800 */
[----:B------:R-:W3:Y:S04]  /*5eec0*/  LDL.LU R166, [R1+0x1a8] ;  /* 0x0001a80001a67983 */ /* 0x000ee80000300800 */
[----:B------:R-:W3:Y:S04]  /*5eed0*/  LDL.LU R167, [R1+0xd9c] ;  /* 0x000d9c0001a77983 */ /* 0x000ee80000300800 */
[----:B------:R-:W3:Y:S01]  /*5eee0*/  LDL.LU R251, [R1+0x12a0] ;  /* 0x0012a00001fb7983 */ /* 0x000ee20000300800 */
[----:B------:R-:W-:-:S03]  /*5eef0*/  LOP3.LUT P0, RZ, R17, 0x200000, RZ, 0xc0, !PT ;  /* 0x0020000011ff7812 */ /* 0x000fc6000780c0ff */
[----:B------:R-:W3:Y:S01]  /*5ef00*/  LDL.LU R250, [R1+0x9ac] ;  /* 0x0009ac0001fa7983 */ /* 0x000ee20000300800 */
[----:B------:R-:W-:-:S09]  /*5ef10*/  IMAD.WIDE R10, R20, 0x4, R2 ;  /* 0x00000004140a7825 */ /* 0x000fd200078e0202 */
[----:B----4-:R1:W-:Y:S04]  /*5ef20*/  @P0 STG.E desc[UR4][R10.64], R252 ;  /* 0x000000fc0a000986 */ /* 0x0103e8000c101904 */
[----:B-1----:R-:W4:Y:S01]  /*5ef30*/  LDL.LU R252, [R1+0x5ac] ;  /* 0x0005ac0001fc7983 */ /* 0x002f220000300800 */
[----:B------:R-:W-:Y:S01]  /*5ef40*/  LOP3.LUT R12, R12, 0xfff7ffff, RZ, 0xc0, !PT ;  /* 0xfff7ffff0c0c7812 */ /* 0x000fe200078ec0ff */
[----:B------:R-:W-:Y:S02]  /*5ef50*/  IMAD.WIDE R10, R20, 0x4, R4 ;  /* 0x00000004140a7825 */ /* 0x000fe400078e0204 */
[----:B------:R-:W4:Y:S01]  /*5ef60*/  LDL.LU R20, [R1+0x12a8] ;  /* 0x0012a80001147983 */ /* 0x000f220000300800 */
[C---:B------:R-:W-:Y:S02]  /*5ef70*/  LOP3.LUT P4, RZ, R17.reuse, 0x400000, RZ, 0xc0, !PT ;  /* 0x0040000011ff7812 */ /* 0x040fe4000788c0ff */
[----:B------:R-:W-:-:S02]  /*5ef80*/  LOP3.LUT P5, RZ, R17, 0x800000, RZ, 0xc0, !PT ;  /* 0x0080000011ff7812 */ /* 0x000fc400078ac0ff */
[C---:B------:R-:W-:Y:S02]  /*5ef90*/  LOP3.LUT P6, RZ, R17.reuse, 0x1000000, RZ, 0xc0, !PT ;  /* 0x0100000011ff7812 */ /* 0x040fe400078cc0ff */
[----:B------:R-:W-:Y:S02]  /*5efa0*/  LOP3.LUT P0, RZ, R17, 0x2000000, RZ, 0xc0, !PT ;  /* 0x0200000011ff7812 */ /* 0x000fe4000780c0ff */
        /* <DEDUP_REMOVED lines=24> */
[----:B------:R-:W2:Y:S04]  /*5f130*/  LDL.LU R17, [R1+0xda0] ;  /* 0x000da00001117983 */ /* 0x000ea80000300800 */
        /* <DEDUP_REMOVED lines=10> */
[----:B---3--:R1:W-:Y:S04]  /*5f1e0*/  @P4 STG.E desc[UR4][R10.64], R166 ;  /* 0x000000a60a004986 */ /* 0x0083e8000c101904 */
[----:B------:R-:W3:Y:S01]  /*5f1f0*/  LDL.LU R229, [R1+0xda8] ;  /* 0x000da80001e57983 */ /* 0x000ee20000300800 */
[----:B-1----:R-:W-:-:S03]  /*5f200*/  IMAD.WIDE R10, R251, 0x4, R2 ;  /* 0x00000004fb0a7825 */ /* 0x002fc600078e0202 */
[----:B------:R-:W3:Y:S04]  /*5f210*/  LDL.LU R166, [R1+0x12b8] ;  /* 0x0012b80001a67983 */ /* 0x000ee80000300800 */
[----:B------:R1:W-:Y:S02]  /*5f220*/  @P5 STG.E desc[UR4][R10.64], R167 ;  /* 0x000000a70a005986 */ /* 0x0003e4000c101904 */
[----:B-1----:R-:W-:Y:S02]  /*5f230*/  IMAD.WIDE R10, R251, 0x4, R4 ;  /* 0x00000004fb0a7825 */ /* 0x002fe400078e0204 */
[----:B------:R-:W3:Y:S04]  /*5f240*/  LDL.LU R167, [R1+0x9b8] ;  /* 0x0009b80001a77983 */ /* 0x000ee80000300800 */
[----:B------:R1:W-:Y:S04]  /*5f250*/  @P6 STG.E desc[UR4][R10.64], R250 ;  /* 0x000000fa0a006986 */ /* 0x0003e8000c101904 */
[----:B------:R-:W3:Y:S04]  /*5f260*/  LDL.LU R251, [R1+0x5b8] ;  /* 0x0005b80001fb7983 */ /* 0x000ee80000300800 */
[----:B-1----:R-:W3:Y:S01]  /*5f270*/  LDL.LU R250, [R1+0x12bc] ;  /* 0x0012bc0001fa7983 */ /* 0x002ee20000300800 */
[----:B------:R-:W-:-:S05]  /*5f280*/  IMAD.WIDE R10, R231, 0x4, R2 ;  /* 0x00000004e70a7825 */ /* 0x000fca00078e0202 */
[----:B----4-:R1:W-:Y:S02]  /*5f290*/  @P0 STG.E desc[UR4][R10.64], R252 ;  /* 0x000000fc0a000986 */ /* 0x0103e4000c101904 */
[----:B-1----:R-:W-:Y:S02]  /*5f2a0*/  IMAD.WIDE R10, R231, 0x4, R4 ;  /* 0x00000004e70a7825 */ /* 0x002fe400078e0204 */
[----:B------:R-:W4:Y:S04]  /*5f2b0*/  LDL.LU R252, [R1+0x1b8] ;  /* 0x0001b80001fc7983 */ /* 0x000f280000300800 */
[----:B------:R1:W-:Y:S04]  /*5f2c0*/  @P1 STG.E desc[UR4][R10.64], R230 ;  /* 0x000000e60a001986 */ /* 0x0003e8000c101904 */
[----:B------:R-:W4:Y:S04]  /*5f2d0*/  LDL.LU R231, [R1+0xdac] ;  /* 0x000dac0001e77983 */ /* 0x000f280000300800 */
[----:B-1----:R-:W4:Y:S01]  /*5f2e0*/  LDL.LU R230, [R1+0x12c0] ;  /* 0x0012c00001e67983 */ /* 0x002f220000300800 */
[----:B------:R-:W-:Y:S01]  /*5f2f0*/  LOP3.LUT P1, RZ, R12, 0x4000000, RZ, 0xc0, !PT ;  /* 0x040000000cff7812 */ /* 0x000fe2000782c0ff */
[----:B------:R-:W-:Y:S01]  /*5f300*/  IMAD.WIDE R10, R20, 0x4, R2 ;  /* 0x00000004140a7825 */ /* 0x000fe200078e0202 */
[----:B------:R-:W-:-:S02]  /*5f310*/  LOP3.LUT P2, RZ, R18, 0x8, RZ, 0xc0, !PT ;  /* 0x0000000812ff7812 */ /* 0x000fc4000784c0ff */
[C---:B------:R-:W-:Y:S02]  /*5f320*/  LOP3.LUT P3, RZ, R18.reuse, 0x10, RZ, 0xc0, !PT ;  /* 0x0000001012ff7812 */ /* 0x040fe4000786c0ff */
[C---:B------:R-:W-:Y:S02]  /*5f330*/  LOP3.LUT P4, RZ, R18.reuse, 0x20, RZ, 0xc0, !PT ;  /* 0x0000002012ff7812 */ /* 0x040fe4000788c0ff */
[C---:B------:R-:W-:Y:S02]  /*5f340*/  LOP3.LUT P5, RZ, R18.reuse, 0x40, RZ, 0xc0, !PT ;  /* 0x0000004012ff7812 */ /* 0x040fe400078ac0ff */
[----:B------:R-:W-:-:S03]  /*5f350*/  LOP3.LUT P6, RZ, R18, 0x80, RZ, 0xc0, !PT ;  /* 0x0000008012ff7812 */ /* 0x000fc600078cc0ff */
[----:B--2---:R1:W-:Y:S02]  /*5f360*/  @P1 STG.E desc[UR4][R10.64], R17 ;  /* 0x000000110a001986 */ /* 0x0043e4000c101904 */
        /* <DEDUP_REMOVED lines=22> */
[----:B---3--:R-:W-:-:S05]  /*5f4d0*/  IMAD.WIDE R10, R166, 0x4, R2 ;  /* 0x00000004a60a7825 */ /* 0x008fca00078e0202 */
[----:B------:R1:W-:Y:S02]  /*5f4e0*/  @P2 STG.E desc[UR4][R10.64], R229 ;  /* 0x000000e50a002986 */ /* 0x0003e4000c101904 */
[----:B-1----:R-:W-:Y:S02]  /*5f4f0*/  IMAD.WIDE R10, R166, 0x4, R4 ;  /* 0x00000004a60a7825 */ /* 0x002fe400078e0204 */
[----:B------:R-:W3:Y:S04]  /*5f500*/  LDL.LU R166, [R1+0x5bc] ;  /* 0x0005bc0001a67983 */ /* 0x000ee80000300800 */
[----:B------:R1:W-:Y:S02]  /*5f510*/  @P3 STG.E desc[UR4][R10.64], R167 ;  /* 0x000000a70a003986 */ /* 0x0003e4000c101904 */
[----:B-1----:R-:W-:-:S02]  /*5f520*/  IMAD.WIDE R10, R250, 0x4, R2 ;  /* 0x00000004fa0a7825 */ /* 0x002fc400078e0202 */
[----:B------:R-:W3:Y:S04]  /*5f530*/  LDL.LU R167, [R1+0x12c4] ;  /* 0x0012c40001a77983 */ /* 0x000ee80000300800 */
[----:B------:R1:W-:Y:S02]  /*5f540*/  @P4 STG.E desc[UR4][R10.64], R251 ;  /* 0x000000fb0a004986 */ /* 0x0003e4000c101904 */
[----:B-1----:R-:W-:Y:S02]  /*5f550*/  IMAD.WIDE R10, R250, 0x4, R4 ;  /* 0x00000004fa0a7825 */ /* 0x002fe400078e0204 */
[----:B------:R-:W3:Y:S04]  /*5f560*/  LDL.LU R251, [R1+0x1bc] ;  /* 0x0001bc0001fb7983 */ /* 0x000ee80000300800 */
[----:B----4-:R1:W-:Y:S04]  /*5f570*/  @P5 STG.E desc[UR4][R10.64], R252 ;  /* 0x000000fc0a005986 */ /* 0x0103e8000c101904 */
[----:B------:R-:W4:Y:S04]  /*5f580*/  LDL.LU R250, [R1+0xdb0] ;  /* 0x000db00001fa7983 */ /* 0x000f280000300800 */
[----:B-1----:R-:W4:Y:S01]  /*5f590*/  LDL.LU R252, [R1+0x12c8] ;  /* 0x0012c80001fc7983 */ /* 0x002f220000300800 */
[----:B------:R-:W-:-:S05]  /*5f5a0*/  IMAD.WIDE R10, R230, 0x4, R2 ;  /* 0x00000004e60a7825 */ /* 0x000fca00078e0202 */
[----:B------:R1:W-:Y:S04]  /*5f5b0*/  @P6 STG.E desc[UR4][R10.64], R231 ;  /* 0x000000e70a006986 */ /* 0x0003e8000c101904 */
[----:B-1----:R-:W4:Y:S01]  /*5f5c0*/  LDL.LU R231, [R1+0x9c0] ;  /* 0x0009c00001e77983 */ /* 0x002f220000300800 */
[----:B------:R-:W-:Y:S01]  /*5f5d0*/  LOP3.LUT P0, RZ, R18, 0x100, RZ, 0xc0, !PT ;  /* 0x0000010012ff7812 */ /* 0x000fe2000780c0ff */
[----:B------:R-:W-:Y:S02]  /*5f5e0*/  IMAD.WIDE R10, R230, 0x4, R4 ;  /* 0x00000004e60a7825 */ /* 0x000fe400078e0204 */
[----:B------:R-:W4:Y:S10]  /*5f5f0*/  LDL.LU R230, [R1+0x5c0] ;  /* 0x0005c00001e67983 */ /* 0x000f340000300800 */
[----:B--2---:R1:W-:Y:S04]  /*5f600*/  @P0 STG.E desc[UR4][R10.64], R20 ;  /* 0x000000140a000986 */ /* 0x0043e8000c101904 */
[----:B-1----:R-:W2:Y:S04]  /*5f610*/  LDL.LU R20, [R1+0x12cc] ;  /* 0x0012cc0001147983 */ /* 0x002ea80000300800 */
        /* <DEDUP_REMOVED lines=8> */
[----:B------:R-:W2:Y:S01]  /*5f6a0*/  LDL.LU R164, [R1+0x12d8] ;  /* 0x0012d80001a47983 */ /* 0x000ea20000300800 */
[----:B------:R-:W-:-:S03]  /*5f6b0*/  LOP3.LUT P4, RZ, R18, 0x200, RZ, 0xc0, !PT ;  /* 0x0000020012ff7812 */ /* 0x000fc6000788c0ff */
[----:B------:R-:W2:Y:S01]  /*5f6c0*/  LDL.LU R165, [R1+0x9c8] ;  /* 0x0009c80001a57983 */ /* 0x000ea20000300800 */
[----:B------:R-:W-:-:S03]  /*5f6d0*/  LOP3.LUT P5, RZ, R18, 0x400, RZ, 0xc0, !PT ;  /* 0x0000040012ff7812 */ /* 0x000fc600078ac0ff */
[----:B------:R-:W2:Y:S04]  /*5f6e0*/  LDL.LU R228, [R1+0x5c8] ;  /* 0x0005c80001e47983 */ /* 0x000ea80000300800 */
[----:B------:R-:W2:Y:S01]  /*5f6f0*/  LDL.LU R229, [R1+0x12dc] ;  /* 0x0012dc0001e57983 */ /* 0x000ea20000300800 */
[C---:B------:R-:W-:Y:S02]  /*5f700*/  LOP3.LUT P6, RZ, R18.reuse, 0x800, RZ, 0xc0, !PT ;  /* 0x0000080012ff7812 */ /* 0x040fe400078cc0ff */
[C---:B------:R-:W-:Y:S02]  /*5f710*/  LOP3.LUT P0, RZ, R18.reuse, 0x1000, RZ, 0xc0, !PT ;  /* 0x0000100012ff7812 */ /* 0x040fe4000780c0ff */
        /* <DEDUP_REMOVED lines=8> */
[----:B------:R1:W-:Y:S02]  /*5f7a0*/  @P4 STG.E desc[UR4][R10.64], R166 ;  /* 0x000000a60a004986 */ /* 0x0003e4000c101904 */
[----:B-1----:R-:W-:Y:S02]  /*5f7b0*/  IMAD.WIDE R10, R167, 0x4, R4 ;  /* 0x00000004a70a7825 */ /* 0x002fe400078e0204 */
[----:B------:R-:W3:Y:S04]  /*5f7c0*/  LDL.LU R166, [R1+0x1c8] ;  /* 0x0001c80001a67983 */ /* 0x000ee80000300800 */
[----:B------:R4:W-:Y:S02]  /*5f7d0*/  @P5 STG.E desc[UR4][R10.64], R251 ;  /* 0x000000fb0a005986 */ /* 0x0009e4000c101904 */
[----:B----4-:R-:W-:-:S02]  /*5f7e0*/  IMAD.WIDE R10, R252, 0x4, R2 ;  /* 0x00000004fc0a7825 */ /* 0x010fc400078e0202 */
[----:B------:R-:W4:Y:S04]  /*5f7f0*/  LDL.LU R251, [R1+0x12e0] ;  /* 0x0012e00001fb7983 */ /* 0x000f280000300800 */
[----:B------:R1:W-:Y:S04]  /*5f800*/  @P6 STG.E desc[UR4][R10.64], R250 ;  /* 0x000000fa0a006986 */ /* 0x0003e8000c101904 */
[----:B------:R-:W4:Y:S01]  /*5f810*/  LDL.LU R167, [R1+0xdbc] ;  /* 0x000dbc0001a77983 */ /* 0x000f220000300800 */
[----:B-1----:R-:W-:-:S03]  /*5f820*/  IMAD.WIDE R10, R252, 0x4, R4 ;  /* 0x00000004fc0a7825 */ /* 0x002fc600078e0204 */
[----:B------:R-:W4:Y:S04]  /*5f830*/  LDL.LU R250, [R1+0x9cc] ;  /* 0x0009cc0001fa7983 */ /* 0x000f280000300800 */
[----:B------:R1:W-:Y:S04]  /*5f840*/  @P0 STG.E desc[UR4][R10.64], R231 ;  /* 0x000000e70a000986 */ /* 0x0003e8000c101904 */
[----:B------:R-:W4:Y:S04]  /*5f850*/  LDL.LU R252, [R1+0x5cc] ;  /* 0x0005cc0001fc7983 */ /* 0x000f280000300800 */
[----:B-1----:R-:W4:Y:S01]  /*5f860*/  LDL.LU R231, [R1+0x12e4] ;  /* 0x0012e40001e77983 */ /* 0x002f220000300800 */
[----:B------:R-:W-:-:S04]  /*5f870*/  LOP3.LUT R12, R12, 0xffffdfff, RZ, 0xc0, !PT ;  /* 0xffffdfff0c0c7812 */ /* 0x000fc800078ec0ff */
        /* <DEDUP_REMOVED lines=17> */
[----:B--2---:R-:W-:-:S12]  /*5f990*/  IMAD.WIDE R10, R20, 0x4, R2 ;  /* 0x00000004140a7825 */ /* 0x004fd800078e0202 */
[----:B------:R1:W-:Y:S02]  /*5f9a0*/  @P1 STG.E desc[UR4][R10.64], R230 ;  /* 0x000000e60a001986 */ /* 0x0003e4000c101904 */
[----:B-1----:R-:W-:Y:S02]  /*5f9b0*/  IMAD.WIDE R10, R20, 0x4, R4 ;  /* 0x00000004140a7825 */ /* 0x002fe400078e0204 */
[----:B------:R-:W2:Y:S04]  /*5f9c0*/  LDL.LU R230, [R1+0xdc0] ;  /* 0x000dc00001e67983 */ /* 0x000ea80000300800 */
        /* <DEDUP_REMOVED lines=30> */
[----:B----4-:R-:W-:-:S05]  /*5fbb0*/  IMAD.WIDE R10, R251, 0x4, R2 ;  /* 0x00000004fb0a7825 */ /* 0x010fca00078e0202 */
[----:B------:R1:W-:Y:S01]  /*5fbc0*/  @P3 STG.E desc[UR4][R10.64], R167 ;  /* 0x000000a70a003986 */ /* 0x0003e2000c101904 */
[----:B------:R-:W-:Y:S01]  /*5fbd0*/  LOP3.LUT P6, RZ, R18, 0x4000000, RZ, 0xc0, !PT ;  /* 0x0400000012ff7812 */ /* 0x000fe200078cc0ff */
        /* <DEDUP_REMOVED lines=8> */
[----:B------:R-:W4:Y:S04]  /*5fc60*/  LDL.LU R228, [R1+0x9d0] ;  /* 0x0009d00001e47983 */ /* 0x000f280000300800 */
[----:B------:R-:W4:Y:S04]  /*5fc70*/  LDL.LU R229, [R1+0x5d0] ;  /* 0x0005d00001e57983 */ /* 0x000f280000300800 */
[----:B------:R-:W4:Y:S04]  /*5fc80*/  LDL.LU R166, [R1+0x12ec] ;  /* 0x0012ec0001a67983 */ /* 0x000f280000300800 */
[----:B------:R-:W4:Y:S01]  /*5fc90*/  LDL.LU R167, [R1+0x1d0] ;  /* 0x0001d00001a77983 */ /* 0x000f220000300800 */
[----:B------:R-:W-:-:S03]  /*5fca0*/  LOP3.LUT P0, RZ, R18, 0x8000000, RZ, 0xc0, !PT ;  /* 0x0800000012ff7812 */ /* 0x000fc6000780c0ff */
[----:B------:R-:W4:Y:S04]  /*5fcb0*/  LDL.LU R252, [R1+0xdc4] ;  /* 0x000dc40001fc7983 */ /* 0x000f280000300800 */
[----:B------:R-:W4:Y:S04]  /*5fcc0*/  LDL.LU R250, [R1+0x9d4] ;  /* 0x0009d40001fa7983 */ /* 0x000f280000300800 */
[----:B------:R-:W4:Y:S01]  /*5fcd0*/  LDL.LU R251, [R1+0x5d4] ;  /* 0x0005d40001fb7983 */ /* 0x000f220000300800 */
[----:B--2---:R-:W-:-:S05]  /*5fce0*/  IMAD.WIDE R10, R20, 0x4, R2 ;  /* 0x00000004140a7825 */ /* 0x004fca00078e0202 */
[----:B------:R1:W-:Y:S04]  /*5fcf0*/  @P0 STG.E desc[UR4][R10.64], R230 ;  /* 0x000000e60a000986 */ /* 0x0003e8000c101904 */
[----:B-1----:R-:W2:Y:S01]  /*5fd00*/  LDL.LU R230, [R1+0x12f4] ;  /* 0x0012f40001e67983 */ /* 0x002ea20000300800 */
[----:B------:R-:W-:-:S03]  /*5fd10*/  IMAD.WIDE R10, R20, 0x4, R4 ;  /* 0x00000004140a7825 */ /* 0x000fc600078e0204 */
[----:B------:R-:W2:Y:S01]  /*5fd20*/  LDL.LU R20, [R1+0x1d4] ;  /* 0x0001d40001147983 */ /* 0x000ea20000300800 */
[----:B------:R-:W-:-:S03]  /*5fd30*/  LOP3.LUT R12, R12, 0xfffffff7, RZ, 0xc0, !PT ;  /* 0xfffffff70c0c7812 */ /* 0x000fc600078ec0ff */
[----:B------:R-:W2:Y:S01]  /*5fd40*/  LDL.LU R17, [R1+0x12f8] ;  /* 0x0012f80001117983 */ /* 0x000ea20000300800 */
[C---:B------:R-:W-:Y:S02]  /*5fd50*/  LOP3.LUT P4, RZ, R18.reuse, 0x10000000, RZ, 0xc0, !PT ;  /* 0x1000000012ff7812 */ /* 0x040fe4000788c0ff */
[C---:B------:R-:W-:Y:S02]  /*5fd60*/  LOP3.LUT P5, RZ, R18.reuse, 0x20000000, RZ, 0xc0, !PT ;  /* 0x2000000012ff7812 */ /* 0x040fe400078ac0ff */
[C---:B------:R-:W-:Y:S02]  /*5fd70*/  LOP3.LUT P6, RZ, R18.reuse, 0x40000000, RZ, 0xc0, !PT ;  /* 0x4000000012ff7812 */ /* 0x040fe400078cc0ff */
        /* <DEDUP_REMOVED lines=11> */
[----:B---3--:R-:W-:-:S13]  /*5fe30*/  LOP3.LUT P1, RZ, R19, 0x100, RZ, 0xc0, !PT ;  /* 0x0000010013ff7812 */ /* 0x008fda000782c0ff */
        /* <DEDUP_REMOVED lines=18> */
[----:B----4-:R1:W-:Y:S10]  /*5ff60*/  @P4 STG.E desc[UR4][R10.64], R228 ;  /* 0x000000e40a004986 */ /* 0x0103f4000c101904 */
[----:B------:R-:W-:-:S02]  /*5ff70*/  @P1 LOP3.LUT R12, R12, 0x200, RZ, 0xfc, !PT ;  /* 0x000002000c0c1812 */ /* 0x000fc400078efcff */
[----:B------:R-:W-:Y:S01]  /*5ff80*/  LOP3.LUT P1, RZ, R19, 0x2, RZ, 0xc0, !PT ;  /* 0x0000000213ff7812 */ /* 0x000fe2000782c0ff */
[----:B-1----:R-:W-:Y:S01]  /*5ff90*/  IMAD.WIDE R10, R166, 0x4, R2 ;  /* 0x00000004a60a7825 */ /* 0x002fe200078e0202 */
[----:B------:R-:W-:Y:S01]  /*5ffa0*/  LOP3.LUT R12, R12, 0xfffffbff, RZ, 0xc0, !PT ;  /* 0xfffffbff0c0c7812 */ /* 0x000fe200078ec0ff */
[----:B------:R-:W3:Y:S04]  /*5ffb0*/  LDL.LU R228, [R1+0x1dc] ;  /* 0x0001dc0001e47983 */ /* 0x000ee80000300800 */
[----:B------:R1:W-:Y:S06]  /*5ffc0*/  @P5 STG.E desc[UR4][R10.64], R229 ;  /* 0x000000e50a005986 */ /* 0x0003ec000c101904 */
[----:B------:R-:W-:-:S02]  /*5ffd0*/  @P1 LOP3.LUT R12, R12, 0x400, RZ, 0xfc, !PT ;  /* 0x000004000c0c1812 */ /* 0x000fc400078efcff */
[----:B------:R-:W-:Y:S01]  /*5ffe0*/  LOP3.LUT P1, RZ, R19, 0x1, RZ, 0xc0, !PT ;  /* 0x0000000113ff7812 */ /* 0x000fe2000782c0ff */
[----:B-1----:R-:W-:Y:S01]  /*5fff0*/  IMAD.WIDE R10, R166, 0x4, R4 ;  /* 0x00000004a60a7825 */ /* 0x002fe200078e0204 */
[----:B------:R-:W4:Y:S04]  /*60000*/  LDL.LU R229, [R1+0xdd0] ;  /* 0x000dd00001e57983 */ /* 0x000f280000300800 */
[----:B------:R1:W-:Y:S04]  /*60010*/  @P6 STG.E desc[UR4][R10.64], R167 ;  /* 0x000000a70a006986 */ /* 0x0003e8000c101904 */
[----:B------:R-:W4:Y:S01]  /*60020*/  LDL.LU R166, [R1+0x1308] ;  /* 0x0013080001a67983 */ /* 0x000f220000300800 */
        /* <DEDUP_REMOVED lines=8> */
[----:B--2---:R-:W-:-:S03]  /*600b0*/  IMAD.WIDE R10, R230, 0x4, R2 ;  /* 0x00000004e60a7825 */ /* 0x004fc600078e0202 */
[----:B------:R-:W2:Y:S06]  /*600c0*/  LDL.LU R250, [R1+0x1c70] ;  /* 0x001c700001fa7983 */ /* 0x000eac0000300800 */
[----:B------:R1:W-:Y:S01]  /*600d0*/  @P1 STG.E desc[UR4][R10.64], R251 ;  /* 0x000000fb0a001986 */ /* 0x0003e2000c101904 */
[----:B------:R-:W-:Y:S01]  /*600e0*/  LOP3.LUT P1, RZ, R12, 0x200, RZ, 0xc0, !PT ;  /* 0x000002000cff7812 */ /* 0x000fe2000782c0ff */
[----:B-1----:R-:W-:Y:S02]  /*600f0*/  IMAD.WIDE R10, R230, 0x4, R4 ;  /* 0x00000004e60a7825 */ /* 0x002fe400078e0204 */
[----:B------:R-:W2:Y:S04]  /*60100*/  LDL.LU R251, [R1+0x1c6c] ;  /* 0x001c6c0001fb7983 */ /* 0x000ea80000300800 */
[----:B------:R-:W2:Y:S06]  /*60110*/  LDL.LU R230, [R1+0x1c68] ;  /* 0x001c680001e67983 */ /* 0x000eac0000300800 */
[----:B------:R1:W-:Y:S04]  /*60120*/  @P1 STG.E desc[UR4][R10.64], R20 ;  /* 0x000000140a001986 */ /* 0x0003e8000c101904 */
[----:B-1----:R-:W2:Y:S01]  /*60130*/  LDL.LU R20, [R1+0x1c64] ;  /* 0x001c640001147983 */ /* 0x002ea20000300800 */
        /* <DEDUP_REMOVED lines=24> */
[----:B-1----:R-:W-:Y:S01]  /*602c0*/  IMAD.WIDE R10, R165, 0x4, R4 ;  /* 0x00000004a50a7825 */ /* 0x002fe200078e0204 */
[C---:B------:R-:W-:Y:S02]  /*602d0*/  LOP3.LUT P6, RZ, R19.reuse, 0x2000, RZ, 0xc0, !PT ;  /* 0x0000200013ff7812 */ /* 0x040fe400078cc0ff */
[----:B------:R-:W-:Y:S02]  /*602e0*/  LOP3.LUT P0, RZ, R19, 0x4000, RZ, 0xc0, !PT ;  /* 0x0000400013ff7812 */ /* 0x000fe4000780c0ff */
[----:B---3--:R4:W-:Y:S02]  /*602f0*/  @P3 STG.E desc[UR4][R10.64], R228 ;  /* 0x000000e40a003986 */ /* 0x0089e4000c101904 */
[----:B----4-:R-:W-:-:S05]  /*60300*/  IMAD.WIDE R10, R166, 0x4, R2 ;  /* 0x00000004a60a7825 */ /* 0x010fca00078e0202 */
        /* <DEDUP_REMOVED lines=8> */
[----:B------:R-:W4:Y:S04]  /*60390*/  LDL.LU R229, [R1+0x1318] ;  /* 0x0013180001e57983 */ /* 0x000f280000300800 */
[----:B--2---:R1:W-:Y:S04]  /*603a0*/  @P0 STG.E desc[UR4][R10.64], R20 ;  /* 0x000000140a000986 */ /* 0x0043e8000c101904 */
[----:B-1----:R-:W2:Y:S04]  /*603b0*/  LDL.LU R20, [R1+0x1c60] ;  /* 0x001c600001147983 */ /* 0x002ea80000300800 */
[----:B------:R-:W4:Y:S04]  /*603c0*/  LDL.LU R252, [R1+0xdd4] ;  /* 0x000dd40001fc7983 */ /* 0x000f280000300800 */
[----:B------:R-:W4:Y:S04]  /*603d0*/  LDL.LU R0, [R1+0x9e4] ;  /* 0x0009e40001007983 */ /* 0x000f280000300800 */
[----:B------:R-:W4:Y:S04]  /*603e0*/  LDL.LU R165, [R1+0x5e4] ;  /* 0x0005e40001a57983 */ /* 0x000f280000300800 */
[----:B------:R-:W4:Y:S01]  /*603f0*/  LDL.LU R167, [R1+0x1314] ;  /* 0x0013140001a77983 */ /* 0x000f220000300800 */
[----:B------:R-:W-:-:S03]  /*60400*/  LOP3.LUT P0, RZ, R19, 0x8000000, RZ, 0xc0, !PT ;  /* 0x0800000013ff7812 */ /* 0x000fc6000780c0ff */
[----:B------:R-:W4:Y:S01]  /*60410*/  LDL.LU R164, [R1+0x1e4] ;  /* 0x0001e40001a47983 */ /* 0x000f220000300800 */
[C---:B------:R-:W-:Y:S02]  /*60420*/  LOP3.LUT P2, RZ, R19.reuse, 0x8000, RZ, 0xc0, !PT ;  /* 0x0000800013ff7812 */ /* 0x040fe4000784c0ff */
[C---:B------:R-:W-:Y:S02]  /*60430*/  LOP3.LUT P5, RZ, R19.reuse, 0x80000, RZ, 0xc0, !PT ;  /* 0x0008000013ff7812 */ /* 0x040fe400078ac0ff */
[C---:B------:R-:W-:Y:S02]  /*60440*/  LOP3.LUT P6, RZ, R19.reuse, 0x400000, RZ, 0xc0, !PT ;  /* 0x0040000013ff7812 */ /* 0x040fe400078cc0ff */
[----:B------:R-:W-:Y:S02]  /*60450*/  LOP3.LUT R12, R12, 0xfffffffb, RZ, 0xc0, !PT ;  /* 0xfffffffb0c0c7812 */ /* 0x000fe400078ec0ff */
[----:B------:R-:W-:-:S07]  /*60460*/  LOP3.LUT P3, RZ, R19, 0x10000, RZ, 0xc0, !PT ;  /* 0x0001000013ff7812 */ /* 0x000fce000786c0ff */
[----:B------:R-:W-:-:S04]  /*60470*/  @P5 LOP3.LUT R12, R12, 0x4, RZ, 0xfc, !PT ;  /* 0x000000040c0c5812 */ /* 0x000fc800078efcff */
[----:B------:R-:W-:Y:S02]  /*60480*/  LOP3.LUT R12, R12, 0xfffffffe, RZ, 0xc0, !PT ;  /* 0xfffffffe0c0c7812 */ /* 0x000fe400078ec0ff */
[C---:B------:R-:W-:Y:S02]  /*60490*/  LOP3.LUT P4, RZ, R19.reuse, 0x20000, RZ, 0xc0, !PT ;  /* 0x0002000013ff7812 */ /* 0x040fe4000788c0ff */
[----:B------:R-:W-:Y:S02]  /*604a0*/  @P6 LOP3.LUT R12, R12, 0x1, RZ, 0xfc, !PT ;  /* 0x000000010c0c6812 */ /* 0x000fe400078efcff */
[C---:B------:R-:W-:Y:S02]  /*604b0*/  LOP3.LUT P6, RZ, R19.reuse, 0x200000, RZ, 0xc0, !PT ;  /* 0x0020000013ff7812 */ /* 0x040fe400078cc0ff */
[----:B------:R-:W-:Y:S02]  /*604c0*/  LOP3.LUT R12, R12, 0xfffffffd, RZ, 0xc0, !PT ;  /* 0xfffffffd0c0c7812 */ /* 0x000fe400078ec0ff */
[----:B------:R-:W-:-:S02]  /*604d0*/  LOP3.LUT P5, RZ, R19, 0x40000, RZ, 0xc0, !PT ;  /* 0x0004000013ff7812 */ /* 0x000fc400078ac0ff */
[----:B------:R-:W-:-:S07]  /*604e0*/  LOP3.LUT P1, RZ, R19, 0x10000000, RZ, 0xc0, !PT ;  /* 0x1000000013ff7812 */ /* 0x000fce000782c0ff */
[----:B------:R-:W-:Y:S02]  /*604f0*/  @P6 LOP3.LUT R12, R12, 0x2, RZ, 0xfc, !PT ;  /* 0x000000020c0c6812 */ /* 0x000fe400078efcff */
[----:B------:R-:W-:Y:S01]  /*60500*/  LOP3.LUT P6, RZ, R19, 0x100000, RZ, 0xc0, !PT ;  /* 0x0010000013ff7812 */ /* 0x000fe200078cc0ff */
[----:B---3--:R-:W-:Y:S01]  /*60510*/  IMAD.WIDE R10, R231, 0x4, R2 ;  /* 0x00000004e70a7825 */ /* 0x008fe200078e0202 */
[----:B--2---:R-:W-:-:S04]  /*60520*/  LOP3.LUT R20, R20, 0xefffffff, RZ, 0xc0, !PT ;  /* 0xefffffff14147812 */ /* 0x004fc800078ec0ff */
[----:B------:R-:W-:Y:S02]  /*60530*/  @P0 LOP3.LUT R20, R20, 0x10000000, RZ, 0xfc, !PT ;  /* 0x1000000014140812 */ /* 0x000fe400078efcff */
[----:B------:R-:W-:Y:S02]  /*60540*/  LOP3.LUT P0, RZ, R19, 0x4000000, RZ, 0xc0, !PT ;  /* 0x0400000013ff7812 */ /* 0x000fe4000780c0ff */
[----:B------:R-:W-:Y:S01]  /*60550*/  LOP3.LUT R20, R20, 0xdfffffff, RZ, 0xc0, !PT ;  /* 0xdfffffff14147812 */ /* 0x000fe200078ec0ff */
[----:B----4-:R1:W-:Y:S10]  /*60560*/  @P2 STG.E desc[UR4][R10.64], R252 ;  /* 0x000000fc0a002986 */ /* 0x0103f4000c101904 */
[----:B------:R-:W-:-:S02]  /*60570*/  @P0 LOP3.LUT R20, R20, 0x20000000, RZ, 0xfc, !PT ;  /* 0x2000000014140812 */ /* 0x000fc400078efcff */
[----:B------:R-:W-:Y:S01]  /*60580*/  LOP3.LUT P0, RZ, R19, 0x2000000, RZ, 0xc0, !PT ;  /* 0x0200000013ff7812 */ /* 0x000fe2000780c0ff */
[----:B-1----:R-:W-:Y:S02]  /*60590*/  IMAD.WIDE R10, R231, 0x4, R4 ;  /* 0x00000004e70a7825 */ /* 0x002fe400078e0204 */
[----:B------:R-:W2:Y:S01]  /*605a0*/  LDL.LU R231, [R1+0x9e8] ;  /* 0x0009e80001e77983 */ /* 0x000ea20000300800 */
[----:B------:R-:W-:-:S03]  /*605b0*/  LOP3.LUT R20, R20, 0xbfffffff, RZ, 0xc0, !PT ;  /* 0xbfffffff14147812 */ /* 0x000fc600078ec0ff */
[----:B------:R-:W3:Y:S04]  /*605c0*/  LDL.LU R252, [R1+0x5e8] ;  /* 0x0005e80001fc7983 */ /* 0x000ee80000300800 */
[----:B------:R-:W4:Y:S02]  /*605d0*/  LDL.LU R13, [R1+0x131c] ;  /* 0x00131c00010d7983 */ /* 0x000f240000300800 */
[----:B------:R-:W-:Y:S02]  /*605e0*/  @P0 LOP3.LUT R20, R20, 0x40000000, RZ, 0xfc, !PT ;  /* 0x4000000014140812 */ /* 0x000fe400078efcff */
[----:B------:R-:W-:Y:S01]  /*605f0*/  LOP3.LUT P0, RZ, R19, 0x1000000, RZ, 0xc0, !PT ;  /* 0x0100000013ff7812 */ /* 0x000fe2000780c0ff */
[----:B------:R1:W-:Y:S01]  /*60600*/  @P3 STG.E desc[UR4][R10.64], R0 ;  /* 0x000000000a003986 */ /* 0x0003e2000c101904 */
[----:B------:R-:W-:-:S03]  /*60610*/  LOP3.LUT R20, R20, 0x7fffffff, RZ, 0xc0, !PT ;  /* 0x7fffffff14147812 */ /* 0x000fc600078ec0ff */
[----:B------:R-:W3:Y:S01]  /*60620*/  LDL.LU R166, [R1+0xddc] ;  /* 0x000ddc0001a67983 */ /* 0x000ee20000300800 */
[----:B------:R-:W-:-:S03]  /*60630*/  LOP3.LUT P2, RZ, R19, 0x20000000, RZ, 0xc0, !PT ;  /* 0x2000000013ff7812 */ /* 0x000fc6000784c0ff */
[----:B------:R-:W3:Y:S01]  /*60640*/  LDL.LU R18, [R1+0x1320] ;  /* 0x0013200001127983 */ /* 0x000ee20000300800 */
[----:B-1----:R-:W-:-:S03]  /*60650*/  IMAD.WIDE R10, R167, 0x4, R2 ;  /* 0x00000004a70a7825 */ /* 0x002fc600078e0202 */
[----:B------:R-:W-:Y:S02]  /*60660*/  @P0 LOP3.LUT R20, R20, 0x80000000, RZ, 0xfc, !PT ;  /* 0x8000000014140812 */ /* 0x000fe400078efcff */
[C---:B------:R-:W-:Y:S01]  /*60670*/  LOP3.LUT P0, RZ, R19.reuse, 0x800000, RZ, 0xc0, !PT ;  /* 0x0080000013ff7812 */ /* 0x040fe2000780c0ff */
[----:B------:R1:W-:Y:S01]  /*60680*/  @P4 STG.E desc[UR4][R10.64], R165 ;  /* 0x000000a50a004986 */ /* 0x0003e2000c101904 */
[C---:B------:R-:W-:Y:S02]  /*60690*/  LOP3.LUT P3, RZ, R19.reuse, 0x40000000, RZ, 0xc0, !PT ;  /* 0x4000000013ff7812 */ /* 0x040fe4000786c0ff */
[----:B------:R-:W-:Y:S02]  /*606a0*/  LOP3.LUT P4, RZ, R19, 0x80000000, RZ, 0xc0, !PT ;  /* 0x8000000013ff7812 */ /* 0x000fe4000788c0ff */
[----:B------:R-:W3:Y:S04]  /*606b0*/  LDL.LU R19, [R1+0x1e8] ;  /* 0x0001e80001137983 */ /* 0x000ee80000300800 */
[----:B-1----:R-:W3:Y:S01]  /*606c0*/  LDL.LU R165, [R1+0x9ec] ;  /* 0x0009ec0001a57983 */ /* 0x002ee20000300800 */
[----:B------:R-:W-:-:S03]  /*606d0*/  IMAD.WIDE R10, R167, 0x4, R4 ;  /* 0x00000004a70a7825 */ /* 0x000fc600078e0204 */
[----:B------:R-:W3:Y:S04]  /*606e0*/  LDL.LU R167, [R1+0x5ec] ;  /* 0x0005ec0001a77983 */ /* 0x000ee80000300800 */
[----:B------:R-:W3:Y:S04]  /*606f0*/  LDL.LU R17, [R1+0x1324] ;  /* 0x0013240001117983 */ /* 0x000ee80000300800 */
[----:B------:R1:W-:Y:S01]  /*60700*/  @P5 STG.E desc[UR4][R10.64], R164 ;  /* 0x000000a40a005986 */ /* 0x0003e2000c101904 */
[----:B------:R-:W-:-:S03]  /*60710*/  LOP3.LUT P5, RZ, R12, 0x4, RZ, 0xc0, !PT ;  /* 0x000000040cff7812 */ /* 0x000fc600078ac0ff */
        /* <DEDUP_REMOVED lines=12> */
[----:B--2---:R4:W-:Y:S01]  /*607e0*/  @P6 STG.E desc[UR4][R10.64], R231 ;  /* 0x000000e70a006986 */ /* 0x0049e2000c101904 */
[----:B------:R-:W-:Y:S01]  /*607f0*/  LOP3.LUT P6, RZ, R12, 0x2, RZ, 0xc0, !PT ;  /* 0x000000020cff7812 */ /* 0x000fe200078cc0ff */
[----:B----4-:R-:W-:-:S02]  /*60800*/  IMAD.WIDE R10, R13, 0x4, R2 ;  /* 0x000000040d0a7825 */ /* 0x010fc400078e0202 */
[----:B------:R-:W2:Y:S10]  /*60810*/  LDL.LU R231, [R1+0x1c5c] ;  /* 0x001c5c0001e77983 */ /* 0x000eb40000300800 */
[----:B---3--:R1:W-:Y:S01]  /*60820*/  @P6 STG.E desc[UR4][R10.64], R252 ;  /* 0x000000fc0a006986 */ /* 0x0083e2000c101904 */
[----:B------:R-:W-:Y:S01]  /*60830*/  LOP3.LUT P6, RZ, R12, 0x1, RZ, 0xc0, !PT ;  /* 0x000000010cff7812 */ /* 0x000fe200078cc0ff */
[----:B------:R-:W-:-:S04]  /*60840*/  IMAD.WIDE R12, R13, 0x4, R4 ;  /* 0x000000040d0c7825 */ /* 0x000fc800078e0204 */
[----:B-1----:R-:W-:Y:S01]  /*60850*/  IMAD.WIDE R10, R18, 0x4, R2 ;  /* 0x00000004120a7825 */ /* 0x002fe200078e0202 */
[----:B------:R-:W3:Y:S07]  /*60860*/  LDL.LU R252, [R1+0x1c58] ;  /* 0x001c580001fc7983 */ /* 0x000eee0000300800 */
[----:B------:R-:W-:Y:S04]  /*60870*/  @P6 STG.E desc[UR4][R12.64], R19 ;  /* 0x000000130c006986 */ /* 0x000fe8000c101904 */
[----:B------:R1:W-:Y:S04]  /*60880*/  @P0 STG.E desc[UR4][R10.64], R166 ;  /* 0x000000a60a000986 */ /* 0x0003e8000c101904 */
[----:B-1----:R-:W4:Y:S01]  /*60890*/  LDL.LU R166, [R1+0xde4] ;  /* 0x000de40001a67983 */ /* 0x002f220000300800 */
[----:B------:R-:W-:Y:S01]  /*608a0*/  LOP3.LUT P0, RZ, R20, 0x80000000, RZ, 0xc0, !PT ;  /* 0x8000000014ff7812 */ /* 0x000fe2000780c0ff */
[----:B------:R-:W-:-:S12]  /*608b0*/  IMAD.WIDE R10, R18, 0x4, R4 ;  /* 0x00000004120a7825 */ /* 0x000fd800078e0204 */
[----:B------:R1:W-:Y:S01]  /*608c0*/  @P0 STG.E desc[UR4][R10.64], R165 ;  /* 0x000000a50a000986 */ /* 0x0003e2000c101904 */
[C---:B------:R-:W-:Y:S01]  /*608d0*/  LOP3.LUT P0, RZ, R20.reuse, 0x40000000, RZ, 0xc0, !PT ;  /* 0x4000000014ff7812 */ /* 0x040fe2000780c0ff */
[C---:B-1----:R-:W-:Y:S02]  /*608e0*/  IMAD.WIDE R10, R17.reuse, 0x4, R2 ;  /* 0x00000004110a7825 */ /* 0x042fe400078e0202 */
[----:B------:R-:W2:Y:S10]  /*608f0*/  LDL.LU R165, [R1+0x9f4] ;  /* 0x0009f40001a57983 */ /* 0x000eb40000300800 */
[----:B------:R1:W-:Y:S04]  /*60900*/  @P0 STG.E desc[UR4][R10.64], R167 ;  /* 0x000000a70a000986 */ /* 0x0003e8000c101904 */
[----:B-1----:R-:W3:Y:S01]  /*60910*/  LDL.LU R167, [R1+0x1334] ;  /* 0x0013340001a77983 */ /* 0x002ee20000300800 */
[----:B------:R-:W-:Y:S01]  /*60920*/  LOP3.LUT P0, RZ, R20, 0x20000000, RZ, 0xc0, !PT ;  /* 0x2000000014ff7812 */ /* 0x000fe2000780c0ff */
[----:B------:R-:W-:-:S12]  /*60930*/  IMAD.WIDE R10, R17, 0x4, R4 ;  /* 0x00000004110a7825 */ /* 0x000fd800078e0204 */
[----:B------:R1:W-:Y:S01]  /*60940*/  @P0 STG.E desc[UR4][R10.64], R14 ;  /* 0x0000000e0a000986 */ /* 0x0003e2000c101904 */
[----:B------:R-:W-:Y:S01]  /*60950*/  LOP3.LUT P0, RZ, R20, 0x10000000, RZ, 0xc0, !PT ;  /* 0x1000000014ff7812 */ /* 0x000fe2000780c0ff */
[----:B-1----:R-:W-:-:S12]  /*60960*/  IMAD.WIDE R10, R16, 0x4, R2 ;  /* 0x00000004100a7825 */ /* 0x002fd800078e0202 */
[----:B------:R1:W-:Y:S02]  /*60970*/  @P0 STG.E desc[UR4][R10.64], R15 ;  /* 0x0000000f0a000986 */ /* 0x0003e4000c101904 */
[----:B-1----:R-:W-:Y:S02]  /*60980*/  IMAD.WIDE R10, R16, 0x4, R4 ;  /* 0x00000004100a7825 */ /* 0x002fe400078e0204 */
[----:B------:R-:W2:Y:S04]  /*60990*/  LDL.LU R16, [R1+0x5f4] ;  /* 0x0005f40001107983 */ /* 0x000ea80000300800 */
        /* <DEDUP_REMOVED lines=9> */
[----:B------:R-:W2:Y:S04]  /*60a30*/  LDL.LU R228, [R1+0x133c] ;  /* 0x00133c0001e47983 */ /* 0x000ea80000300800 */
[----:B------:R-:W2:Y:S01]  /*60a40*/  LDL.LU R229, [R1+0xe48] ;  /* 0x000e480001e57983 */ /* 0x000ea20000300800 */
[----:B------:R-:W-:-:S03]  /*60a50*/  LOP3.LUT P6, RZ, R20, 0x2, RZ, 0xc0, !PT ;  /* 0x0000000214ff7812 */ /* 0x000fc600078cc0ff */
[----:B----4-:R1:W-:Y:S04]  /*60a60*/  @P5 STG.E desc[UR4][R10.64], R166 ;  /* 0x000000a60a005986 */ /* 0x0103e8000c101904 */
[----:B-1----:R-:W4:Y:S04]  /*60a70*/  LDL.LU R166, [R1+0x1338] ;  /* 0x0013380001a67983 */ /* 0x002f280000300800 */
[----:B------:R-:W4:Y:S04]  /*60a80*/  LDL.LU R15, [R1+0xde8] ;  /* 0x000de800010f7983 */ /* 0x000f280000300800 */
[----:B------:R-:W4:Y:S04]  /*60a90*/  LDL.LU R23, [R1+0x9f8] ;  /* 0x0009f80001177983 */ /* 0x000f280000300800 */
[----:B------:R-:W4:Y:S04]  /*60aa0*/  LDL.LU R18, [R1+0x5f8] ;  /* 0x0005f80001127983 */ /* 0x000f280000300800 */
[----:B------:R-:W4:Y:S04]  /*60ab0*/  LDL.LU R0, [R1+0xe4c] ;  /* 0x000e4c0001007983 */ /* 0x000f280000300800 */
[----:B------:R-:W4:Y:S01]  /*60ac0*/  LDL.LU R17, [R1+0x1340] ;  /* 0x0013400001117983 */ /* 0x000f220000300800 */
[----:B---3--:R-:W-:-:S05]  /*60ad0*/  IMAD.WIDE R10, R167, 0x4, R2 ;  /* 0x00000004a70a7825 */ /* 0x008fca00078e0202 */
[----:B--2---:R1:W-:Y:S04]  /*60ae0*/  @P6 STG.E desc[UR4][R10.64], R165 ;  /* 0x000000a50a006986 */ /* 0x0043e8000c101904 */
[----:B-1----:R-:W2:Y:S04]  /*60af0*/  LDL.LU R165, [R1+0xdec] ;  /* 0x000dec0001a57983 */ /* 0x002ea80000300800 */
[----:B------:R-:W3:Y:S04]  /*60b00*/  LDL.LU R22, [R1+0x9fc] ;  /* 0x0009fc0001167983 */ /* 0x000ee80000300800 */
[----:B------:R-:W3:Y:S01]  /*60b10*/  LDL.LU R164, [R1+0x1344] ;  /* 0x0013440001a47983 */ /* 0x000ee20000300800 */
[----:B------:R-:W-:-:S02]  /*60b20*/  LOP3.LUT P1, RZ, R20, 0x10, RZ, 0xc0, !PT ;  /* 0x0000001014ff7812 */ /* 0x000fc4000782c0ff */
[C---:B------:R-:W-:Y:S02]  /*60b30*/  LOP3.LUT P0, RZ, R20.reuse, 0x4, RZ, 0xc0, !PT ;  /* 0x0000000414ff7812 */ /* 0x040fe4000780c0ff */
[----:B------:R-:W-:-:S09]  /*60b40*/  LOP3.LUT R20, R20, 0xf7ffffff, RZ, 0xc0, !PT ;  /* 0xf7ffffff14147812 */ /* 0x000fd200078ec0ff */
[----:B------:R-:W-:-:S04]  /*60b50*/  @P1 LOP3.LUT R20, R20, 0x8000000, RZ, 0xfc, !PT ;  /* 0x0800000014141812 */ /* 0x000fc800078efcff */
[C---:B------:R-:W-:Y:S02]  /*60b60*/  LOP3.LUT P3, RZ, R20.reuse, 0x80, RZ, 0xc0, !PT ;  /* 0x0000008014ff7812 */ /* 0x040fe4000786c0ff */
[C---:B------:R-:W-:Y:S02]  /*60b70*/  LOP3.LUT P1, RZ, R20.reuse, 0x8, RZ, 0xc0, !PT ;  /* 0x0000000814ff7812 */ /* 0x040fe4000782c0ff */
[C---:B------:R-:W-:Y:S02]  /*60b80*/  LOP3.LUT P2, RZ, R20.reuse, 0x20, RZ, 0xc0, !PT ;  /* 0x0000002014ff7812 */ /* 0x040fe4000784c0ff */
[----:B------:R-:W-:-:S07]  /*60b90*/  LOP3.LUT R20, R20, 0xfbffffff, RZ, 0xc0, !PT ;  /* 0xfbffffff14147812 */ /* 0x000fce00078ec0ff */
[----:B------:R-:W-:-:S04]  /*60ba0*/  @P3 LOP3.LUT R20, R20, 0x4000000, RZ, 0xfc, !PT ;  /* 0x0400000014143812 */ /* 0x000fc800078efcff */
[C---:B------:R-:W-:Y:S02]  /*60bb0*/  LOP3.LUT P5, RZ, R20.reuse, 0x800, RZ, 0xc0, !PT ;  /* 0x0000080014ff7812 */ /* 0x040fe400078ac0ff */
[C---:B------:R-:W-:Y:S02]  /*60bc0*/  LOP3.LUT P3, RZ, R20.reuse, 0x40, RZ, 0xc0, !PT ;  /* 0x0000004014ff7812 */ /* 0x040fe4000786c0ff */
[C---:B------:R-:W-:Y:S02]  /*60bd0*/  LOP3.LUT P4, RZ, R20.reuse, 0x100, RZ, 0xc0, !PT ;  /* 0x0000010014ff7812 */ /* 0x040fe4000788c0ff */
[----:B------:R-:W-:-:S07]  /*60be0*/  LOP3.LUT R20, R20, 0xfeffffff, RZ, 0xc0, !PT ;  /* 0xfeffffff14147812 */ /* 0x000fce00078ec0ff */
[----:B------:R-:W-:-:S04]  /*60bf0*/  @P5 LOP3.LUT R20, R20, 0x1000000, RZ, 0xfc, !PT ;  /* 0x0100000014145812 */ /* 0x000fc800078efcff */
[C---:B------:R-:W-:Y:S02]  /*60c00*/  LOP3.LUT P5, RZ, R20.reuse, 0x400, RZ, 0xc0, !PT ;  /* 0x0000040014ff7812 */ /* 0x040fe400078ac0ff */
[----:B------:R-:W-:Y:S01]  /*60c10*/  LOP3.LUT R20, R20, 0xfdffffff, RZ, 0xc0, !PT ;  /* 0xfdffffff14147812 */ /* 0x000fe200078ec0ff */
[----:B------:R-:W-:Y:S02]  /*60c20*/  IMAD.WIDE R10, R167, 0x4, R4 ;  /* 0x00000004a70a7825 */ /* 0x000fe400078e0204 */
[----:B------:R-:W3:Y:S04]  /*60c30*/  LDL.LU R167, [R1+0x5fc] ;  /* 0x0005fc0001a77983 */ /* 0x000ee80000300800 */
[----:B------:R1:W-:Y:S04]  /*60c40*/  @P0 STG.E desc[UR4][R10.64], R16 ;  /* 0x000000100a000986 */ /* 0x0003e8000c101904 */
[----:B------:R-:W-:-:S04]  /*60c50*/  @P5 LOP3.LUT R20, R20, 0x2000000, RZ, 0xfc, !PT ;  /* 0x0200000014145812 */ /* 0x000fc800078efcff */
[C---:B------:R-:W-:Y:S02]  /*60c60*/  LOP3.LUT P0, RZ, R20.reuse, 0x8000, RZ, 0xc0, !PT ;  /* 0x0000800014ff7812 */ /* 0x040fe4000780c0ff */
[C---:B------:R-:W-:Y:S02]  /*60c70*/  LOP3.LUT P5, RZ, R20.reuse, 0x200, RZ, 0xc0, !PT ;  /* 0x0000020014ff7812 */ /* 0x040fe400078ac0ff */
[C---:B------:R-:W-:Y:S01]  /*60c80*/  LOP3.LUT P6, RZ, R20.reuse, 0x1000, RZ, 0xc0, !PT ;  /* 0x0000100014ff7812 */ /* 0x040fe200078cc0ff */
[----:B-1----:R-:W3:Y:S01]  /*60c90*/  LDL.LU R16, [R1+0xdf0] ;  /* 0x000df00001107983 */ /* 0x002ee20000300800 */
[----:B------:R-:W-:-:S07]  /*60ca0*/  LOP3.LUT R20, R20, 0xffbfffff, RZ, 0xc0, !PT ;  /* 0xffbfffff14147812 */ /* 0x000fce00078ec0ff */
[----:B------:R-:W-:-:S04]  /*60cb0*/  @P0 LOP3.LUT R20, R20, 0x400000, RZ, 0xfc, !PT ;  /* 0x0040000014140812 */ /* 0x000fc800078efcff */
[C---:B------:R-:W-:Y:S02]  /*60cc0*/  LOP3.LUT P0, RZ, R20.reuse, 0x4000, RZ, 0xc0, !PT ;  /* 0x0000400014ff7812 */ /* 0x040fe4000780c0ff */
[----:B------:R-:W-:-:S11]  /*60cd0*/  LOP3.LUT R20, R20, 0xff7fffff, RZ, 0xc0, !PT ;  /* 0xff7fffff14147812 */ /* 0x000fd600078ec0ff */
[----:B------:R-:W-:Y:S01]  /*60ce0*/  @P0 LOP3.LUT R20, R20, 0x800000, RZ, 0xfc, !PT ;  /* 0x0080000014140812 */ /* 0x000fe200078efcff */
[----:B----4-:R-:W-:-:S05]  /*60cf0*/  IMAD.WIDE R10, R166, 0x4, R2 ;  /* 0x00000004a60a7825 */ /* 0x010fca00078e0202 */
[----:B------:R1:W-:Y:S01]  /*60d00*/  @P1 STG.E desc[UR4][R10.64], R229 ;  /* 0x000000e50a001986 */ /* 0x0003e2000c101904 */
[----:B------:R-:W-:-:S03]  /*60d10*/  LOP3.LUT P1, RZ, R20, 0x8000000, RZ, 0xc0, !PT ;  /* 0x0800000014ff7812 */ /* 0x000fc6000782c0ff */
[----:B-1----:R-:W4:Y:S01]  /*60d20*/  LDL.LU R229, [R1+0x1348] ;  /* 0x0013480001e57983 */ /* 0x002f220000300800 */
[----:B------:R-:W-:-:S03]  /*60d30*/  IMAD.WIDE R10, R166, 0x4, R4 ;  /* 0x00000004a60a7825 */ /* 0x000fc600078e0204 */
[----:B------:R-:W4:Y:S04]  /*60d40*/  LDL.LU R14, [R1+0xa00] ;  /* 0x000a0000010e7983 */ /* 0x000f280000300800 */
[----:B------:R-:W4:Y:S04]  /*60d50*/  LDL.LU R166, [R1+0x134c] ;  /* 0x00134c0001a67983 */ /* 0x000f280000300800 */
[----:B------:R1:W-:Y:S02]  /*60d60*/  @P1 STG.E desc[UR4][R10.64], R15 ;  /* 0x0000000f0a001986 */ /* 0x0003e4000c101904 */
[----:B-1----:R-:W-:-:S02]  /*60d70*/  IMAD.WIDE R10, R228, 0x4, R2 ;  /* 0x00000004e40a7825 */ /* 0x002fc400078e0202 */
        /* <DEDUP_REMOVED lines=10> */
[----:B------:R-:W4:Y:S04]  /*60e20*/  LDL.LU R0, [R1+0xdf4] ;  /* 0x000df40001007983 */ /* 0x000f280000300800 */
[----:B--2---:R3:W-:Y:S02]  /*60e30*/  @P4 STG.E desc[UR4][R10.64], R165 ;  /* 0x000000a50a004986 */ /* 0x0047e4000c101904 */
[----:B---3--:R-:W-:-:S02]  /*60e40*/  IMAD.WIDE R10, R164, 0x4, R2 ;  /* 0x00000004a40a7825 */ /* 0x008fc400078e0202 */
[----:B------:R-:W2:Y:S04]  /*60e50*/  LDL.LU R165, [R1+0x1354] ;  /* 0x0013540001a57983 */ /* 0x000ea80000300800 */
[----:B------:R1:W-:Y:S04]  /*60e60*/  @P5 STG.E desc[UR4][R10.64], R22 ;  /* 0x000000160a005986 */ /* 0x0003e8000c101904 */
[----:B-1----:R-:W3:Y:S01]  /*60e70*/  LDL.LU R22, [R1+0xa04] ;  /* 0x000a040001167983 */ /* 0x002ee20000300800 */
[----:B------:R-:W-:Y:S01]  /*60e80*/  LOP3.LUT P5, RZ, R20, 0x2000000, RZ, 0xc0, !PT ;  /* 0x0200000014ff7812 */ /* 0x000fe200078ac0ff */
[----:B------:R-:W-:Y:S01]  /*60e90*/  IMAD.WIDE R10, R164, 0x4, R4 ;  /* 0x00000004a40a7825 */ /* 0x000fe200078e0204 */
[C---:B------:R-:W-:Y:S01]  /*60ea0*/  LOP3.LUT P0, RZ, R20.reuse, 0x2000, RZ, 0xc0, !PT ;  /* 0x0000200014ff7812 */ /* 0x040fe2000780c0ff */
[----:B------:R-:W2:Y:S10]  /*60eb0*/  LDL.LU R164, [R1+0x1f4] ;  /* 0x0001f40001a47983 */ /* 0x000eb40000300800 */
[----:B------:R1:W-:Y:S01]  /*60ec0*/  @P5 STG.E desc[UR4][R10.64], R167 ;  /* 0x000000a70a005986 */ /* 0x0003e2000c101904 */
[----:B------:R-:W-:-:S02]  /*60ed0*/  LOP3.LUT P5, RZ, R20, 0x1000000, RZ, 0xc0, !PT ;  /* 0x0100000014ff7812 */ /* 0x000fc400078ac0ff */
[----:B------:R-:W-:Y:S01]  /*60ee0*/  LOP3.LUT P1, RZ, R20, 0x10000, RZ, 0xc0, !PT ;  /* 0x0001000014ff7812 */ /* 0x000fe2000782c0ff */
[----:B-1----:R-:W2:Y:S01]  /*60ef0*/  LDL.LU R167, [R1+0x1358] ;  /* 0x0013580001a77983 */ /* 0x002ea20000300800 */
[----:B----4-:R-:W-:-:S09]  /*60f00*/  IMAD.WIDE R10, R229, 0x4, R2 ;  /* 0x00000004e50a7825 */ /* 0x010fd200078e0202 */
[----:B------:R1:W-:Y:S02]  /*60f10*/  @P5 STG.E desc[UR4][R10.64], R16 ;  /* 0x000000100a005986 */ /* 0x0003e4000c101904 */
[----:B-1----:R-:W-:Y:S02]  /*60f20*/  IMAD.WIDE R10, R229, 0x4, R4 ;  /* 0x00000004e50a7825 */ /* 0x002fe400078e0204 */
[----:B------:R-:W4:Y:S04]  /*60f30*/  LDL.LU R16, [R1+0x604] ;  /* 0x0006040001107983 */ /* 0x000f280000300800 */
[----:B------:R1:W-:Y:S04]  /*60f40*/  @P6 STG.E desc[UR4][R10.64], R14 ;  /* 0x0000000e0a006986 */ /* 0x0003e8000c101904 */
[----:B------:R-:W4:Y:S01]  /*60f50*/  LDL.LU R229, [R1+0xdf8] ;  /* 0x000df80001e57983 */ /* 0x000f220000300800 */
[----:B-1----:R-:W-:-:S05]  /*60f60*/  IMAD.WIDE R10, R166, 0x4, R2 ;  /* 0x00000004a60a7825 */ /* 0x002fca00078e0202 */
[----:B------:R1:W-:Y:S01]  /*60f70*/  @P0 STG.E desc[UR4][R10.64], R15 ;  /* 0x0000000f0a000986 */ /* 0x0003e2000c101904 */
[----:B------:R-:W-:Y:S01]  /*60f80*/  LOP3.LUT P0, RZ, R20, 0x800000, RZ, 0xc0, !PT ;  /* 0x0080000014ff7812 */ /* 0x000fe2000780c0ff */
[----:B-1----:R-:W-:Y:S02]  /*60f90*/  IMAD.WIDE R10, R166, 0x4, R4 ;  /* 0x00000004a60a7825 */ /* 0x002fe400078e0204 */
[----:B------:R-:W4:Y:S10]  /*60fa0*/  LDL.LU R166, [R1+0x135c] ;  /* 0x00135c0001a67983 */ /* 0x000f340000300800 */
[----:B------:R1:W-:Y:S01]  /*60fb0*/  @P0 STG.E desc[UR4][R10.64], R23 ;  /* 0x000000170a000986 */ /* 0x0003e2000c101904 */
[----:B------:R-:W-:-:S03]  /*60fc0*/  LOP3.LUT P0, RZ, R20, 0x400000, RZ, 0xc0, !PT ;  /* 0x0040000014ff7812 */ /* 0x000fc6000780c0ff */
[----:B------:R-:W4:Y:S01]  /*60fd0*/  LDL.LU R14, [R1+0xa08] ;  /* 0x000a0800010e7983 */ /* 0x000f220000300800 */
[----:B-1----:R-:W-:-:S03]  /*60fe0*/  IMAD.WIDE R10, R228, 0x4, R2 ;  /* 0x00000004e40a7825 */ /* 0x002fc600078e0202 */
[----:B------:R-:W4:Y:S06]  /*60ff0*/  LDL.LU R23, [R1+0x1f8] ;  /* 0x0001f80001177983 */ /* 0x000f2c0000300800 */
[----:B------:R1:W-:Y:S02]  /*61000*/  @P0 STG.E desc[UR4][R10.64], R0 ;  /* 0x000000000a000986 */ /* 0x0003e4000c101904 */
[----:B-1----:R-:W-:Y:S02]  /*61010*/  IMAD.WIDE R10, R228, 0x4, R4 ;  /* 0x00000004e40a7825 */ /* 0x002fe400078e0204 */
[----:B------:R-:W4:Y:S04]  /*61020*/  LDL.LU R228, [R1+0x1360] ;  /* 0x0013600001e47983 */ /* 0x000f280000300800 */
[----:B------:R-:W4:Y:S04]  /*61030*/  LDL.LU R15, [R1+0x608] ;  /* 0x00060800010f7983 */ /* 0x000f280000300800 */
[----:B---3--:R1:W-:Y:S04]  /*61040*/  @P1 STG.E desc[UR4][R10.64], R22 ;  /* 0x000000160a001986 */ /* 0x0083e8000c101904 */
[----:B-1----:R-:W3:Y:S01]  /*61050*/  LDL.LU R22, [R1+0xdfc] ;  /* 0x000dfc0001167983 */ /* 0x002ee20000300800 */
[----:B------:R-:W-:-:S02]  /*61060*/  LOP3.LUT P2, RZ, R20, 0x20000, RZ, 0xc0, !PT ;  /* 0x0002000014ff7812 */ /* 0x000fc4000784c0ff */
[C---:B------:R-:W-:Y:S02]  /*61070*/  LOP3.LUT P3, RZ, R20.reuse, 0x40000, RZ, 0xc0, !PT ;  /* 0x0004000014ff7812 */ /* 0x040fe4000786c0ff */
[----:B------:R-:W-:Y:S01]  /*61080*/  LOP3.LUT P4, RZ, R20, 0x80000, RZ, 0xc0, !PT ;  /* 0x0008000014ff7812 */ /* 0x000fe2000788c0ff */
[----:B--2---:R-:W-:-:S04]  /*61090*/  IMAD.WIDE R12, R165, 0x4, R2 ;  /* 0x00000004a50c7825 */ /* 0x004fc800078e0202 */
[----:B------:R-:W-:Y:S02]  /*610a0*/  IMAD.WIDE R10, R165, 0x4, R4 ;  /* 0x00000004a50a7825 */ /* 0x000fe400078e0204 */
[----:B------:R-:W2:Y:S01]  /*610b0*/  LDL.LU R165, [R1+0xa0c] ;  /* 0x000a0c0001a57983 */ /* 0x000ea20000300800 */
[----:B------:R-:W-:Y:S01]  /*610c0*/  LOP3.LUT P6, RZ, R6, 0x20, RZ, 0xc0, !PT ;  /* 0x0000002006ff7812 */ /* 0x000fe200078cc0ff */
[----:B------:R-:W-:Y:S02]  /*610d0*/  VIADD R6, R7, 0x106 ;  /* 0x0000010607067836 */ /* 0x000fe40000000000 */
[----:B------:R1:W-:Y:S01]  /*610e0*/  @P2 STG.E desc[UR4][R12.64], R164 ;  /* 0x000000a40c002986 */ /* 0x0003e2000c101904 */
[C---:B------:R-:W-:Y:S02]  /*610f0*/  LOP3.LUT P5, RZ, R20.reuse, 0x100000, RZ, 0xc0, !PT ;  /* 0x0010000014ff7812 */ /* 0x040fe400078ac0ff */
[----:B------:R-:W-:Y:S01]  /*61100*/  LOP3.LUT P0, RZ, R20, 0x200000, RZ, 0xc0, !PT ;  /* 0x0020000014ff7812 */ /* 0x000fe2000780c0ff */
[----:B-1----:R-:W2:Y:S01]  /*61110*/  LDL.LU R164, [R1+0x1364] ;  /* 0x0013640001a47983 */ /* 0x002ea20000300800 */
[----:B------:R-:W-:-:S02]  /*61120*/  IMAD.WIDE R12, R167, 0x4, R2 ;  /* 0x00000004a70c7825 */ /* 0x000fc400078e0202 */
[----:B------:R-:W-:Y:S01]  /*61130*/  ISETP.LT.AND P0, PT, R9, UR6, !P0 ;  /* 0x0000000609007c0c */ /* 0x000fe2000c701270 */
[----:B----4-:R1:W-:Y:S01]  /*61140*/  @P3 STG.E desc[UR4][R10.64], R16 ;  /* 0x000000100a003986 */ /* 0x0103e2000c101904 */
[----:B------:R-:W-:Y:S01]  /*61150*/  ISETP.GE.AND P3, PT, R6, UR8, PT ;  /* 0x0000000806007c0c */ /* 0x000fe2000bf66270 */
[----:B------:R-:W-:Y:S01]  /*61160*/  VIADD R0, R7, 0x1e8 ;  /* 0x000001e807007836 */ /* 0x000fe20000000000 */
[----:B------:R-:W-:Y:S01]  /*61170*/  ULDC UR8, c[0x0][0x22c] ;  /* 0x00008b0000087ab9 */ /* 0x000fe20000000800 */
[----:B------:R4:W-:Y:S04]  /*61180*/  @P4 STG.E desc[UR4][R12.64], R229 ;  /* 0x000000e50c004986 */ /* 0x0009e8000c101904 */
[----:B-1----:R-:W2:Y:S01]  /*61190*/  LDL.LU R16, [R1+0x1fc] ;  /* 0x0001fc0001107983 */ /* 0x002ea20000300800 */
[----:B------:R-:W-:Y:S01]  /*611a0*/  ISETP.LT.AND P4, PT, R8, UR6, !P3 ;  /* 0x0000000608007c0c */ /* 0x000fe2000df81270 */
[----:B------:R-:W-:-:S02]  /*611b0*/  IMAD.WIDE R10, R167, 0x4, R4 ;  /* 0x00000004a70a7825 */ /* 0x000fc400078e0204 */
[----:B----4-:R-:W4:Y:S04]  /*611c0*/  LDL.LU R229, [R1+0x60c] ;  /* 0x00060c0001e57983 */ /* 0x010f280000300800 */
[----:B------:R-:W4:Y:S01]  /*611d0*/  LDL.LU R167, [R1+0x1368] ;  /* 0x0013680001a77983 */ /* 0x000f220000300800 */
[----:B------:R-:W-:-:S03]  /*611e0*/  IMAD.WIDE R12, R166, 0x4, R2 ;  /* 0x00000004a60c7825 */ /* 0x000fc600078e0202 */
[----:B------:R1:W-:Y:S04]  /*611f0*/  @P5 STG.E desc[UR4][R10.64], R14 ;  /* 0x0000000e0a005986 */ /* 0x0003e8000c101904 */
[----:B------:R1:W-:Y:S02]  /*61200*/  @P6 STG.E desc[UR4][R12.64], R23 ;  /* 0x000000170c006986 */ /* 0x0003e4000c101904 */
[----:B-1----:R-:W-:Y:S02]  /*61210*/  IMAD.WIDE R10, R166, 0x4, R4 ;  /* 0x00000004a60a7825 */ /* 0x002fe400078e0204 */
[----:B------:R-:W4:Y:S04]  /*61220*/  LDL.LU R23, [R1+0xe50] ;  /* 0x000e500001177983 */ /* 0x000f280000300800 */
[----:B------:R-:W4:Y:S01]  /*61230*/  LDL.LU R166, [R1+0x136c] ;  /* 0x00136c0001a67983 */ /* 0x000f220000300800 */
[----:B------:R-:W-:-:S03]  /*61240*/  IMAD.WIDE R12, R228, 0x4, R2 ;  /* 0x00000004e40c7825 */ /* 0x000fc600078e0202 */
[----:B------:R1:W-:Y:S02]  /*61250*/  @P0 STG.E desc[UR4][R10.64], R15 ;  /* 0x0000000f0a000986 */ /* 0x0003e4000c101904 */
[----:B-1----:R-:W-:Y:S02]  /*61260*/  IMAD.WIDE R10, R228, 0x4, R4 ;  /* 0x00000004e40a7825 */ /* 0x002fe400078e0204 */
[----:B---3--:R1:W-:Y:S04]  /*61270*/  @P4 STG.E desc[UR4][R12.64], R22 ;  /* 0x000000160c004986 */ /* 0x0083e8000c101904 */
[----:B-1----:R-:W3:Y:S04]  /*61280*/  LDL.LU R22, [R1+0x610] ;  /* 0x0006100001167983 */ /* 0x002ee80000300800 */
[----:B------:R-:W3:Y:S01]  /*61290*/  LDL.LU R228, [R1+0x210] ;  /* 0x0002100001e47983 */ /* 0x000ee20000300800 */
[----:B------:R-:W-:Y:S01]  /*612a0*/  ISETP.GE.AND P1, PT, R0, UR7, PT ;  /* 0x0000000700007c0c */ /* 0x000fe2000bf26270 */
[----:B------:R-:W-:Y:S01]  /*612b0*/  VIADD R0, R7, 0x1e9 ;  /* 0x000001e907007836 */ /* 0x000fe20000000000 */
[----:B------:R-:W-:-:S04]  /*612c0*/  ISETP.LT.AND P3, PT, R9, UR6, !P3 ;  /* 0x0000000609007c0c */ /* 0x000fc8000df61270 */
[----:B------:R-:W-:Y:S01]  /*612d0*/  ISETP.GE.AND P2, PT, R0, UR7, PT ;  /* 0x0000000700007c0c */ /* 0x000fe2000bf46270 */
[----:B------:R-:W-:-:S05]  /*612e0*/  VIADD R0, R7, 0x107 ;  /* 0x0000010707007836 */ /* 0x000fca0000000000 */
[----:B------:R-:W-:Y:S01]  /*612f0*/  ISETP.GE.AND P5, PT, R0, UR8, PT ;  /* 0x0000000800007c0c */ /* 0x000fe2000bfa6270 */
[----:B------:R-:W-:Y:S01]  /*61300*/  VIADD R0, R7, 0x108 ;  /* 0x0000010807007836 */ /* 0x000fe20000000000 */
[----:B------:R-:W-:Y:S02]  /*61310*/  ULDC UR8, c[0x0][0x22c] ;  /* 0x00008b0000087ab9 */ /* 0x000fe40000000800 */
[----:B------:R-:W-:Y:S02]  /*61320*/  ISETP.LT.AND P6, PT, R8, UR6, !P5 ;  /* 0x0000000608007c0c */ /* 0x000fe4000efc1270 */
[----:B------:R-:W-:Y:S01]  /*61330*/  ISETP.LT.AND P5, PT, R9, UR6, !P5 ;  /* 0x0000000609007c0c */ /* 0x000fe2000efa1270 */
[----:B--2---:R1:W-:Y:S01]  /*61340*/  @P3 STG.E desc[UR4][R10.64], R165 ;  /* 0x000000a50a003986 */ /* 0x0043e2000c101904 */
[----:B------:R-:W-:Y:S01]  /*61350*/  IMAD.WIDE R12, R164, 0x4, R2 ;  /* 0x00000004a40c7825 */ /* 0x000fe200078e0202 */
[----:B------:R-:W-:Y:S01]  /*61360*/  ISETP.GE.AND P0, PT, R0, UR8, PT ;  /* 0x0000000800007c0c */ /* 0x000fe2000bf06270 */
[----:B------:R-:W-:-:S02]  /*61370*/  ULDC UR8, c[0x0][0x22c] ;  /* 0x00008b0000087ab9 */ /* 0x000fc40000000800 */
[----:B------:R-:W-:Y:S01]  /*61380*/  VIADD R0, R7, 0x109 ;  /* 0x0000010907007836 */ /* 0x000fe20000000000 */
[----:B-1----:R-:W2:Y:S01]  /*61390*/  LDL.LU R165, [R1+0x1370] ;  /* 0x0013700001a57983 */ /* 0x002ea20000300800 */
[----:B------:R-:W-:-:S03]  /*613a0*/  IMAD.WIDE R10, R164, 0x4, R4 ;  /* 0x00000004a40a7825 */ /* 0x000fc600078e0204 */
[----:B------:R-:W2:Y:S01]  /*613b0*/  LDL.LU R15, [R1+0x200] ;  /* 0x00020000010f7983 */ /* 0x000ea20000300800 */
[----:B------:R-:W-:-:S03]  /*613c0*/  ISETP.LT.AND P4, PT, R8, UR6, !P0 ;  /* 0x0000000608007c0c */ /* 0x000fc6000c781270 */
[----:B------:R-:W2:Y:S01]  /*613d0*/  LDL.LU R164, [R1+0xe54] ;  /* 0x000e540001a47983 */ /* 0x000ea20000300800 */
[----:B------:R-:W-:Y:S02]  /*613e0*/  ISETP.GE.AND P3, PT, R0, UR8, PT ;  /* 0x0000000800007c0c */ /* 0x000fe4000bf66270 */
[----:B------:R-:W-:Y:S01]  /*613f0*/  ISETP.LT.AND P0, PT, R9, UR6, !P0 ;  /* 0x0000000609007c0c */ /* 0x000fe2000c701270 */
[----:B------:R1:W-:Y:S01]  /*61400*/  @P6 STG.E desc[UR4][R12.64], R16 ;  /* 0x000000100c006986 */ /* 0x0003e2000c101904 */
[----:B------:R-:W-:Y:S01]  /*61410*/  ISETP.LT.AND P6, PT, R8, UR6, !P3 ;  /* 0x0000000608007c0c */ /* 0x000fe2000dfc1270 */
[----:B------:R-:W-:Y:S01]  /*61420*/  VIADD R0, R7, 0x10a ;  /* 0x0000010a07007836 */ /* 0x000fe20000000000 */
[----:B------:R-:W-:Y:S01]  /*61430*/  ULDC UR8, c[0x0][0x22c] ;  /* 0x00008b0000087ab9 */ /* 0x000fe20000000800 */
[----:B----4-:R4:W-:Y:S01]  /*61440*/  @P5 STG.E desc[UR4][R10.64], R229 ;  /* 0x000000e50a005986 */ /* 0x0109e2000c101904 */
[----:B-1----:R-:W-:-:S03]  /*61450*/  IMAD.WIDE R12, R167, 0x4, R2 ;  /* 0x00000004a70c7825 */ /* 0x002fc600078e0202 */
[----:B----4-:R-:W4:Y:S04]  /*61460*/  LDL.LU R229, [R1+0x1374] ;  /* 0x0013740001e57983 */ /* 0x010f280000300800 */
[----:B------:R-:W4:Y:S01]  /*61470*/  LDL.LU R16, [R1+0x614] ;  /* 0x0006140001107983 */ /* 0x000f220000300800 */
[----:B------:R-:W-:-:S03]  /*61480*/  IMAD.WIDE R10, R167, 0x4, R4 ;  /* 0x00000004a70a7825 */ /* 0x000fc600078e0204 */
[----:B------:R1:W-:Y:S04]  /*61490*/  @P4 STG.E desc[UR4][R12.64], R23 ;  /* 0x000000170c004986 */ /* 0x0003e8000c101904 */
[----:B-1----:R-:W4:Y:S01]  /*614a0*/  LDL.LU R23, [R1+0x214] ;  /* 0x0002140001177983 */ /* 0x002f220000300800 */
[----:B------:R-:W-:-:S03]  /*614b0*/  IMAD.WIDE R12, R166, 0x4, R2 ;  /* 0x00000004a60c7825 */ /* 0x000fc600078e0202 */
[----:B------:R-:W4:Y:S04]  /*614c0*/  LDL.LU R167, [R1+0x1378] ;  /* 0x0013780001a77983 */ /* 0x000f280000300800 */
[----:B---3--:R1:W-:Y:S04]  /*614d0*/  @P0 STG.E desc[UR4][R10.64], R22 ;  /* 0x000000160a000986 */ /* 0x0083e8000c101904 */
[----:B------:R3:W-:Y:S04]  /*614e0*/  @P6 STG.E desc[UR4][R12.64], R228 ;  /* 0x000000e40c006986 */ /* 0x0007e8000c101904 */
[----:B-1----:R-:W4:Y:S04]  /*614f0*/  LDL.LU R22, [R1+0x204] ;  /* 0x0002040001167983 */ /* 0x002f280000300800 */
[----:B---3--:R-:W3:Y:S01]  /*61500*/  LDL.LU R228, [R1+0xe58] ;  /* 0x000e580001e47983 */ /* 0x008ee20000300800 */
[----:B------:R-:W-:-:S02]  /*61510*/  ISETP.GE.AND P5, PT, R0, UR8, PT ;  /* 0x0000000800007c0c */ /* 0x000fc4000bfa6270 */
[C---:B------:R-:W-:Y:S01]  /*61520*/  ISETP.LT.AND P3, PT, R9.reuse, UR6, !P3 ;  /* 0x0000000609007c0c */ /* 0x040fe2000df61270 */
[----:B------:R-:W-:Y:S01]  /*61530*/  IMAD.WIDE R10, R166, 0x4, R4 ;  /* 0x00000004a60a7825 */ /* 0x000fe200078e0204 */
[----:B------:R-:W-:Y:S01]  /*61540*/  ISETP.LT.AND P4, PT, R8, UR6, !P5 ;  /* 0x0000000608007c0c */ /* 0x000fe2000ef81270 */
[----:B------:R-:W3:Y:S01]  /*61550*/  LDL.LU R166, [R1+0x137c] ;  /* 0x00137c0001a67983 */ /* 0x000ee20000300800 */
[----:B------:R-:W-:Y:S01]  /*61560*/  ISETP.LT.AND P5, PT, R9, UR6, !P5 ;  /* 0x0000000609007c0c */ /* 0x000fe2000efa1270 */
[C---:B------:R-:W-:Y:S01]  /*61570*/  VIADD R0, R7.reuse, 0x10b ;  /* 0x0000010b07007836 */ /* 0x040fe20000000000 */
[----:B------:R-:W-:Y:S01]  /*61580*/  ULDC UR8, c[0x0][0x22c] ;  /* 0x00008b0000087ab9 */ /* 0x000fe20000000800 */
[----:B------:R-:W3:Y:S03]  /*61590*/  LDL.LU R14, [R1+0x618] ;  /* 0x00061800010e7983 */ /* 0x000ee60000300800 */
[----:B------:R-:W-:Y:S01]  /*615a0*/  ISETP.GE.AND P0, PT, R0, UR8, PT ;  /* 0x0000000800007c0c */ /* 0x000fe2000bf06270 */
[----:B------:R-:W-:Y:S01]  /*615b0*/  VIADD R0, R7, 0x10c ;  /* 0x0000010c07007836 */ /* 0x000fe20000000000 */
[----:B------:R-:W-:Y:S01]  /*615c0*/  ULDC UR8, c[0x0][0x22c] ;  /* 0x00008b0000087ab9 */ /* 0x000fe20000000800 */
[----:B--2---:R-:W-:Y:S01]  /*615d0*/  IMAD.WIDE R12, R165, 0x4, R2 ;  /* 0x00000004a50c7825 */ /* 0x004fe200078e0202 */
[----:B------:R1:W-:Y:S04]  /*615e0*/  @P3 STG.E desc[UR4][R10.64], R15 ;  /* 0x0000000f0a003986 */ /* 0x0003e8000c101904 */
[----:B------:R2:W-:Y:S01]  /*615f0*/  @P4 STG.E desc[UR4][R12.64], R164 ;  /* 0x000000a40c004986 */ /* 0x0005e2000c101904 */
[----:B------:R-:W-:-:S02]  /*61600*/  ISETP.LT.AND P6, PT, R8, UR6, !P0 ;  /* 0x0000000608007c0c */ /* 0x000fc4000c7c1270 */
[----:B------:R-:W-:Y:S01]  /*61610*/  ISETP.GE.AND P3, PT, R0, UR8, PT ;  /* 0x0000000800007c0c */ /* 0x000fe2000bf66270 */
[----:B-1----:R-:W-:Y:S01]  /*61620*/  IMAD.WIDE R10, R165, 0x4, R4 ;  /* 0x00000004a50a7825 */ /* 0x002fe200078e0204 */
[----:B--2---:R-:W2:Y:S01]  /*61630*/  LDL.LU R164, [R1+0x218] ;  /* 0x0002180001a47983 */ /* 0x004ea20000300800 */
[----:B------:R-:W-:Y:S02]  /*61640*/  ISETP.LT.AND P0, PT, R9, UR6, !P0 ;  /* 0x0000000609007c0c */ /* 0x000fe4000c701270 */
[----:B----4-:R-:W-:Y:S01]  /*61650*/  IMAD.WIDE R12, R229, 0x4, R2 ;  /* 0x00000004e50c7825 */ /* 0x010fe200078e0202 */
[----:B------:R-:W4:Y:S01]  /*61660*/  LDL.LU R165, [R1+0x1380] ;  /* 0x0013800001a57983 */ /* 0x000f220000300800 */
[----:B------:R-:W-:-:S03]  /*61670*/  ULDC UR8, c[0x0][0x22c] ;  /* 0x00008b0000087ab9 */ /* 0x000fc60000000800 */
[----:B------:R1:W-:Y:S04]  /*61680*/  @P5 STG.E desc[UR4][R10.64], R16 ;  /* 0x000000100a005986 */ /* 0x0003e8000c101904 */
[----:B------:R-:W4:Y:S01]  /*61690*/  LDL.LU R15, [R1+0x208] ;  /* 0x00020800010f7983 */ /* 0x000f220000300800 */
[----:B------:R-:W-:-:S03]  /*616a0*/  ISETP.LT.AND P4, PT, R8, UR6, !P3 ;  /* 0x0000000608007c0c */ /* 0x000fc6000df81270 */
[----:B-1----:R-:W4:Y:S01]  /*616b0*/  LDL.LU R16, [R1+0xe5c] ;  /* 0x000e5c0001107983 */ /* 0x002f220000300800 */
[----:B------:R-:W-:-:S03]  /*616c0*/  IMAD.WIDE R10, R229, 0x4, R4 ;  /* 0x00000004e50a7825 */ /* 0x000fc600078e0204 */
[----:B------:R-:W4:Y:S04]  /*616d0*/  LDL.LU R229, [R1+0x61c] ;  /* 0x00061c0001e57983 */ /* 0x000f280000300800 */
[----:B------:R1:W-:Y:S04]  /*616e0*/  @P6 STG.E desc[UR4][R12.64], R23 ;  /* 0x000000170c006986 */ /* 0x0003e8000c101904 */
[----:B-1----:R-:W4:Y:S01]  /*616f0*/  LDL.LU R23, [R1+0x1384] ;  /* 0x0013840001177983 */ /* 0x002f220000300800 */
[----:B------:R-:W-:-:S03]  /*61700*/  IMAD.WIDE R12, R167, 0x4, R2 ;  /* 0x00000004a70c7825 */ /* 0x000fc600078e0202 */
[----:B------:R1:W-:Y:S04]  /*61710*/  @P0 STG.E desc[UR4][R10.64], R22 ;  /* 0x000000160a000986 */ /* 0x0003e8000c101904 */
[----:B---3--:R3:W-:Y:S04]  /*61720*/  @P4 STG.E desc[UR4][R12.64], R228 ;  /* 0x000000e40c004986 */ /* 0x0087e8000c101904 */
[----:B-1----:R-:W4:Y:S04]  /*61730*/  LDL.LU R22, [R1+0x21c] ;  /* 0x00021c0001167983 */ /* 0x002f280000300800 */
[----:B---3--:R-:W3:Y:S01]  /*61740*/  LDL.LU R228, [R1+0x20c] ;  /* 0x00020c0001e47983 */ /* 0x008ee20000300800 */
[----:B------:R-:W-:Y:S01]  /*61750*/  VIADD R0, R7, 0x10d ;  /* 0x0000010d07007836 */ /* 0x000fe20000000000 */
[----:B------:R-:W-:-:S04]  /*61760*/  ISETP.LT.AND P3, PT, R9, UR6, !P3 ;  /* 0x0000000609007c0c */ /* 0x000fc8000df61270 */
[----:B------:R-:W-:Y:S01]  /*61770*/  ISETP.GE.AND P5, PT, R0, UR8, PT ;  /* 0x0000000800007c0c */ /* 0x000fe2000bfa6270 */
[----:B------:R-:W-:Y:S01]  /*61780*/  VIADD R0, R7, 0x10e ;  /* 0x0000010e07007836 */ /* 0x000fe20000000000 */
[----:B------:R-:W-:Y:S02]  /*61790*/  ULDC UR8, c[0x0][0x22c] ;  /* 0x00008b0000087ab9 */ /* 0x000fe40000000800 */
[----:B------:R-:W-:Y:S02]  /*617a0*/  ISETP.LT.AND P6, PT, R8, UR6, !P5 ;  /* 0x0000000608007c0c */ /* 0x000fe4000efc1270 */
[----:B------:R-:W-:Y:S02]  /*617b0*/  ISETP.GE.AND P0, PT, R0, UR8, PT ;  /* 0x0000000800007c0c */ /* 0x000fe4000bf06270 */
[----:B------:R-:W-:Y:S01]  /*617c0*/  ISETP.LT.AND P5, PT, R9, UR6, !P5 ;  /* 0x0000000609007c0c */ /* 0x000fe2000efa1270 */
[----:B------:R-:W-:Y:S01]  /*617d0*/  IMAD.WIDE R10, R167, 0x4, R4 ;  /* 0x00000004a70a7825 */ /* 0x000fe200078e0204 */
[----:B------:R-:W-:Y:S01]  /*617e0*/  ISETP.LT.AND P4, PT, R8, UR6, !P0 ;  /* 0x0000000608007c0c */ /* 0x000fe2000c781270 */
[----:B------:R-:W3:Y:S02]  /*617f0*/  LDL.LU R167, [R1+0x1388] ;  /* 0x0013880001a77983 */ /* 0x000ee40000300800 */
[----:B------:R-:W-:Y:S01]  /*61800*/  IMAD.WIDE R12, R166, 0x4, R2 ;  /* 0x00000004a60c7825 */ /* 0x000fe200078e0202 */
[----:B------:R-:W-:Y:S01]  /*61810*/  ISETP.LT.AND P0, PT, R9, UR6, !P0 ;  /* 0x0000000609007c0c */ /* 0x000fe2000c701270 */
[----:B------:R1:W-:Y:S01]  /*61820*/  @P3 STG.E desc[UR4][R10.64], R14 ;  /* 0x0000000e0a003986 */ /* 0x0003e2000c101904 */
[----:B------:R-:W-:Y:S01]  /*61830*/  ULDC UR8, c[0x0][0x22c] ;  /* 0x00008b0000087ab9 */ /* 0x000fe20000000800 */
[----:B------:R-:W-:-:S02]  /*61840*/  VIADD R0, R7, 0x10f ;  /* 0x0000010f07007836 */ /* 0x000fc40000000000 */
[----:B--2---:R2:W-:Y:S01]  /*61850*/  @P6 STG.E desc[UR4][R12.64], R164 ;  /* 0x000000a40c006986 */ /* 0x0045e2000c101904 */
[----:B-1----:R-:W-:Y:S02]  /*61860*/  IMAD.WIDE R10, R166, 0x4, R4 ;  /* 0x00000004a60a7825 */ /* 0x002fe400078e0204 */
[----:B------:R-:W-:Y:S01]  /*61870*/  ISETP.GE.AND P3, PT, R0, UR8, PT ;  /* 0x0000000800007c0c */ /* 0x000fe2000bf66270 */
[----:B------:R-:W-:Y:S01]  /*61880*/  ULDC UR8, c[0x0][0x22c] ;  /* 0x00008b0000087ab9 */ /* 0x000fe20000000800 */
[----:B--2---:R-:W2:Y:S04]  /*61890*/  LDL.LU R164, [R1+0xe60] ;  /* 0x000e600001a47983 */ /* 0x004ea80000300800 */
[----:B------:R-:W2:Y:S01]  /*618a0*/  LDL.LU R166, [R1+0x138c] ;  /* 0x00138c0001a67983 */ /* 0x000ea20000300800 */
[----:B------:R-:W-:-:S02]  /*618b0*/  ISETP.LT.AND P6, PT, R8, UR6, !P3 ;  /* 0x0000000608007c0c */ /* 0x000fc4000dfc1270 */
[----:B------:R-:W-:Y:S01]  /*618c0*/  ISETP.LT.AND P3, PT, R9, UR6, !P3 ;  /* 0x0000000609007c0c */ /* 0x000fe2000df61270 */
[C---:B----4-:R-:W-:Y:S01]  /*618d0*/  IMAD.WIDE R12, R165.reuse, 0x4, R2 ;  /* 0x00000004a50c7825 */ /* 0x050fe200078e0202 */
[----:B------:R1:W-:Y:S04]  /*618e0*/  @P5 STG.E desc[UR4][R10.64], R15 ;  /* 0x0000000f0a005986 */ /* 0x0003e8000c101904 */
[----:B------:R4:W-:Y:S01]  /*618f0*/  @P4 STG.E desc[UR4][R12.64], R16 ;  /* 0x000000100c004986 */ /* 0x0009e2000c101904 */
[----:B-1----:R-:W-:-:S03]  /*61900*/  IMAD.WIDE R10, R165, 0x4, R4 ;  /* 0x00000004a50a7825 */ /* 0x002fc600078e0204 */
[----:B----4-:R-:W4:Y:S04]  /*61910*/  LDL.LU R16, [R1+0xa20] ;  /* 0x000a200001107983 */ /* 0x010f280000300800 */
[----:B------:R-:W4:Y:S04]  /*61920*/  LDL.LU R165, [R1+0x620] ;  /* 0x0006200001a57983 */ /* 0x000f280000300800 */
[----:B------:R1:W-:Y:S04]  /*61930*/  @P0 STG.E desc[UR4][R10.64], R229 ;  /* 0x000000e50a000986 */ /* 0x0003e8000c101904 */
[----:B-1----:R-:W4:Y:S04]  /*61940*/  LDL.LU R229, [R1+0x1390] ;  /* 0x0013900001e57983 */ /* 0x002f280000300800 */
[----:B------:R-:W4:Y:S01]  /*61950*/  LDL.LU R15, [R1+0xa10] ;  /* 0x000a1000010f7983 */ /* 0x000f220000300800 */
[----:B------:R-:W-:-:S04]  /*61960*/  IMAD.WIDE R12, R23, 0x4, R2 ;  /* 0x00000004170c7825 */ /* 0x000fc800078e0202 */
[----:B------:R-:W-:Y:S02]  /*61970*/  IMAD.WIDE R10, R23, 0x4, R4 ;  /* 0x00000004170a7825 */ /* 0x000fe400078e0204 */
[----:B------:R-:W4:Y:S04]  /*61980*/  LDL.LU R23, [R1+0xe64] ;  /* 0x000e640001177983 */ /* 0x000f280000300800 */
[----:B------:R-:W-:Y:S04]  /*61990*/  @P6 STG.E desc[UR4][R12.64], R22 ;  /* 0x000000160c006986 */ /* 0x000fe8000c101904 */
[----:B---3--:R1:W-:Y:S04]  /*619a0*/  @P3 STG.E desc[UR4][R10.64], R228 ;  /* 0x000000e40a003986 */ /* 0x0083e8000c101904 */
[----:B-1----:R-:W3:Y:S04]  /*619b0*/  LDL.LU R228, [R1+0x1394] ;  /* 0x0013940001e47983 */ /* 0x002ee80000300800 */
[----:B------:R-:W3:Y:S01]  /*619c0*/  LDL.LU R22, [R1+0xa24] ;  /* 0x000a240001167983 */ /* 0x000ee20000300800 */
[----:B------:R-:W-:-:S05]  /*619d0*/  VIADD R0, R7, 0x110 ;  /* 0x0000011007007836 */ /* 0x000fca0000000000 */
[----:B------:R-:W-:Y:S01]  /*619e0*/  ISETP.GE.AND P5, PT, R0, UR8, PT ;  /* 0x0000000800007c0c */ /* 0x000fe2000bfa6270 */
[----:B------:R-:W-:Y:S01]  /*619f0*/  VIADD R0, R7, 0x111 ;  /* 0x0000011107007836 */ /* 0x000fe20000000000 */
[----:B------:R-:W-:Y:S02]  /*61a00*/  ULDC UR8, c[0x0][0x22c] ;  /* 0x00008b0000087ab9 */ /* 0x000fe40000000800 */
[----:B------:R-:W-:Y:S02]  /*61a10*/  ISETP.LT.AND P4, PT, R8, UR6, !P5 ;  /* 0x0000000608007c0c */ /* 0x000fe4000ef81270 */
[----:B------:R-:W-:Y:S02]  /*61a20*/  ISETP.GE.AND P0, PT, R0, UR8, PT ;  /* 0x0000000800007c0c */ /* 0x000fe4000bf06270 */
[----:B------:R-:W-:Y:S01]  /*61a30*/  ISETP.LT.AND P5, PT, R9, UR6, !P5 ;  /* 0x0000000609007c0c */ /* 0x000fe2000efa1270 */
[----:B------:R-:W-:Y:S01]  /*61a40*/  VIADD R0, R7, 0x112 ;  /* 0x0000011207007836 */ /* 0x000fe20000000000 */
[----:B------:R-:W-:Y:S01]  /*61a50*/  ISETP.LT.AND P6, PT, R8, UR6, !P0 ;  /* 0x0000000608007c0c */ /* 0x000fe2000c7c1270 */
[----:B------:R-:W-:Y:S01]  /*61a60*/  IMAD.WIDE R12, R167, 0x4, R2 ;  /* 0x00000004a70c7825 */ /* 0x000fe200078e0202 */
[----:B------:R-:W-:-:S02]  /*61a70*/  ULDC UR8, c[0x0][0x22c] ;  /* 0x00008b0000087ab9 */ /* 0x000fc40000000800 */
[----:B------:R-:W-:Y:S01]  /*61a80*/  ISETP.GE.AND P3, PT, R0, UR8, PT ;  /* 0x0000000800007c0c */ /* 0x000fe2000bf66270 */
[----:B------:R-:W-:Y:S01]  /*61a90*/  IMAD.WIDE R10, R167, 0x4, R4 ;  /* 0x00000004a70a7825 */ /* 0x000fe200078e0204 */
[C---:B------:R-:W-:Y:S01]  /*61aa0*/  ISETP.LT.AND P0, PT, R9.reuse, UR6, !P0 ;  /* 0x0000000609007c0c */ /* 0x040fe2000c701270 */
[----:B------:R-:W-:Y:S01]  /*61ab0*/  ULDC UR8, c[0x0][0x22c] ;  /* 0x00008b0000087ab9 */ /* 0x000fe20000000800 */
[----:B--2---:R1:W-:Y:S01]  /*61ac0*/  @P4 STG.E desc[UR4][R12.64], R164 ;  /* 0x000000a40c004986 */ /* 0x0043e2000c101904 */
[----:B------:R-:W-:Y:S02]  /*61ad0*/  ISETP.LT.AND P4, PT, R8, UR6, !P3 ;  /* 0x0000000608007c0c */ /* 0x000fe4000df81270 */
[----:B------:R-:W-:Y:S01]  /*61ae0*/  ISETP.LT.AND P3, PT, R9, UR6, !P3 ;  /* 0x0000000609007c0c */ /* 0x000fe2000df61270 */
[----:B-1----:R-:W2:Y:S01]  /*61af0*/  LDL.LU R164, [R1+0x624] ;  /* 0x0006240001a47983 */ /* 0x002ea20000300800 */
[----:B------:R-:W-:-:S03]  /*61b00*/  IMAD.WIDE R12, R166, 0x4, R2 ;  /* 0x00000004a60c7825 */ /* 0x000fc600078e0202 */
[----:B------:R-:W2:Y:S04]  /*61b10*/  LDL.LU R167, [R1+0x1398] ;  /* 0x0013980001a77983 */ /* 0x000ea80000300800 */
[----:B----4-:R1:W-:Y:S04]  /*61b20*/  @P5 STG.E desc[UR4][R10.64], R16 ;  /* 0x000000100a005986 */ /* 0x0103e8000c101904 */
[----:B------:R4:W-:Y:S04]  /*61b30*/  @P6 STG.E desc[UR4][R12.64], R165 ;  /* 0x000000a50c006986 */ /* 0x0009e8000c101904 */
[----:B-1----:R-:W2:Y:S04]  /*61b40*/  LDL.LU R16, [R1+0xa14] ;  /* 0x000a140001107983 */ /* 0x002ea80000300800 */
[----:B----4-:R-:W4:Y:S01]  /*61b50*/  LDL.LU R165, [R1+0xe68] ;  /* 0x000e680001a57983 */ /* 0x010f220000300800 */
[----:B------:R-:W-:-:S03]  /*61b60*/  IMAD.WIDE R10, R166, 0x4, R4 ;  /* 0x00000004a60a7825 */ /* 0x000fc600078e0204 */
[----:B------:R-:W4:Y:S01]  /*61b70*/  LDL.LU R166, [R1+0x139c] ;  /* 0x00139c0001a67983 */ /* 0x000f220000300800 */
[----:B------:R-:W-:-:S03]  /*61b80*/  IMAD.WIDE R12, R229, 0x4, R2 ;  /* 0x00000004e50c7825 */ /* 0x000fc600078e0202 */
[----:B------:R1:W-:Y:S04]  /*61b90*/  @P0 STG.E desc[UR4][R10.64], R15 ;  /* 0x0000000f0a000986 */ /* 0x0003e8000c101904 */
[----:B------:R-:W4:Y:S04]  /*61ba0*/  LDL.LU R14, [R1+0xa28] ;  /* 0x000a2800010e7983 */ /* 0x000f280000300800 */
[----:B------:R1:W-:Y:S02]  /*61bb0*/  @P4 STG.E desc[UR4][R12.64], R23 ;  /* 0x000000170c004986 */ /* 0x0003e4000c101904 */
[----:B-1----:R-:W-:-:S02]  /*61bc0*/  IMAD.WIDE R10, R229, 0x4, R4 ;  /* 0x00000004e50a7825 */ /* 0x002fc400078e0204 */
[----:B------:R-:W4:Y:S04]  /*61bd0*/  LDL.LU R23, [R1+0x628] ;  /* 0x0006280001177983 */ /* 0x000f280000300800 */
[----:B------:R-:W4:Y:S04]  /*61be0*/  LDL.LU R229, [R1+0x13a0] ;  /* 0x0013a00001e57983 */ /* 0x000f280000300800 */
[----:B------:R-:W4:Y:S04]  /*61bf0*/  LDL.LU R15, [R1+0xa18] ;  /* 0x000a1800010f7983 */ /* 0x000f280000300800 */
[----:B---3--:R1:W-:Y:S04]  /*61c00*/  @P3 STG.E desc[UR4][R10.64], R22 ;  /* 0x000000160a003986 */ /* 0x0083e8000c101904 */
[----:B-1----:R-:W3:Y:S01]  /*61c10*/  LDL.LU R22, [R1+0xe6c] ;  /* 0x000e6c0001167983 */ /* 0x002ee20000300800 */
        /* <DEDUP_REMOVED lines=10> */
[----:B------:R-:W-:-:S03]  /*61cc0*/  ULDC UR8, c[0x0][0x22c] ;  /* 0x00008b0000087ab9 */ /* 0x000fc60000000800 */
[----:B------:R-:W-:Y:S02]  /*61cd0*/  IMAD.WIDE R10, R228, 0x4, R4 ;  /* 0x00000004e40a7825 */ /* 0x000fe400078e0204 */
[----:B------:R-:W3:Y:S01]  /*61ce0*/  LDL.LU R228, [R1+0xa2c] ;  /* 0x000a2c0001e47983 */ /* 0x000ee20000300800 */
[----:B------:R-:W-:Y:S01]  /*61cf0*/  ISETP.GE.AND P3, PT, R0, UR8, PT ;  /* 0x0000000800007c0c */ /* 0x000fe2000bf66270 */
[----:B------:R-:W-:Y:S01]  /*61d00*/  VIADD R0, R7, 0x116 ;  /* 0x0000011607007836 */ /* 0x000fe20000000000 */
[C---:B------:R-:W-:Y:S01]  /*61d10*/  ISETP.LT.AND P0, PT, R9.reuse, UR6, !P0 ;  /* 0x0000000609007c0c */ /* 0x040fe2000c701270 */
[----:B--2---:R1:W-:Y:S01]  /*61d20*/  @P6 STG.E desc[UR4][R12.64], R164 ;  /* 0x000000a40c006986 */ /* 0x0043e2000c101904 */
[----:B------:R-:W-:Y:S01]  /*61d30*/  ISETP.LT.AND P6, PT, R8, UR6, !P3 ;  /* 0x0000000608007c0c */ /* 0x000fe2000dfc1270 */
[----:B------:R-:W-:Y:S01]  /*61d40*/  ULDC UR8, c[0x0][0x22c] ;  /* 0x00008b0000087ab9 */ /* 0x000fe20000000800 */
[----:B------:R-:W-:Y:S01]  /*61d50*/  ISETP.LT.AND P3, PT, R9, UR6, !P3 ;  /* 0x0000000609007c0c */ /* 0x000fe2000df61270 */
[----:B-1----:R-:W2:Y:S01]  /*61d60*/  LDL.LU R164, [R1+0x13a4] ;  /* 0x0013a40001a47983 */ /* 0x002ea20000300800 */
[----:B------:R-:W-:-:S03]  /*61d70*/  IMAD.WIDE R12, R167, 0x4, R2 ;  /* 0x00000004a70c7825 */ /* 0x000fc600078e0202 */
[----:B------:R1:W-:Y:S01]  /*61d80*/  @P5 STG.E desc[UR4][R10.64], R16 ;  /* 0x000000100a005986 */ /* 0x0003e2000c101904 */
[----:B------:R-:W-:-:S03]  /*61d90*/  ISETP.GE.AND P5, PT, R0, UR8, PT ;  /* 0x0000000800007c0c */ /* 0x000fc6000bfa6270 */
[----:B----4-:R4:W-:Y:S01]  /*61da0*/  @P4 STG.E desc[UR4][R12.64], R165 ;  /* 0x000000a50c004986 */ /* 0x0109e2000c101904 */
[----:B------:R-:W-:-:S03]  /*61db0*/  ISETP.LT.AND P4, PT, R8, UR6, !P5 ;  /* 0x0000000608007c0c */ /* 0x000fc6000ef81270 */
[----:B-1----:R-:W2:Y:S01]  /*61dc0*/  LDL.LU R16, [R1+0x62c] ;  /* 0x00062c0001107983 */ /* 0x002ea20000300800 */
[----:B------:R-:W-:Y:S01]  /*61dd0*/  IMAD.WIDE R10, R167, 0x4, R4 ;  /* 0x00000004a70a7825 */ /* 0x000fe200078e0204 */
[----:B------:R-:W-:Y:S02]  /*61de0*/  ULDC UR8, c[0x0][0x22c] ;  /* 0x00008b0000087ab9 */ /* 0x000fe40000000800 */
[----:B----4-:R-:W4:Y:S01]  /*61df0*/  LDL.LU R165, [R1+0xa1c] ;  /* 0x000a1c0001a57983 */ /* 0x010f220000300800 */
[----:B------:R-:W-:-:S03]  /*61e00*/  IMAD.WIDE R12, R166, 0x4, R2 ;  /* 0x00000004a60c7825 */ /* 0x000fc600078e0202 */
[----:B------:R-:W4:Y:S04]  /*61e10*/  LDL.LU R167, [R1+0x13a8] ;  /* 0x0013a80001a77983 */ /* 0x000f280000300800 */
[----:B------:R1:W-:Y:S04]  /*61e20*/  @P0 STG.E desc[UR4][R10.64], R14 ;  /* 0x0000000e0a000986 */ /* 0x0003e8000c101904 */
[----:B------:R1:W-:Y:S02]  /*61e30*/  @P6 STG.E desc[UR4][R12.64], R23 ;  /* 0x000000170c006986 */ /* 0x0003e4000c101904 */
[----:B-1----:R-:W-:-:S05]  /*61e40*/  IMAD.WIDE R10, R166, 0x4, R4 ;  /* 0x00000004a60a7825 */ /* 0x002fca00078e0204 */
[----:B------:R1:W-:Y:S01]  /*61e50*/  @P3 STG.E desc[UR4][R10.64], R15 ;  /* 0x0000000f0a003986 */ /* 0x0003e2000c101904 */
[----:B------:R-:W-:-:S03]  /*61e60*/  IMAD.WIDE R12, R229, 0x4, R2 ;  /* 0x00000004e50c7825 */ /* 0x000fc600078e0202 */
[----:B------:R-:W4:Y:S04]  /*61e70*/  LDL.LU R23, [R1+0xe70] ;  /* 0x000e700001177983 */ /* 0x000f280000300800 */
[----:B------:R-:W4:Y:S01]  /*61e80*/  LDL.LU R166, [R1+0x13ac] ;  /* 0x0013ac0001a67983 */ /* 0x000f220000300800 */
[----:B-1----:R-:W-:-:S03]  /*61e90*/  IMAD.WIDE R10, R229, 0x4, R4 ;  /* 0x00000004e50a7825 */ /* 0x002fc600078e0204 */
[----:B---3--:R1:W-:Y:S04]  /*61ea0*/  @P4 STG.E desc[UR4][R12.64], R22 ;  /* 0x000000160c004986 */ /* 0x0083e8000c101904 */
[----:B-1----:R-:W3:Y:S04]  /*61eb0*/  LDL.LU R22, [R1+0xa30] ;  /* 0x000a300001167983 */ /* 0x002ee80000300800 */
[----:B------:R-:W3:Y:S01]  /*61ec0*/  LDL.LU R229, [R1+0x220] ;  /* 0x0002200001e57983 */ /* 0x000ee20000300800 */
[----:B------:R-:W-:Y:S01]  /*61ed0*/  VIADD R0, R7, 0x117 ;  /* 0x0000011707007836 */ /* 0x000fe20000000000 */
[----:B------:R-:W-:-:S04]  /*61ee0*/  ISETP.LT.AND P5, PT, R9, UR6, !P5 ;  /* 0x0000000609007c0c */ /* 0x000fc8000efa1270 */
[----:B------:R-:W-:Y:S01]  /*61ef0*/  ISETP.GE.AND P0, PT, R0, UR8, PT ;  /* 0x0000000800007c0c */ /* 0x000fe2000bf06270 */
[----:B------:R-:W-:Y:S01]  /*61f00*/  VIADD R0, R7, 0x118 ;  /* 0x0000011807007836 */ /* 0x000fe20000000000 */
[----:B------:R-:W-:Y:S02]  /*61f10*/  ULDC UR8, c[0x0][0x22c] ;  /* 0x00008b0000087ab9 */ /* 0x000fe40000000800 */
[----:B------:R-:W-:Y:S02]  /*61f20*/  ISETP.LT.AND P6, PT, R8, UR6, !P0 ;  /* 0x0000000608007c0c */ /* 0x000fe4000c7c1270 */
[----:B------:R-:W-:-:S03]  /*61f30*/  ISETP.LT.AND P0, PT, R9, UR6, !P0 ;  /* 0x0000000609007c0c */ /* 0x000fc6000c701270 */
[----:B------:R1:W-:Y:S01]  /*61f40*/  @P5 STG.E desc[UR4][R10.64], R228 ;  /* 0x000000e40a005986 */ /* 0x0003e2000c101904 */
[----:B------:R-:W-:Y:S01]  /*61f50*/  ISETP.GE.AND P3, PT, R0, UR8, PT ;  /* 0x0000000800007c0c */ /* 0x000fe2000bf66270 */
[----:B------:R-:W-:Y:S01]  /*61f60*/  VIADD R0, R7, 0x119 ;  /* 0x0000011907007836 */ /* 0x000fe20000000000 */
[----:B------:R-:W-:Y:S01]  /*61f70*/  ULDC UR8, c[0x0][0x22c] ;  /* 0x00008b0000087ab9 */ /* 0x000fe20000000800 */
[C---:B--2---:R-:W-:Y:S01]  /*61f80*/  IMAD.WIDE R12, R164.reuse, 0x4, R2 ;  /* 0x00000004a40c7825 */ /* 0x044fe200078e0202 */
[----:B-1----:R-:W2:Y:S03]  /*61f90*/  LDL.LU R228, [R1+0x13b0] ;  /* 0x0013b00001e47983 */ /* 0x002ea60000300800 */
[----:B------:R-:W-:Y:S01]  /*61fa0*/  IMAD.WIDE R10, R164, 0x4, R4 ;  /* 0x00000004a40a7825 */ /* 0x000fe200078e0204 */
[----:B------:R-:W2:Y:S01]  /*61fb0*/  LDL.LU R15, [R1+0x630] ;  /* 0x00063000010f7983 */ /* 0x000ea20000300800 */
[----:B------:R-:W-:-:S03]  /*61fc0*/  ISETP.LT.AND P4, PT, R8, UR6, !P3 ;  /* 0x0000000608007c0c */ /* 0x000fc6000df81270 */
[----:B------:R-:W2:Y:S01]  /*61fd0*/  LDL.LU R164, [R1+0xe74] ;  /* 0x000e740001a47983 */ /* 0x000ea20000300800 */
[----:B------:R-:W-:Y:S02]  /*61fe0*/  ISETP.GE.AND P5, PT, R0, UR8, PT ;  /* 0x0000000800007c0c */ /* 0x000fe4000bfa6270 */
[----:B------:R-:W-:Y:S01]  /*61ff0*/  ISETP.LT.AND P3, PT, R9, UR6, !P3 ;  /* 0x0000000609007c0c */ /* 0x000fe2000df61270 */
[----:B------:R-:W-:Y:S01]  /*62000*/  @P6 STG.E desc[UR4][R12.64], R16 ;  /* 0x000000100c006986 */ /* 0x000fe2000c101904 */
[----:B------:R-:W-:Y:S01]  /*62010*/  VIADD R0, R7, 0x11a ;  /* 0x0000011a07007836 */ /* 0x000fe20000000000 */
[----:B------:R-:W-:Y:S02]  /*62020*/  ULDC UR8, c[0x0][0x22c] ;  /* 0x00008b0000087ab9 */ /* 0x000fe40000000800 */
[----:B----4-:R1:W-:Y:S01]  /*62030*/  @P0 STG.E desc[UR4][R10.64], R165 ;  /* 0x000000a50a000986 */ /* 0x0103e2000c101904 */
[----:B------:R-:W-:-:S03]  /*62040*/  ISETP.LT.AND P6, PT, R8, UR6, !P5 ;  /* 0x0000000608007c0c */ /* 0x000fc6000efc1270 */
[----:B-1----:R-:W4:Y:S04]  /*62050*/  LDL.LU R165, [R1+0x13b4] ;  /* 0x0013b40001a57983 */ /* 0x002f280000300800 */
[----:B------:R-:W4:Y:S01]  /*62060*/  LDL.LU R16, [R1+0xa34] ;  /* 0x000a340001107983 */ /* 0x000f220000300800 */
[----:B------:R-:W-:-:S04]  /*62070*/  IMAD.WIDE R12, R167, 0x4, R2 ;  /* 0x00000004a70c7825 */ /* 0x000fc800078e0202 */
[----:B------:R-:W-:Y:S01]  /*62080*/  IMAD.WIDE R10, R167, 0x4, R4 ;  /* 0x00000004a70a7825 */ /* 0x000fe200078e0204 */
        /* <DEDUP_REMOVED lines=14> */
[----:B------:R-:W-:Y:S01]  /*62170*/  VIADD R0, R7, 0x11b ;  /* 0x0000011b07007836 */ /* 0x000fe20000000000 */
[----:B------:R-:W-:Y:S01]  /*62180*/  ULDC UR8, c[0x0][0x22c] ;  /* 0x00008b0000087ab9 */ /* 0x000fe20000000800 */
[----:B------:R-:W3:Y:S01]  /*62190*/  LDL.LU R14, [R1+0xa38] ;  /* 0x000a3800010e7983 */ /* 0x000ee20000300800 */
[----:B--2---:R-:W-:Y:S02]  /*621a0*/  IMAD.WIDE R12, R228, 0x4, R2 ;  /* 0x00000004e40c7825 */ /* 0x004fe400078e0202 */
[----:B------:R-:W-:Y:S01]  /*621b0*/  ISETP.GE.AND P3, PT, R0, UR8, PT ;  /* 0x0000000800007c0c */ /* 0x000fe2000bf66270 */
[----:B------:R-:W-:-:S02]  /*621c0*/  ULDC UR8, c[0x0][0x22c] ;  /* 0x00008b0000087ab9 */ /* 0x000fc40000000800 */
[----:B------:R1:W-:Y:S01]  /*621d0*/  @P5 STG.E desc[UR4][R10.64], R15 ;  /* 0x0000000f0a005986 */ /* 0x0003e2000c101904 */
[----:B------:R-:W-:-:S03]  /*621e0*/  VIADD R0, R7, 0x11c ;  /* 0x0000011c07007836 */ /* 0x000fc60000000000 */
[----:B------:R2:W-:Y:S01]  /*621f0*/  @P4 STG.E desc[UR4][R12.64], R164 ;  /* 0x000000a40c004986 */ /* 0x0005e2000c101904 */
[----:B------:R-:W-:Y:S02]  /*62200*/  ISETP.LT.AND P6, PT, R8, UR6, !P3 ;  /* 0x0000000608007c0c */ /* 0x000fe4000dfc1270 */
        /* <DEDUP_REMOVED lines=36> */
[----:B--2---:R2:W-:Y:S03]  /*62450*/  @P6 STG.E desc[UR4][R12.64], R164 ;  /* 0x000000a40c006986 */ /* 0x0045e6000c101904 */
[----:B------:R-:W-:Y:S01]  /*62460*/  ISETP.GE.AND P5, PT, R0, UR8, PT ;  /* 0x0000000800007c0c */ /* 0x000fe2000bfa6270 */
[----:B-1----:R-:W-:Y:S01]  /*62470*/  IMAD.WIDE R10, R166, 0x4, R4 ;  /* 0x00000004a60a7825 */ /* 0x002fe200078e0204 */
[----:B--2---:R-:W2:Y:S03]  /*62480*/  LDL.LU R164, [R1+0xe80] ;  /* 0x000e800001a47983 */ /* 0x004ea60000300800 */
[----:B----4-:R-:W-:Y:S01]  /*62490*/  IMAD.WIDE R12, R228, 0x4, R2 ;  /* 0x00000004e40c7825 */ /* 0x010fe200078e0202 */
[----:B------:R-:W4:Y:S01]  /*624a0*/  LDL.LU R166, [R1+0x13cc] ;  /* 0x0013cc0001a67983 */ /* 0x000f220000300800 */
[----:B------:R-:W-:Y:S01]  /*624b0*/  ISETP.LT.AND P6, PT, R8, UR6, !P5 ;  /* 0x0000000608007c0c */ /* 0x000fe2000efc1270 */
[----:B------:R-:W-:-:S02]  /*624c0*/  ULDC UR8, c[0x0][0x22c] ;  /* 0x00008b0000087ab9 */ /* 0x000fc40000000800 */
[----:B------:R1:W-:Y:S01]  /*624d0*/  @P0 STG.E desc[UR4][R10.64], R15 ;  /* 0x0000000f0a000986 */ /* 0x0003e2000c101904 */
[----:B------:R-:W-:-:S03]  /*624e0*/  ISETP.LT.AND P5, PT, R9, UR6, !P5 ;  /* 0x0000000609007c0c */ /* 0x000fc6000efa1270 */
[----:B------:R1:W-:Y:S02]  /*624f0*/  @P4 STG.E desc[UR4][R12.64], R16 ;  /* 0x000000100c004986 */ /* 0x0003e4000c101904 */
[----:B-1----:R-:W-:Y:S02]  /*62500*/  IMAD.WIDE R10, R228, 0x4, R4 ;  /* 0x00000004e40a7825 */ /* 0x002fe400078e0204 */
[----:B------:R-:W4:Y:S04]  /*62510*/  LDL.LU R16, [R1+0x640] ;  /* 0x0006400001107983 */ /* 0x000f280000300800 */
[----:B------:R-:W4:Y:S04]  /*62520*/  LDL.LU R228, [R1+0x240] ;  /* 0x0002400001e47983 */ /* 0x000f280000300800 */
[----:B------:R1:W-:Y:S01]  /*62530*/  @P3 STG.E desc[UR4][R10.64], R165 ;  /* 0x000000a50a003986 */ /* 0x0003e2000c101904 */
[----:B------:R-:W-:-:S03]  /*62540*/  IMAD.WIDE R12, R23, 0x4, R2 ;  /* 0x00000004170c7825 */ /* 0x000fc600078e0202 */
[----:B-1----:R-:W4:Y:S01]  /*62550*/  LDL.LU R165, [R1+0x13d0] ;  /* 0x0013d00001a57983 */ /* 0x002f220000300800 */
[----:B------:R-:W-:-:S03]  /*62560*/  IMAD.WIDE R10, R23, 0x4, R4 ;  /* 0x00000004170a7825 */ /* 0x000fc600078e0204 */
[----:B------:R-:W4:Y:S04]  /*62570*/  LDL.LU R15, [R1+0x230] ;  /* 0x00023000010f7983 */ /* 0x000f280000300800 */
        /* <DEDUP_REMOVED lines=18> */
[----:B------:R-:W-:Y:S01]  /*626a0*/  ISETP.LT.AND P3, PT, R9, UR6, !P3 ;  /* 0x0000000609007c0c */ /* 0x000fe2000df61270 */
[----:B--2---:R1:W-:Y:S01]  /*626b0*/  @P4 STG.E desc[UR4][R12.64], R164 ;  /* 0x000000a40c004986 */ /* 0x0043e2000c101904 */
[----:B------:R-:W-:Y:S01]  /*626c0*/  ISETP.LT.AND P4, PT, R8, UR6, !P5 ;  /* 0x0000000608007c0c */ /* 0x000fe2000ef81270 */
[----:B------:R-:W-:Y:S01]  /*626d0*/  VIADD R0, R7, 0x123 ;  /* 0x0000012307007836 */ /* 0x000fe20000000000 */
[----:B------:R-:W-:Y:S01]  /*626e0*/  ISETP.LT.AND P5, PT, R9, UR6, !P5 ;  /* 0x0000000609007c0c */ /* 0x000fe2000efa1270 */
[----:B------:R-:W-:Y:S01]  /*626f0*/  ULDC UR8, c[0x0][0x22c] ;  /* 0x00008b0000087ab9 */ /* 0x000fe20000000800 */
[----:B-1----:R-:W2:Y:S04]  /*62700*/  LDL.LU R164, [R1+0x244] ;  /* 0x0002440001a47983 */ /* 0x002ea80000300800 */
[----:B------:R-:W2:Y:S01]  /*62710*/  LDL.LU R167, [R1+0x13d8] ;  /* 0x0013d80001a77983 */ /* 0x000ea20000300800 */
[----:B----4-:R-:W-:-:S03]  /*62720*/  IMAD.WIDE R12, R166, 0x4, R2 ;  /* 0x00000004a60c7825 */ /* 0x010fc600078e0202 */
[----:B------:R1:W-:Y:S04]  /*62730*/  @P0 STG.E desc[UR4][R10.64], R16 ;  /* 0x000000100a000986 */ /* 0x0003e8000c101904 */
[----:B------:R4:W-:Y:S04]  /*62740*/  @P6 STG.E desc[UR4][R12.64], R228 ;  /* 0x000000e40c006986 */ /* 0x0009e8000c101904 */
[----:B-1----:R-:W2:Y:S04]  /*62750*/  LDL.LU R16, [R1+0x234] ;  /* 0x0002340001107983 */ /* 0x002ea80000300800 */
[----:B----4-:R-:W4:Y:S01]  /*62760*/  LDL.LU R228, [R1+0xe88] ;  /* 0x000e880001e47983 */ /* 0x010f220000300800 */
[----:B------:R-:W-:-:S03]  /*62770*/  IMAD.WIDE R10, R166, 0x4, R4 ;  /* 0x00000004a60a7825 */ /* 0x000fc600078e0204 */
[----:B------:R-:W4:Y:S01]  /*62780*/  LDL.LU R166, [R1+0x13dc] ;  /* 0x0013dc0001a67983 */ /* 0x000f220000300800 */
[----:B------:R-:W-:-:S03]  /*62790*/  IMAD.WIDE R12, R165, 0x4, R2 ;  /* 0x00000004a50c7825 */ /* 0x000fc600078e0202 */
[----:B------:R1:W-:Y:S04]  /*627a0*/  @P3 STG.E desc[UR4][R10.64], R15 ;  /* 0x0000000f0a003986 */ /* 0x0003e8000c101904 */
[----:B------:R1:W-:Y:S04]  /*627b0*/  @P4 STG.E desc[UR4][R12.64], R23 ;  /* 0x000000170c004986 */ /* 0x0003e8000c101904 */
[----:B------:R-:W4:Y:S01]  /*627c0*/  LDL.LU R14, [R1+0x648] ;  /* 0x00064800010e7983 */ /* 0x000f220000300800 */
[----:B-1----:R-:W-:-:S03]  /*627d0*/  IMAD.WIDE R10, R165, 0x4, R4 ;  /* 0x00000004a50a7825 */ /* 0x002fc600078e0204 */
[----:B------:R-:W4:Y:S04]  /*627e0*/  LDL.LU R23, [R1+0x248] ;  /* 0x0002480001177983 */ /* 0x000f280000300800 */
[----:B------:R-:W4:Y:S04]  /*627f0*/  LDL.LU R165, [R1+0x13e0] ;  /* 0x0013e00001a57983 */ /* 0x000f280000300800 */
[----:B------:R-:W4:Y:S04]  /*62800*/  LDL.LU R15, [R1+0x238] ;  /* 0x00023800010f7983 */ /* 0x000f280000300800 */
[----:B---3--:R1:W-:Y:S04]  /*62810*/  @P5 STG.E desc[UR4][R10.64], R22 ;  /* 0x000000160a005986 */ /* 0x0083e8000c101904 */
[----:B-1----:R-:W3:Y:S01]  /*62820*/  LDL.LU R22, [R1+0xe8c] ;  /* 0x000e8c0001167983 */ /* 0x002ee20000300800 */
[----:B------:R-:W-:Y:S01]  /*62830*/  ISETP.GE.AND P0, PT, R0, UR8, PT ;  /* 0x0000000800007c0c */ /* 0x000fe2000bf06270 */
[----:B------:R-:W-:Y:S01]  /*62840*/  VIADD R0, R7, 0x124 ;  /* 0x0000012407007836 */ /* 0x000fe20000000000 */
[----:B------:R-:W-:-:S02]  /*62850*/  ULDC UR8, c[0x0][0x22c] ;  /* 0x00008b0000087ab9 */ /* 0x000fc40000000800 */
        /* <DEDUP_REMOVED lines=12> */
[----:B------:R-:W-:Y:S01]  /*62920*/  ULDC UR8, c[0x0][0x22c] ;  /* 0x00008b0000087ab9 */ /* 0x000fe20000000800 */
[----:B--2---:R1:W-:Y:S01]  /*62930*/  @P6 STG.E desc[UR4][R12.64], R164 ;  /* 0x000000a40c006986 */ /* 0x0043e2000c101904 */
[----:B------:R-:W-:Y:S02]  /*62940*/  ISETP.LT.AND P6, PT, R8, UR6, !P5 ;  /* 0x0000000608007c0c */ /* 0x000fe4000efc1270 */
[----:B------:R-:W-:Y:S01]  /*62950*/  ISETP.LT.AND P5, PT, R9, UR6, !P5 ;  /* 0x0000000609007c0c */ /* 0x000fe2000efa1270 */
[----:B-1----:R-:W2:Y:S01]  /*62960*/  LDL.LU R164, [R1+0x13e4] ;  /* 0x0013e40001a47983 */ /* 0x002ea20000300800 */
[----:B------:R-:W-:-:S03]  /*62970*/  IMAD.WIDE R12, R167, 0x4, R2 ;  /* 0x00000004a70c7825 */ /* 0x000fc600078e0202 */
[----:B------:R1:W-:Y:S01]  /*62980*/  @P0 STG.E desc[UR4][R10.64], R16 ;  /* 0x000000100a000986 */ /* 0x0003e2000c101904 */
[----:B------:R-:W-:Y:S01]  /*62990*/  ISETP.GE.AND P0, PT, R0, UR8, PT ;  /* 0x0000000800007c0c */ /* 0x000fe2000bf06270 */
[----:B------:R-:W-:Y:S02]  /*629a0*/  ULDC UR8, c[0x0][0x22c] ;  /* 0x00008b0000087ab9 */ /* 0x000fe40000000800 */
[----:B----4-:R4:W-:Y:S01]  /*629b0*/  @P4 STG.E desc[UR4][R12.64], R228 ;  /* 0x000000e40c004986 */ /* 0x0109e2000c101904 */
[----:B------:R-:W-:-:S03]  /*629c0*/  ISETP.LT.AND P4, PT, R8, UR6, !P0 ;  /* 0x0000000608007c0c */ /* 0x000fc6000c781270 */
[----:B-1----:R-:W2:Y:S04]  /*629d0*/  LDL.LU R16, [R1+0x24c] ;  /* 0x00024c0001107983 */ /* 0x002ea80000300800 */
[----:B----4-:R-:W4:Y:S01]  /*629e0*/  LDL.LU R228, [R1+0x23c] ;  /* 0x00023c0001e47983 */ /* 0x010f220000300800 */
[----:B------:R-:W-:-:S03]  /*629f0*/  IMAD.WIDE R10, R167, 0x4, R4 ;  /* 0x00000004a70a7825 */ /* 0x000fc600078e0204 */
[----:B------:R-:W4:Y:S01]  /*62a00*/  LDL.LU R167, [R1+0x13e8] ;  /* 0x0013e80001a77983 */ /* 0x000f220000300800 */
[----:B------:R-:W-:-:S03]  /*62a10*/  IMAD.WIDE R12, R166, 0x4, R2 ;  /* 0x00000004a60c7825 */ /* 0x000fc600078e0202 */
[----:B------:R1:W-:Y:S04]  /*62a20*/  @P3 STG.E desc[UR4][R10.64], R14 ;  /* 0x0000000e0a003986 */ /* 0x0003e8000c101904 */
[----:B------:R1:W-:Y:S02]  /*62a30*/  @P6 STG.E desc[UR4][R12.64], R23 ;  /* 0x000000170c006986 */ /* 0x0003e4000c101904 */
[----:B-1----:R-:W-:-:S04]  /*62a40*/  IMAD.WIDE R10, R166, 0x4, R4 ;  /* 0x00000004a60a7825 */ /* 0x002fc800078e0204 */
[C---:B------:R-:W-:Y:S01]  /*62a50*/  IMAD.WIDE R12, R165.reuse, 0x4, R2 ;  /* 0x00000004a50c7825 */ /* 0x040fe200078e0202 */
[----:B------:R-:W4:Y:S04]  /*62a60*/  LDL.LU R23, [R1+0xe90] ;  /* 0x000e900001177983 */ /* 0x000f280000300800 */
[----:B------:R-:W4:Y:S04]  /*62a70*/  LDL.LU R166, [R1+0x13ec] ;  /* 0x0013ec0001a67983 */ /* 0x000f280000300800 */
[----:B------:R1:W-:Y:S02]  /*62a80*/  @P5 STG.E desc[UR4][R10.64], R15 ;  /* 0x0000000f0a005986 */ /* 0x0003e4000c101904 */
[----:B-1----:R-:W-:-:S02]  /*62a90*/  IMAD.WIDE R10, R165, 0x4, R4 ;  /* 0x00000004a50a7825 */ /* 0x002fc400078e0204 */
[----:B---3--:R1:W-:Y:S04]  /*62aa0*/  @P4 STG.E desc[UR4][R12.64], R22 ;  /* 0x000000160c004986 */ /* 0x0083e8000c101904 */
[----:B-1----:R-:W3:Y:S04]  /*62ab0*/  LDL.LU R22, [R1+0xa50] ;  /* 0x000a500001167983 */ /* 0x002ee80000300800 */
[----:B------:R-:W3:Y:S01]  /*62ac0*/  LDL.LU R165, [R1+0x650] ;  /* 0x0006500001a57983 */ /* 0x000ee20000300800 */
[----:B------:R-:W-:Y:S02]  /*62ad0*/  ISETP.LT.AND P0, PT, R9, UR6, !P0 ;  /* 0x0000000609007c0c */ /* 0x000fe4000c701270 */
[----:B------:R-:W-:-:S04]  /*62ae0*/  IADD3 R0, R7, 0x127, RZ ;  /* 0x0000012707007810 */ /* 0x000fc80007ffe0ff */
[----:B------:R-:W-:Y:S01]  /*62af0*/  ISETP.GE.AND P3, PT, R0, UR8, PT ;  /* 0x0000000800007c0c */ /* 0x000fe2000bf66270 */
[----:B------:R-:W-:Y:S01]  /*62b00*/  VIADD R0, R7, 0x128 ;  /* 0x0000012807007836 */ /* 0x000fe20000000000 */
[----:B------:R-:W-:Y:S02]  /*62b10*/  ULDC UR8, c[0x0][0x22c] ;  /* 0x00008b0000087ab9 */ /* 0x000fe40000000800 */
[----:B------:R-:W-:Y:S02]  /*62b20*/  ISETP.LT.AND P6, PT, R8, UR6, !P3 ;  /* 0x0000000608007c0c */ /* 0x000fe4000dfc1270 */
[----:B------:R-:W-:Y:S01]  /*62b30*/  ISETP.LT.AND P3, PT, R9, UR6, !P3 ;  /* 0x0000000609007c0c */ /* 0x000fe2000df61270 */
        /* <DEDUP_REMOVED lines=772> */
[----:B--2---:R-:W-:Y:S01]  /*65b80*/  IMAD.WIDE R12, R164, 0x4, R2 ;  /* 0x00000004a40c7825 */ /* 0x004fe200078e0202 */
[----:B------:R-:W-:Y:S01]  /*65b90*/  ISETP.LT.AND P4, PT, R8, UR6, !P0 ;  /* 0x0000000608007c0c */ /* 0x000fe2000c781270 */
[----:B-1----:R-:W2:Y:S02]  /*65ba0*/  LDL.LU R165, [R1+0x14f4] ;  /* 0x0014f40001a57983 */ /* 0x002ea40000300800 */
[----:B------:R-:W-:Y:S02]  /*65bb0*/  IMAD.WIDE R10, R164, 0x4, R4 ;  /* 0x00000004a40a7825 */ /* 0x000fe400078e0204 */
[----:B------:R-:W2:Y:S04]  /*65bc0*/  LDL.LU R15, [R1+0x2c0] ;  /* 0x0002c000010f7983 */ /* 0x000ea80000300800 */
[----:B------:R-:W2:Y:S01]  /*65bd0*/  LDL.LU R164, [R1+0xf14] ;  /* 0x000f140001a47983 */ /* 0x000ea20000300800 */
[----:B------:R-:W-:-:S02]  /*65be0*/  ISETP.GE.AND P3, PT, R0, UR8, PT ;  /* 0x0000000800007c0c */ /* 0x000fc4000bf66270 */
        /* <DEDUP_REMOVED lines=33> */
[----:B------:R-:W-:Y:S01]  /*65e00*/  ISETP.LT.AND P6, PT, R8, UR6, !P0 ;  /* 0x0000000608007c0c */ /* 0x000fe2000c7c1270 */
[----:B-1----:R-:W-:Y:S02]  /*65e10*/  IMAD.WIDE R10, R165, 0x4, R4 ;  /* 0x00000004a50a7825 */ /* 0x002fe400078e0204 */
[----:B------:R-:W3:Y:S04]  /*65e20*/  LDL.LU R165, [R1+0x2d8] ;  /* 0x0002d80001a57983 */ /* 0x000ee80000300800 */
[----:B--2---:R-:W2:Y:S01]  /*65e30*/  LDL.LU R164, [R1+0x1504] ;  /* 0x0015040001a47983 */ /* 0x004ea20000300800 */
[----:B------:R-:W-:-:S03]  /*65e40*/  ISETP.GE.AND P3, PT, R0, UR8, PT ;  /* 0x0000000800007c0c */ /* 0x000fc6000bf66270 */
[----:B------:R-:W2:Y:S01]  /*65e50*/  LDL.LU R15, [R1+0x2c8] ;  /* 0x0002c800010f7983 */ /* 0x000ea20000300800 */
[----:B------:R-:W-:-:S03]  /*65e60*/  ISETP.LT.AND P0, PT, R9, UR6, !P0 ;  /* 0x0000000609007c0c */ /* 0x000fc6000c701270 */
[----:B----4-:R1:W-:Y:S01]  /*65e70*/  @P5 STG.E desc[UR4][R10.64], R16 ;  /* 0x000000100a005986 */ /* 0x0103e2000c101904 */
[----:B------:R-:W-:Y:S01]  /*65e80*/  ISETP.LT.AND P4, PT, R8, UR6, !P3 ;  /* 0x0000000608007c0c */ /* 0x000fe2000df81270 */
[C---:B------:R-:W-:Y:S01]  /*65e90*/  IMAD.WIDE R12, R229.reuse, 0x4, R2 ;  /* 0x00000004e50c7825 */ /* 0x040fe200078e0202 */
[----:B------:R-:W-:Y:S01]  /*65ea0*/  ULDC UR8, c[0x0][0x22c] ;  /* 0x00008b0000087ab9 */ /* 0x000fe20000000800 */
[----:B-1----:R-:W4:Y:S02]  /*65eb0*/  LDL.LU R16, [R1+0xf1c] ;  /* 0x000f1c0001107983 */ /* 0x002f240000300800 */
[----:B------:R-:W-:Y:S02]  /*65ec0*/  IMAD.WIDE R10, R229, 0x4, R4 ;  /* 0x00000004e50a7825 */ /* 0x000fe400078e0204 */
        /* <DEDUP_REMOVED lines=24> */
[----:B------:R2:W-:Y:S03]  /*66050*/  @P6 STG.E desc[UR4][R12.64], R165 ;  /* 0x000000a50c006986 */ /* 0x0005e6000c101904 */
[----:B------:R-:W-:Y:S01]  /*66060*/  ISETP.GE.AND P3, PT, R0, UR8, PT ;  /* 0x0000000800007c0c */ /* 0x000fe2000bf66270 */
[----:B-1----:R-:W-:-:S04]  /*66070*/  IMAD.WIDE R10, R166, 0x4, R4 ;  /* 0x00000004a60a7825 */ /* 0x002fc800078e0204 */
[----:B--2---:R-:W-:Y:S01]  /*66080*/  IMAD.WIDE R12, R164, 0x4, R2 ;  /* 0x00000004a40c7825 */ /* 0x004fe200078e0202 */
[----:B------:R-:W2:Y:S01]  /*66090*/  LDL.LU R165, [R1+0xf20] ;  /* 0x000f200001a57983 */ /* 0x000ea20000300800 */
[----:B------:R-:W-:-:S03]  /*660a0*/  ULDC UR8, c[0x0][0x22c] ;  /* 0x00008b0000087ab9 */ /* 0x000fc60000000800 */
[----:B------:R1:W-:Y:S01]  /*660b0*/  @P5 STG.E desc[UR4][R10.64], R15 ;  /* 0x0000000f0a005986 */ /* 0x0003e2000c101904 */
[----:B------:R-:W-:-:S03]  /*660c0*/  ISETP.LT.AND P6, PT, R8, UR6, !P3 ;  /* 0x0000000608007c0c */ /* 0x000fc6000dfc1270 */
[----:B------:R-:W2:Y:S01]  /*660d0*/  LDL.LU R166, [R1+0x1514] ;  /* 0x0015140001a67983 */ /* 0x000ea20000300800 */
[----:B------:R-:W-:Y:S01]  /*660e0*/  ISETP.LT.AND P3, PT, R9, UR6, !P3 ;  /* 0x0000000609007c0c */ /* 0x000fe2000df61270 */
[----:B-1----:R-:W-:Y:S02]  /*660f0*/  IMAD.WIDE R10, R164, 0x4, R4 ;  /* 0x00000004a40a7825 */ /* 0x002fe400078e0204 */
[----:B----4-:R1:W-:Y:S04]  /*66100*/  @P4 STG.E desc[UR4][R12.64], R16 ;  /* 0x000000100c004986 */ /* 0x0103e8000c101904 */
[----:B------:R4:W-:Y:S04]  /*66110*/  @P0 STG.E desc[UR4][R10.64], R229 ;  /* 0x000000e50a000986 */ /* 0x0009e8000c101904 */
[----:B-1----:R-:W2:Y:S04]  /*66120*/  LDL.LU R16, [R1+0xae0] ;  /* 0x000ae00001107983 */ /* 0x002ea80000300800 */
[----:B------:R-:W2:Y:S04]  /*66130*/  LDL.LU R164, [R1+0x6e0] ;  /* 0x0006e00001a47983 */ /* 0x000ea80000300800 */
[----:B----4-:R-:W4:Y:S01]  /*66140*/  LDL.LU R229, [R1+0x1520] ;  /* 0x0015200001e57983 */ /* 0x010f220000300800 */
[----:B------:R-:W-:-:S03]  /*66150*/  IMAD.WIDE R12, R23, 0x4, R2 ;  /* 0x00000004170c7825 */ /* 0x000fc600078e0202 */
[----:B------:R-:W4:Y:S01]  /*66160*/  LDL.LU R15, [R1+0xad0] ;  /* 0x000ad000010f7983 */ /* 0x000f220000300800 */
[----:B------:R-:W-:-:S03]  /*66170*/  IMAD.WIDE R10, R23, 0x4, R4 ;  /* 0x00000004170a7825 */ /* 0x000fc600078e0204 */
        /* <DEDUP_REMOVED lines=24> */
[----:B-1----:R-:W2:Y:S01]  /*66300*/  LDL.LU R165, [R1+0x6e4] ;  /* 0x0006e40001a57983 */ /* 0x002ea20000300800 */
[----:B------:R-:W-:-:S03]  /*66310*/  IMAD.WIDE R12, R166, 0x4, R2 ;  /* 0x00000004a60c7825 */ /* 0x000fc600078e0202 */
[----:B------:R-:W2:Y:S04]  /*66320*/  LDL.LU R167, [R1+0x152c] ;  /* 0x00152c0001a77983 */ /* 0x000ea80000300800 */
[----:B------:R1:W-:Y:S04]  /*66330*/  @P5 STG.E desc[UR4][R10.64], R16 ;  /* 0x000000100a005986 */ /* 0x0003e8000c101904 */
[----:B------:R4:W-:Y:S04]  /*66340*/  @P6 STG.E desc[UR4][R12.64], R164 ;  /* 0x000000a40c006986 */ /* 0x0009e8000c101904 */
[----:B-1----:R-:W2:Y:S01]  /*66350*/  LDL.LU R16, [R1+0xad4] ;  /* 0x000ad40001107983 */ /* 0x002ea20000300800 */
[----:B------:R-:W-:-:S03]  /*66360*/  IMAD.WIDE R10, R166, 0x4, R4 ;  /* 0x00000004a60a7825 */ /* 0x000fc600078e0204 */
[----:B----4-:R-:W4:Y:S01]  /*66370*/  LDL.LU R164, [R1+0xf28] ;  /* 0x000f280001a47983 */ /* 0x010f220000300800 */
[----:B------:R-:W-:-:S03]  /*66380*/  IMAD.WIDE R12, R229, 0x4, R2 ;  /* 0x00000004e50c7825 */ /* 0x000fc600078e0202 */
[----:B------:R-:W4:Y:S04]  /*66390*/  LDL.LU R166, [R1+0x1530] ;  /* 0x0015300001a67983 */ /* 0x000f280000300800 */
        /* <DEDUP_REMOVED lines=18> */
[----:B------:R-:W-:Y:S02]  /*664c0*/  ULDC UR8, c[0x0][0x22c] ;  /* 0x00008b0000087ab9 */ /* 0x000fe40000000800 */
[----:B------:R-:W-:Y:S01]  /*664d0*/  ISETP.GE.AND P3, PT, R0, UR8, PT ;  /* 0x0000000800007c0c */ /* 0x000fe2000bf66270 */
[----:B------:R-:W-:Y:S01]  /*664e0*/  IMAD.WIDE R10, R228, 0x4, R4 ;  /* 0x00000004e40a7825 */ /* 0x000fe200078e0204 */
[----:B------:R-:W-:Y:S01]  /*664f0*/  ISETP.LT.AND P0, PT, R9, UR6, !P0 ;  /* 0x0000000609007c0c */ /* 0x000fe2000c701270 */
[----:B------:R-:W-:Y:S01]  /*66500*/  ULDC UR8, c[0x0][0x22c] ;  /* 0x00008b0000087ab9 */ /* 0x000fe20000000800 */
[----:B------:R-:W3:Y:S01]  /*66510*/  LDL.LU R228, [R1+0xaec] ;  /* 0x000aec0001e47983 */ /* 0x000ee20000300800 */
[----:B------:R-:W-:-:S03]  /*66520*/  VIADD R0, R7, 0x176 ;  /* 0x0000017607007836 */ /* 0x000fc60000000000 */
[----:B--2---:R1:W-:Y:S01]  /*66530*/  @P6 STG.E desc[UR4][R12.64], R165 ;  /* 0x000000a50c006986 */ /* 0x0043e2000c101904 */
[----:B------:R-:W-:Y:S02]  /*66540*/  ISETP.LT.AND P6, PT, R8, UR6, !P3 ;  /* 0x0000000608007c0c */ /* 0x000fe4000dfc1270 */
[----:B------:R-:W-:Y:S01]  /*66550*/  ISETP.LT.AND P3, PT, R9, UR6, !P3 ;  /* 0x0000000609007c0c */ /* 0x000fe2000df61270 */
[----:B-1----:R-:W-:Y:S01]  /*66560*/  IMAD.WIDE R12, R167, 0x4, R2 ;  /* 0x00000004a70c7825 */ /* 0x002fe200078e0202 */
[----:B------:R-:W2:Y:S04]  /*66570*/  LDL.LU R165, [R1+0x1540] ;  /* 0x0015400001a57983 */ /* 0x000ea80000300800 */
[----:B------:R1:W-:Y:S01]  /*66580*/  @P5 STG.E desc[UR4][R10.64], R16 ;  /* 0x000000100a005986 */ /* 0x0003e2000c101904 */
[----:B------:R-:W-:-:S03]  /*66590*/  ISETP.GE.AND P5, PT, R0, UR8, PT ;  /* 0x0000000800007c0c */ /* 0x000fc6000bfa6270 */
[----:B----4-:R4:W-:Y:S01]  /*665a0*/  @P4 STG.E desc[UR4][R12.64], R164 ;  /* 0x000000a40c004986 */ /* 0x0109e2000c101904 */
[----:B------:R-:W-:Y:S01]  /*665b0*/  ISETP.LT.AND P4, PT, R8, UR6, !P5 ;  /* 0x0000000608007c0c */ /* 0x000fe2000ef81270 */
[----:B-1----:R-:W-:Y:S02]  /*665c0*/  IMAD.WIDE R10, R167, 0x4, R4 ;  /* 0x00000004a70a7825 */ /* 0x002fe400078e0204 */
[----:B------:R-:W2:Y:S01]  /*665d0*/  LDL.LU R16, [R1+0x6ec] ;  /* 0x0006ec0001107983 */ /* 0x000ea20000300800 */
[----:B------:R-:W-:Y:S01]  /*665e0*/  ULDC UR8, c[0x0][0x22c] ;  /* 0x00008b0000087ab9 */ /* 0x000fe20000000800 */
[C---:B----4-:R-:W-:Y:S02]  /*665f0*/  IMAD.WIDE R12, R166.reuse, 0x4, R2 ;  /* 0x00000004a60c7825 */ /* 0x050fe400078e0202 */
[----:B------:R-:W4:Y:S04]  /*66600*/  LDL.LU R164, [R1+0xadc] ;  /* 0x000adc0001a47983 */ /* 0x000f280000300800 */
[----:B------:R-:W4:Y:S04]  /*66610*/  LDL.LU R167, [R1+0x1548] ;  /* 0x0015480001a77983 */ /* 0x000f280000300800 */
[----:B------:R1:W-:Y:S04]  /*66620*/  @P0 STG.E desc[UR4][R10.64], R14 ;  /* 0x0000000e0a000986 */ /* 0x0003e8000c101904 */
[----:B------:R1:W-:Y:S02]  /*66630*/  @P6 STG.E desc[UR4][R12.64], R23 ;  /* 0x000000170c006986 */ /* 0x0003e4000c101904 */
[----:B-1----:R-:W-:-:S04]  /*66640*/  IMAD.WIDE R10, R166, 0x4, R4 ;  /* 0x00000004a60a7825 */ /* 0x002fc800078e0204 */
[----:B------:R-:W-:Y:S01]  /*66650*/  IMAD.WIDE R12, R229, 0x4, R2 ;  /* 0x00000004e50c7825 */ /* 0x000fe200078e0202 */
[----:B------:R-:W4:Y:S04]  /*66660*/  LDL.LU R23, [R1+0xf30] ;  /* 0x000f300001177983 */ /* 0x000f280000300800 */
[----:B------:R-:W-:Y:S04]  /*66670*/  @P3 STG.E desc[UR4][R10.64], R15 ;  /* 0x0000000f0a003986 */ /* 0x000fe8000c101904 */
[----:B------:R-:W4:Y:S04]  /*66680*/  LDL.LU R166, [R1+0x1550] ;  /* 0x0015500001a67983 */ /* 0x000f280000300800 */
[----:B---3--:R1:W-:Y:S04]  /*66690*/  @P4 STG.E desc[UR4][R12.64], R22 ;  /* 0x000000160c004986 */ /* 0x0083e8000c101904 */
[----:B-1----:R-:W3:Y:S01]  /*666a0*/  LDL.LU R22, [R1+0xaf0] ;  /* 0x000af00001167983 */ /* 0x002ee20000300800 */
[----:B------:R-:W-:Y:S01]  /*666b0*/  VIADD R0, R7, 0x177 ;  /* 0x0000017707007836 */ /* 0x000fe20000000000 */
[----:B------:R-:W-:-:S04]  /*666c0*/  ISETP.LT.AND P5, PT, R9, UR6, !P5 ;  /* 0x0000000609007c0c */ /* 0x000fc8000efa1270 */
[----:B------:R-:W-:Y:S01]  /*666d0*/  ISETP.GE.AND P0, PT, R0, UR8, PT ;  /* 0x0000000800007c0c */ /* 0x000fe2000bf06270 */
[----:B------:R-:W-:Y:S01]  /*666e0*/  VIADD R0, R7, 0x178 ;  /* 0x0000017807007836 */ /* 0x000fe20000000000 */
[----:B------:R-:W-:Y:S02]  /*666f0*/  ULDC UR8, c[0x0][0x22c] ;  /* 0x00008b0000087ab9 */ /* 0x000fe40000000800 */
[----:B------:R-:W-:Y:S02]  /*66700*/  ISETP.LT.AND P6, PT, R8, UR6, !P0 ;  /* 0x0000000608007c0c */ /* 0x000fe4000c7c1270 */
[----:B------:R-:W-:Y:S01]  /*66710*/  ISETP.LT.AND P0, PT, R9, UR6, !P0 ;  /* 0x0000000609007c0c */ /* 0x000fe2000c701270 */
[----:B------:R-:W-:Y:S01]  /*66720*/  IMAD.WIDE R10, R229, 0x4, R4 ;  /* 0x00000004e50a7825 */ /* 0x000fe200078e0204 */
[----:B------:R-:W-:Y:S01]  /*66730*/  ISETP.GE.AND P3, PT, R0, UR8, PT ;  /* 0x0000000800007c0c */ /* 0x000fe2000bf66270 */
[----:B------:R-:W3:Y:S01]  /*66740*/  LDL.LU R229, [R1+0x2e0] ;  /* 0x0002e00001e57983 */ /* 0x000ee20000300800 */
[----:B------:R-:W-:-:S02]  /*66750*/  ULDC UR8, c[0x0][0x22c] ;  /* 0x00008b0000087ab9 */ /* 0x000fc40000000800 */
[----:B------:R-:W-:Y:S01]  /*66760*/  ISETP.LT.AND P4, PT, R8, UR6, !P3 ;  /* 0x0000000608007c0c */ /* 0x000fe2000df81270 */
[----:B------:R1:W-:Y:S01]  /*66770*/  @P5 STG.E desc[UR4][R10.64], R228 ;  /* 0x000000e40a005986 */ /* 0x0003e2000c101904 */
[----:B------:R-:W-:Y:S01]  /*66780*/  ISETP.LT.AND P3, PT, R9, UR6, !P3 ;  /* 0x0000000609007c0c */ /* 0x000fe2000df61270 */
[C---:B--2---:R-:W-:Y:S02]  /*66790*/  IMAD.WIDE R12, R165.reuse, 0x4, R2 ;  /* 0x00000004a50c7825 */ /* 0x044fe400078e0202 */
[----:B-1----:R-:W2:Y:S02]  /*667a0*/  LDL.LU R228, [R1+0x1554] ;  /* 0x0015540001e47983 */ /* 0x002ea40000300800 */
[----:B------:R-:W-:Y:S02]  /*667b0*/  IMAD.WIDE R10, R165, 0x4, R4 ;  /* 0x00000004a50a7825 */ /* 0x000fe400078e0204 */
[----:B------:R-:W2:Y:S04]  /*667c0*/  LDL.LU R15, [R1+0x6f0] ;  /* 0x0006f000010f7983 */ /* 0x000ea80000300800 */
[----:B------:R-:W2:Y:S04]  /*667d0*/  LDL.LU R165, [R1+0xf34] ;  /* 0x000f340001a57983 */ /* 0x000ea80000300800 */
[----:B------:R1:W-:Y:S04]  /*667e0*/  @P6 STG.E desc[UR4][R12.64], R16 ;  /* 0x000000100c006986 */ /* 0x0003e8000c101904 */
[----:B----4-:R4:W-:Y:S01]  /*667f0*/  @P0 STG.E desc[UR4][R10.64], R164 ;  /* 0x000000a40a000986 */ /* 0x0109e2000c101904 */
[----:B-1----:R-:W-:-:S03]  /*66800*/  IMAD.WIDE R12, R167, 0x4, R2 ;  /* 0x00000004a70c7825 */ /* 0x002fc600078e0202 */
[----:B----4-:R-:W4:Y:S01]  /*66810*/  LDL.LU R164, [R1+0x155c] ;  /* 0x00155c0001a47983 */ /* 0x010f220000300800 */
[----:B------:R-:W-:-:S03]  /*66820*/  IMAD.WIDE R10, R167, 0x4, R4 ;  /* 0x00000004a70a7825 */ /* 0x000fc600078e0204 */
[----:B------:R-:W4:Y:S04]  /*66830*/  LDL.LU R16, [R1+0xaf4] ;  /* 0x000af40001107983 */ /* 0x000f280000300800 */
[----:B------:R1:W-:Y:S04]  /*66840*/  @P4 STG.E desc[UR4][R12.64], R23 ;  /* 0x000000170c004986 */ /* 0x0003e8000c101904 */
[----:B-1----:R-:W4:Y:S04]  /*66850*/  LDL.LU R23, [R1+0x2e4] ;  /* 0x0002e40001177983 */ /* 0x002f280000300800 */
[----:B------:R-:W4:Y:S04]  /*66860*/  LDL.LU R167, [R1+0x1560] ;  /* 0x0015600001a77983 */ /* 0x000f280000300800 */
[----:B---3--:R1:W-:Y:S04]  /*66870*/  @P3 STG.E desc[UR4][R10.64], R22 ;  /* 0x000000160a003986 */ /* 0x0083e8000c101904 */
[----:B-1----:R-:W3:Y:S01]  /*66880*/  LDL.LU R22, [R1+0x6f4] ;  /* 0x0006f40001167983 */ /* 0x002ee20000300800 */
[----:B------:R-:W-:-:S05]  /*66890*/  VIADD R0, R7, 0x179 ;  /* 0x0000017907007836 */ /* 0x000fca0000000000 */
[----:B------:R-:W-:Y:S01]  /*668a0*/  ISETP.GE.AND P5, PT, R0, UR8, PT ;  /* 0x0000000800007c0c */ /* 0x000fe2000bfa6270 */
[C---:B------:R-:W-:Y:S01]  /*668b0*/  VIADD R0, R7.reuse, 0x17a ;  /* 0x0000017a07007836 */ /* 0x040fe20000000000 */
[----:B------:R-:W-:Y:S02]  /*668c0*/  ULDC UR8, c[0x0][0x22c] ;  /* 0x00008b0000087ab9 */ /* 0x000fe40000000800 */
[----:B------:R-:W-:Y:S02]  /*668d0*/  ISETP.LT.AND P6, PT, R8, UR6, !P5 ;  /* 0x0000000608007c0c */ /* 0x000fe4000efc1270 */
[----:B------:R-:W-:Y:S01]  /*668e0*/  ISETP.GE.AND P0, PT, R0, UR8, PT ;  /* 0x0000000800007c0c */ /* 0x000fe2000bf06270 */
[----:B------:R-:W-:Y:S01]  /*668f0*/  VIADD R0, R7, 0x17b ;  /* 0x0000017b07007836 */ /* 0x000fe20000000000 */
[----:B------:R-:W-:Y:S01]  /*66900*/  ISETP.LT.AND P5, PT, R9, UR6, !P5 ;  /* 0x0000000609007c0c */ /* 0x000fe2000efa1270 */
[----:B------:R-:W-:Y:S01]  /*66910*/  IMAD.WIDE R12, R166, 0x4, R2 ;  /* 0x00000004a60c7825 */ /* 0x000fe200078e0202 */
[----:B------:R-:W-:Y:S01]  /*66920*/  ISETP.LT.AND P4, PT, R8, UR6, !P0 ;  /* 0x0000000608007c0c */ /* 0x000fe2000c781270 */
[----:B------:R-:W-:-:S02]  /*66930*/  ULDC UR8, c[0x0][0x22c] ;  /* 0x00008b0000087ab9 */ /* 0x000fc40000000800 */
[----:B------:R-:W-:Y:S01]  /*66940*/  ISETP.GE.AND P3, PT, R0, UR8, PT ;  /* 0x0000000800007c0c */ /* 0x000fe2000bf66270 */
[----:B------:R-:W-:Y:S01]  /*66950*/  IMAD.WIDE R10, R166, 0x4, R4 ;  /* 0x00000004a60a7825 */ /* 0x000fe200078e0204 */
[----:B------:R-:W-:Y:S01]  /*66960*/  ISETP.LT.AND P0, PT, R9, UR6, !P0 ;  /* 0x0000000609007c0c */ /* 0x000fe2000c701270 */
[----:B------:R-:W-:Y:S01]  /*66970*/  ULDC UR8, c[0x0][0x22c] ;  /* 0x00008b0000087ab9 */ /* 0x000fe20000000800 */
[----:B------:R1:W-:Y:S01]  /*66980*/  @P6 STG.E desc[UR4][R12.64], R229 ;  /* 0x000000e50c006986 */ /* 0x0003e2000c101904 */
[----:B------:R-:W-:-:S03]  /*66990*/  ISETP.LT.AND P6, PT, R8, UR6, !P3 ;  /* 0x0000000608007c0c */ /* 0x000fc6000dfc1270 */
[----:B--2---:R2:W-:Y:S01]  /*669a0*/  @P5 STG.E desc[UR4][R10.64], R15 ;  /* 0x0000000f0a005986 */ /* 0x0045e2000c101904 */
[----:B------:R-:W-:-:S03]  /*669b0*/  ISETP.LT.AND P3, PT, R9, UR6, !P3 ;  /* 0x0000000609007c0c */ /* 0x000fc6000df61270 */
[----:B-1----:R-:W3:Y:S01]  /*669c0*/  LDL.LU R229, [R1+0xf38] ;  /* 0x000f380001e57983 */ /* 0x002ee20000300800 */
[----:B------:R-:W-:-:S03]  /*669d0*/  IMAD.WIDE R12, R228, 0x4, R2 ;  /* 0x00000004e40c7825 */ /* 0x000fc600078e0202 */
[----:B------:R-:W3:Y:S01]  /*669e0*/  LDL.LU R166, [R1+0x1568] ;  /* 0x0015680001a67983 */ /* 0x000ee20000300800 */
[----:B--2---:R-:W-:-:S03]  /*669f0*/  IMAD.WIDE R10, R228, 0x4, R4 ;  /* 0x00000004e40a7825 */ /* 0x004fc600078e0204 */
[----:B------:R-:W2:Y:S04]  /*66a00*/  LDL.LU R14, [R1+0xaf8] ;  /* 0x000af800010e7983 */ /* 0x000ea80000300800 */
[----:B------:R-:W2:Y:S04]  /*66a10*/  LDL.LU R228, [R1+0x2e8] ;  /* 0x0002e80001e47983 */ /* 0x000ea80000300800 */
[----:B------:R1:W-:Y:S04]  /*66a20*/  @P4 STG.E desc[UR4][R12.64], R165 ;  /* 0x000000a50c004986 */ /* 0x0003e8000c101904 */
[----:B-1----:R-:W2:Y:S04]  /*66a30*/  LDL.LU R165, [R1+0x1570] ;  /* 0x0015700001a57983 */ /* 0x002ea80000300800 */
[----:B------:R-:W2:Y:S01]  /*66a40*/  LDL.LU R15, [R1+0x6f8] ;  /* 0x0006f800010f7983 */ /* 0x000ea20000300800 */
[----:B----4-:R-:W-:-:S03]  /*66a50*/  IMAD.WIDE R12, R164, 0x4, R2 ;  /* 0x00000004a40c7825 */ /* 0x010fc600078e0202 */
[----:B------:R1:W-:Y:S02]  /*66a60*/  @P0 STG.E desc[UR4][R10.64], R16 ;  /* 0x000000100a000986 */ /* 0x0003e4000c101904 */
[----:B-1----:R-:W-:Y:S02]  /*66a70*/  IMAD.WIDE R10, R164, 0x4, R4 ;  /* 0x00000004a40a7825 */ /* 0x002fe400078e0204 */
[----:B------:R-:W4:Y:S04]  /*66a80*/  LDL.LU R16, [R1+0xf3c] ;  /* 0x000f3c0001107983 */ /* 0x000f280000300800 */
[----:B------:R-:W4:Y:S04]  /*66a90*/  LDL.LU R164, [R1+0xafc] ;  /* 0x000afc0001a47983 */ /* 0x000f280000300800 */
[----:B------:R1:W-:Y:S04]  /*66aa0*/  @P6 STG.E desc[UR4][R12.64], R23 ;  /* 0x000000170c006986 */ /* 0x0003e8000c101904 */
[----:B-1----:R-:W4:Y:S04]  /*66ab0*/  LDL.LU R23, [R1+0x1574] ;  /* 0x0015740001177983 */ /* 0x002f280000300800 */
        /* <DEDUP_REMOVED lines=16> */
[----:B------:R1:W-:Y:S02]  /*66bc0*/  @P4 STG.E desc[UR4][R12.64], R229 ;  /* 0x000000e50c004986 */ /* 0x0003e4000c101904 */
[----:B------:R-:W-:Y:S01]  /*66bd0*/  VIADD R0, R7, 0x17f ;  /* 0x0000017f07007836 */ /* 0x000fe20000000000 */
[----:B------:R-:W-:Y:S01]  /*66be0*/  ISETP.LT.AND P4, PT, R8, UR6, !P3 ;  /* 0x0000000608007c0c */ /* 0x000fe2000df81270 */
[----:B------:R-:W-:Y:S01]  /*66bf0*/  ULDC UR8, c[0x0][0x22c] ;  /* 0x00008b0000087ab9 */ /* 0x000fe20000000800 */
[----:B------:R-:W3:Y:S04]  /*66c00*/  LDL.LU R167, [R1+0x6fc] ;  /* 0x0006fc0001a77983 */ /* 0x000ee80000300800 */
[----:B--2---:R2:W-:Y:S01]  /*66c10*/  @P5 STG.E desc[UR4][R10.64], R14 ;  /* 0x0000000e0a005986 */ /* 0x0045e2000c101904 */
[----:B------:R-:W-:Y:S01]  /*66c20*/  ISETP.GE.AND P5, PT, R0, UR8, PT ;  /* 0x0000000800007c0c */ /* 0x000fe2000bfa6270 */
[----:B-1----:R-:W-:-:S02]  /*66c30*/  IMAD.WIDE R12, R166, 0x4, R2 ;  /* 0x00000004a60c7825 */ /* 0x002fc400078e0202 */
[----:B------:R-:W3:Y:S01]  /*66c40*/  LDL.LU R229, [R1+0x157c] ;  /* 0x00157c0001e57983 */ /* 0x000ee20000300800 */
[----:B------:R-:W-:Y:S01]  /*66c50*/  ISETP.LT.AND P3, PT, R9, UR6, !P3 ;  /* 0x0000000609007c0c */ /* 0x000fe2000df61270 */
[----:B------:R-:W-:Y:S02]  /*66c60*/  ULDC UR8, c[0x0][0x22c] ;  /* 0x00008b0000087ab9 */ /* 0x000fe40000000800 */
[----:B------:R1:W-:Y:S01]  /*66c70*/  @P6 STG.E desc[UR4][R12.64], R228 ;  /* 0x000000e40c006986 */ /* 0x0003e2000c101904 */
[----:B------:R-:W-:Y:S01]  /*66c80*/  ISETP.LT.AND P6, PT, R8, UR6, !P5 ;  /* 0x0000000608007c0c */ /* 0x000fe2000efc1270 */
[----:B--2---:R-:W-:Y:S02]  /*66c90*/  IMAD.WIDE R10, R166, 0x4, R4 ;  /* 0x00000004a60a7825 */ /* 0x004fe400078e0204 */
[----:B-1----:R-:W2:Y:S02]  /*66ca0*/  LDL.LU R228, [R1+0xf40] ;  /* 0x000f400001e47983 */ /* 0x002ea40000300800 */
[----:B------:R-:W-:-:S02]  /*66cb0*/  IMAD.WIDE R12, R165, 0x4, R2 ;  /* 0x00000004a50c7825 */ /* 0x000fc400078e0202 */
[----:B------:R-:W2:Y:S04]  /*66cc0*/  LDL.LU R166, [R1+0x1580] ;  /* 0x0015800001a67983 */ /* 0x000ea80000300800 */
[----:B------:R1:W-:Y:S02]  /*66cd0*/  @P0 STG.E desc[UR4][R10.64], R15 ;  /* 0x0000000f0a000986 */ /* 0x0003e4000c101904 */
[----:B-1----:R-:W-:Y:S02]  /*66ce0*/  IMAD.WIDE R10, R165, 0x4, R4 ;  /* 0x00000004a50a7825 */ /* 0x002fe400078e0204 */
[----:B------:R-:W2:Y:S04]  /*66cf0*/  LDL.LU R15, [R1+0x700] ;  /* 0x00070000010f7983 */ /* 0x000ea80000300800 */
[----:B------:R-:W2:Y:S04]  /*66d00*/  LDL.LU R165, [R1+0x300] ;  /* 0x0003000001a57983 */ /* 0x000ea80000300800 */
[----:B----4-:R-:W-:Y:S04]  /*66d10*/  @P4 STG.E desc[UR4][R12.64], R16 ;  /* 0x000000100c004986 */ /* 0x010fe8000c101904 */
[----:B------:R1:W-:Y:S04]  /*66d20*/  @P3 STG.E desc[UR4][R10.64], R164 ;  /* 0x000000a40a003986 */ /* 0x0003e8000c101904 */
[----:B-1----:R-:W4:Y:S01]  /*66d30*/  LDL.LU R164, [R1+0x1588] ;  /* 0x0015880001a47983 */ /* 0x002f220000300800 */
[----:B------:R-:W-:-:S05]  /*66d40*/  IMAD.WIDE R12, R23, 0x4, R2 ;  /* 0x00000004170c7825 */ /* 0x000fca00078e0202 */
[----:B---3--:R1:W-:Y:S04]  /*66d50*/  @P6 STG.E desc[UR4][R12.64], R22 ;  /* 0x000000160c006986 */ /* 0x0083e8000c101904 */
[----:B-1----:R-:W3:Y:S01]  /*66d60*/  LDL.LU R22, [R1+0x2f0] ;  /* 0x0002f00001167983 */ /* 0x002ee20000300800 */
[----:B------:R-:W-:Y:S01]  /*66d70*/  VIADD R0, R7, 0x180 ;  /* 0x0000018007007836 */ /* 0x000fe20000000000 */
[----:B------:R-:W-:-:S04]  /*66d80*/  ISETP.LT.AND P5, PT, R9, UR6, !P5 ;  /* 0x0000000609007c0c */ /* 0x000fc8000efa1270 */
[----:B------:R-:W-:Y:S01]  /*66d90*/  ISETP.GE.AND P0, PT, R0, UR8, PT ;  /* 0x0000000800007c0c */ /* 0x000fe2000bf06270 */
[----:B------:R-:W-:Y:S01]  /*66da0*/  VIADD R0, R7, 0x181 ;  /* 0x0000018107007836 */ /* 0x000fe20000000000 */
[----:B------:R-:W-:Y:S02]  /*66db0*/  ULDC UR8, c[0x0][0x22c] ;  /* 0x00008b0000087ab9 */ /* 0x000fe40000000800 */
[----:B------:R-:W-:Y:S01]  /*66dc0*/  ISETP.LT.AND P4, PT, R8, UR6, !P0 ;  /* 0x0000000608007c0c */ /* 0x000fe2000c781270 */
[----:B------:R-:W-:Y:S01]  /*66dd0*/  IMAD.WIDE R10, R23, 0x4, R4 ;  /* 0x00000004170a7825 */ /* 0x000fe200078e0204 */
[----:B------:R-:W-:Y:S01]  /*66de0*/  ISETP.GE.AND P3, PT, R0, UR8, PT ;  /* 0x0000000800007c0c */ /* 0x000fe2000bf66270 */
[----:B------:R-:W4:Y:S01]  /*66df0*/  LDL.LU R23, [R1+0xf44] ;  /* 0x000f440001177983 */ /* 0x000f220000300800 */
[----:B------:R-:W-:-:S03]  /*66e00*/  ISETP.LT.AND P0, PT, R9, UR6, !P0 ;  /* 0x0000000609007c0c */ /* 0x000fc6000c701270 */
[----:B------:R1:W-:Y:S01]  /*66e10*/  @P5 STG.E desc[UR4][R10.64], R167 ;  /* 0x000000a70a005986 */ /* 0x0003e2000c101904 */
[----:B------:R-:W-:Y:S01]  /*66e20*/  ISETP.LT.AND P6, PT, R8, UR6, !P3 ;  /* 0x0000000608007c0c */ /* 0x000fe2000dfc1270 */
[----:B------:R-:W-:Y:S01]  /*66e30*/  IMAD.WIDE R12, R229, 0x4, R2 ;  /* 0x00000004e50c7825 */ /* 0x000fe200078e0202 */
[----:B------:R-:W-:Y:S01]  /*66e40*/  ISETP.LT.AND P3, PT, R9, UR6, !P3 ;  /* 0x0000000609007c0c */ /* 0x000fe2000df61270 */
[----:B------:R-:W-:Y:S01]  /*66e50*/  ULDC UR8, c[0x0][0x22c] ;  /* 0x00008b0000087ab9 */ /* 0x000fe20000000800 */
[----:B-1----:R-:W4:Y:S01]  /*66e60*/  LDL.LU R167, [R1+0x1590] ;  /* 0x0015900001a77983 */ /* 0x002f220000300800 */
[----:B------:R-:W-:-:S03]  /*66e70*/  IMAD.WIDE R10, R229, 0x4, R4 ;  /* 0x00000004e50a7825 */ /* 0x000fc600078e0204 */
[----:B------:R-:W4:Y:S04]  /*66e80*/  LDL.LU R16, [R1+0x704] ;  /* 0x0007040001107983 */ /* 0x000f280000300800 */
[----:B--2---:R1:W-:Y:S04]  /*66e90*/  @P4 STG.E desc[UR4][R12.64], R228 ;  /* 0x000000e40c004986 */ /* 0x0043e8000c101904 */
[----:B-1----:R-:W2:Y:S01]  /*66ea0*/  LDL.LU R228, [R1+0x304] ;  /* 0x0003040001e47983 */ /* 0x002ea20000300800 */
[----:B------:R-:W-:-:S03]  /*66eb0*/  IMAD.WIDE R12, R166, 0x4, R2 ;  /* 0x00000004a60c7825 */ /* 0x000fc600078e0202 */
[----:B------:R-:W2:Y:S04]  /*66ec0*/  LDL.LU R229, [R1+0x1598] ;  /* 0x0015980001e57983 */ /* 0x000ea80000300800 */
[----:B------:R-:W2:Y:S04]  /*66ed0*/  LDL.LU R14, [R1+0x2f4] ;  /* 0x0002f400010e7983 */ /* 0x000ea80000300800 */
[----:B------:R1:W-:Y:S04]  /*66ee0*/  @P0 STG.E desc[UR4][R10.64], R15 ;  /* 0x0000000f0a000986 */ /* 0x0003e8000c101904 */
[----:B------:R1:W-:Y:S02]  /*66ef0*/  @P6 STG.E desc[UR4][R12.64], R165 ;  /* 0x000000a50c006986 */ /* 0x0003e4000c101904 */
[----:B-1----:R-:W-:-:S02]  /*66f00*/  IMAD.WIDE R10, R166, 0x4, R4 ;  /* 0x00000004a60a7825 */ /* 0x002fc400078e0204 */
[----:B------:R-:W2:Y:S04]  /*66f10*/  LDL.LU R165, [R1+0xf48] ;  /* 0x000f480001a57983 */ /* 0x000ea80000300800 */
[----:B------:R-:W2:Y:S04]  /*66f20*/  LDL.LU R166, [R1+0x15a0] ;  /* 0x0015a00001a67983 */ /* 0x000ea80000300800 */
        /* <DEDUP_REMOVED lines=10> */
[----:B----4-:R-:W-:Y:S01]  /*66fd0*/  IMAD.WIDE R12, R164, 0x4, R2 ;  /* 0x00000004a40c7825 */ /* 0x010fe200078e0202 */
[----:B------:R-:W-:Y:S01]  /*66fe0*/  ISETP.LT.AND P6, PT, R8, UR6, !P0 ;  /* 0x0000000608007c0c */ /* 0x000fe2000c7c1270 */
[----:B------:R-:W-:-:S02]  /*66ff0*/  ULDC UR8, c[0x0][0x22c] ;  /* 0x00008b0000087ab9 */ /* 0x000fc40000000800 */
[----:B------:R-:W-:Y:S02]  /*67000*/  ISETP.GE.AND P3, PT, R0, UR8, PT ;  /* 0x0000000800007c0c */ /* 0x000fe4000bf66270 */
[C---:B------:R-:W-:Y:S02]  /*67010*/  ISETP.LT.AND P0, PT, R9.reuse, UR6, !P0 ;  /* 0x0000000609007c0c */ /* 0x040fe4000c701270 */
        /* <DEDUP_REMOVED lines=8> */
[----:B------:R-:W4:Y:S04]  /*670a0*/  LDL.LU R15, [R1+0x2f8] ;  /* 0x0002f800010f7983 */ /* 0x000f280000300800 */
[----:B------:R1:W-:Y:S04]  /*670b0*/  @P5 STG.E desc[UR4][R10.64], R16 ;  /* 0x000000100a005986 */ /* 0x0003e8000c101904 */
[----:B--2---:R2:W-:Y:S01]  /*670c0*/  @P6 STG.E desc[UR4][R12.64], R228 ;  /* 0x000000e40c006986 */ /* 0x0045e2000c101904 */
[----:B-1----:R-:W-:-:S03]  /*670d0*/  IMAD.WIDE R10, R167, 0x4, R4 ;  /* 0x00000004a70a7825 */ /* 0x002fc600078e0204 */
[----:B------:R-:W4:Y:S01]  /*670e0*/  LDL.LU R16, [R1+0xf4c] ;  /* 0x000f4c0001107983 */ /* 0x000f220000300800 */
[----:B--2---:R-:W-:-:S03]  /*670f0*/  IMAD.WIDE R12, R229, 0x4, R2 ;  /* 0x00000004e50c7825 */ /* 0x004fc600078e0202 */
        /* <DEDUP_REMOVED lines=11> */
[----:B------:R-:W-:Y:S01]  /*671b0*/  VIADD R0, R7, 0x186 ;  /* 0x0000018607007836 */ /* 0x000fe20000000000 */
[----:B------:R-:W-:Y:S02]  /*671c0*/  ULDC UR8, c[0x0][0x22c] ;  /* 0x00008b0000087ab9 */ /* 0x000fe40000000800 */
[----:B------:R-:W-:Y:S02]  /*671d0*/  ISETP.LT.AND P6, PT, R8, UR6, !P5 ;  /* 0x0000000608007c0c */ /* 0x000fe4000efc1270 */
[----:B------:R-:W-:Y:S02]  /*671e0*/  ISETP.LT.AND P5, PT, R9, UR6, !P5 ;  /* 0x0000000609007c0c */ /* 0x000fe4000efa1270 */
[----:B------:R-:W-:Y:S01]  /*671f0*/  ISETP.GE.AND P0, PT, R0, UR8, PT ;  /* 0x0000000800007c0c */ /* 0x000fe2000bf06270 */
[----:B------:R-:W-:Y:S01]  /*67200*/  VIADD R0, R7, 0x187 ;  /* 0x0000018707007836 */ /* 0x000fe20000000000 */
[----:B------:R-:W-:Y:S01]  /*67210*/  ULDC UR8, c[0x0][0x22c] ;  /* 0x00008b0000087ab9 */ /* 0x000fe20000000800 */
[----:B------:R-:W-:Y:S01]  /*67220*/  IMAD.WIDE R12, R166, 0x4, R2 ;  /* 0x00000004a60c7825 */ /* 0x000fe200078e0202 */
[----:B------:R-:W-:-:S02]  /*67230*/  ISETP.LT.AND P4, PT, R8, UR6, !P0 ;  /* 0x0000000608007c0c */ /* 0x000fc4000c781270 */
[----:B------:R-:W-:Y:S01]  /*67240*/  ISETP.LT.AND P0, PT, R9, UR6, !P0 ;  /* 0x0000000609007c0c */ /* 0x000fe2000c701270 */
[----:B------:R-:W-:Y:S01]  /*67250*/  IMAD.WIDE R10, R166, 0x4, R4 ;  /* 0x00000004a60a7825 */ /* 0x000fe200078e0204 */
[----:B------:R-:W-:Y:S01]  /*67260*/  ISETP.GE.AND P3, PT, R0, UR8, PT ;  /* 0x0000000800007c0c */ /* 0x000fe2000bf66270 */
[----:B----4-:R1:W-:Y:S01]  /*67270*/  @P6 STG.E desc[UR4][R12.64], R23 ;  /* 0x000000170c006986 */ /* 0x0103e2000c101904 */
[----:B------:R-:W-:Y:S02]  /*67280*/  ULDC UR8, c[0x0][0x22c] ;  /* 0x00008b0000087ab9 */ /* 0x000fe40000000800 */
[----:B------:R-:W-:Y:S01]  /*67290*/  ISETP.LT.AND P6, PT, R8, UR6, !P3 ;  /* 0x0000000608007c0c */ /* 0x000fe2000dfc1270 */
[----:B------:R4:W-:Y:S04]  /*672a0*/  @P5 STG.E desc[UR4][R10.64], R15 ;  /* 0x0000000f0a005986 */ /* 0x0009e8000c101904 */
[----:B-1----:R-:W3:Y:S01]  /*672b0*/  LDL.LU R23, [R1+0xb00] ;  /* 0x000b000001177983 */ /* 0x002ee20000300800 */
[----:B------:R-:W-:-:S03]  /*672c0*/  IMAD.WIDE R12, R164, 0x4, R2 ;  /* 0x00000004a40c7825 */ /* 0x000fc600078e0202 */
[----:B------:R-:W3:Y:S01]  /*672d0*/  LDL.LU R166, [R1+0x15bc] ;  /* 0x0015bc0001a67983 */ /* 0x000ee20000300800 */
[----:B----4-:R-:W-:-:S03]  /*672e0*/  IMAD.WIDE R10, R164, 0x4, R4 ;  /* 0x00000004a40a7825 */ /* 0x010fc600078e0204 */
[----:B------:R-:W4:Y:S01]  /*672f0*/  LDL.LU R14, [R1+0xc0] ;  /* 0x0000c000010e7983 */ /* 0x000f220000300800 */
[----:B------:R-:W-:-:S03]  /*67300*/  ISETP.LT.AND P3, PT, R9, UR6, !P3 ;  /* 0x0000000609007c0c */ /* 0x000fc6000df61270 */
[----:B------:R1:W-:Y:S04]  /*67310*/  @P4 STG.E desc[UR4][R12.64], R16 ;  /* 0x000000100c004986 */ /* 0x0003e8000c101904 */
[----:B------:R-:W4:Y:S04]  /*67320*/  LDL.LU R164, [R1+0x80] ;  /* 0x0000800001a47983 */ /* 0x000f280000300800 */
[----:B--2---:R2:W-:Y:S01]  /*67330*/  @P0 STG.E desc[UR4][R10.64], R167 ;  /* 0x000000a70a000986 */ /* 0x0045e2000c101904 */
[----:B-1----:R-:W-:-:S03]  /*67340*/  IMAD.WIDE R12, R228, 0x4, R2 ;  /* 0x00000004e40c7825 */ /* 0x002fc600078e0202 */
[----:B--2---:R-:W2:Y:S04]  /*67350*/  LDL.LU R167, [R1+0x15c0] ;  /* 0x0015c00001a77983 */ /* 0x004ea80000300800 */
[----:B------:R-:W2:Y:S01]  /*67360*/  LDL.LU R15, [R1+0x20] ;  /* 0x00002000010f7983 */ /* 0x000ea20000300800 */
[----:B------:R-:W-:-:S03]  /*67370*/  IMAD.WIDE R10, R228, 0x4, R4 ;  /* 0x00000004e40a7825 */ /* 0x000fc600078e0204 */
[----:B------:R1:W-:Y:S04]  /*67380*/  @P6 STG.E desc[UR4][R12.64], R165 ;  /* 0x000000a50c006986 */ /* 0x0003e8000c101904 */
[----:B-1----:R-:W2:Y:S04]  /*67390*/  LDL.LU R165, [R1+0xb04] ;  /* 0x000b040001a57983 */ /* 0x002ea80000300800 */
        /* <DEDUP_REMOVED lines=14> */
[----:B------:R-:W-:Y:S01]  /*67480*/  ULDC UR8, c[0x0][0x22c] ;  /* 0x00008b0000087ab9 */ /* 0x000fe20000000800 */
[----:B------:R-:W-:-:S02]  /*67490*/  ISETP.LT.AND P0, PT, R9, UR6, !P0 ;  /* 0x0000000609007c0c */ /* 0x000fc4000c701270 */
[----:B------:R-:W-:Y:S01]  /*674a0*/  ISETP.GE.AND P3, PT, R0, UR8, PT ;  /* 0x0000000800007c0c */ /* 0x000fe2000bf66270 */
[----:B------:R-:W-:Y:S01]  /*674b0*/  IMAD.WIDE R10, R229, 0x4, R4 ;  /* 0x00000004e50a7825 */ /* 0x000fe200078e0204 */
[----:B------:R1:W-:Y:S01]  /*674c0*/  @P4 STG.E desc[UR4][R12.64], R23 ;  /* 0x000000170c004986 */ /* 0x0003e2000c101904 */
[----:B------:R-:W-:Y:S02]  /*674d0*/  ULDC UR8, c[0x0][0x22c] ;  /* 0x00008b0000087ab9 */ /* 0x000fe40000000800 */
[----:B------:R-:W-:Y:S01]  /*674e0*/  VIADD R0, R7, 0x18b ;  /* 0x0000018b07007836 */ /* 0x000fe20000000000 */
[----:B------:R-:W-:Y:S02]  /*674f0*/  ISETP.LT.AND P4, PT, R8, UR6, !P3 ;  /* 0x0000000608007c0c */ /* 0x000fe4000df81270 */
[----:B------:R-:W-:Y:S01]  /*67500*/  ISETP.LT.AND P3, PT, R9, UR6, !P3 ;  /* 0x0000000609007c0c */ /* 0x000fe2000df61270 */
[----:B----4-:R4:W-:Y:S01]  /*67510*/  @P5 STG.E desc[UR4][R10.64], R14 ;  /* 0x0000000e0a005986 */ /* 0x0109e2000c101904 */
[----:B------:R-:W-:Y:S01]  /*67520*/  ISETP.GE.AND P5, PT, R0, UR8, PT ;  /* 0x0000000800007c0c */ /* 0x000fe2000bfa6270 */
[----:B-1----:R-:W-:-:S02]  /*67530*/  IMAD.WIDE R12, R166, 0x4, R2 ;  /* 0x00000004a60c7825 */ /* 0x002fc400078e0202 */
[----:B------:R-:W3:Y:S01]  /*67540*/  LDL.LU R23, [R1+0xb08] ;  /* 0x000b080001177983 */ /* 0x000ee20000300800 */
[----:B------:R-:W-:-:S03]  /*67550*/  ULDC UR8, c[0x0][0x22c] ;  /* 0x00008b0000087ab9 */ /* 0x000fc60000000800 */
[----:B------:R1:W-:Y:S01]  /*67560*/  @P6 STG.E desc[UR4][R12.64], R164 ;  /* 0x000000a40c006986 */ /* 0x0003e2000c101904 */
[----:B------:R-:W-:Y:S01]  /*67570*/  ISETP.LT.AND P6, PT, R8, UR6, !P5 ;  /* 0x0000000608007c0c */ /* 0x000fe2000efc1270 */
[----:B----4-:R-:W-:Y:S01]  /*67580*/  IMAD.WIDE R10, R166, 0x4, R4 ;  /* 0x00000004a60a7825 */ /* 0x010fe200078e0204 */
[----:B------:R-:W-:Y:S01]  /*67590*/  ISETP.LT.AND P5, PT, R9, UR6, !P5 ;  /* 0x0000000609007c0c */ /* 0x000fe2000efa1270 */
[----:B------:R-:W4:Y:S04]  /*675a0*/  LDL.LU R229, [R1+0x15cc] ;  /* 0x0015cc0001e57983 */ /* 0x000f280000300800 */
[----:B-1----:R-:W4:Y:S01]  /*675b0*/  LDL.LU R164, [R1+0xc8] ;  /* 0x0000c80001a47983 */ /* 0x002f220000300800 */
[----:B--2---:R-:W-:-:S03]  /*675c0*/  IMAD.WIDE R12, R167, 0x4, R2 ;  /* 0x00000004a70c7825 */ /* 0x004fc600078e0202 */
[----:B------:R-:W2:Y:S04]  /*675d0*/  LDL.LU R166, [R1+0x15d4] ;  /* 0x0015d40001a67983 */ /* 0x000ea80000300800 */
[----:B------:R1:W-:Y:S02]  /*675e0*/  @P0 STG.E desc[UR4][R10.64], R15 ;  /* 0x0000000f0a000986 */ /* 0x0003e4000c101904 */
[----:B-1----:R-:W-:Y:S02]  /*675f0*/  IMAD.WIDE R10, R167, 0x4, R4 ;  /* 0x00000004a70a7825 */ /* 0x002fe400078e0204 */
[----:B------:R1:W-:Y:S04]  /*67600*/  @P4 STG.E desc[UR4][R12.64], R165 ;  /* 0x000000a50c004986 */ /* 0x0003e8000c101904 */
[----:B------:R1:W-:Y:S02]  /*67610*/  @P3 STG.E desc[UR4][R10.64], R16 ;  /* 0x000000100a003986 */ /* 0x0003e4000c101904 */
[----:B-1----:R-:W-:-:S02]  /*67620*/  IMAD.WIDE R12, R228, 0x4, R2 ;  /* 0x00000004e40c7825 */ /* 0x002fc400078e0202 */
[----:B------:R-:W2:Y:S04]  /*67630*/  LDL.LU R165, [R1+0xb0c] ;  /* 0x000b0c0001a57983 */ /* 0x000ea80000300800 */
[----:B------:R-:W2:Y:S01]  /*67640*/  LDL.LU R167, [R1+0x15dc] ;  /* 0x0015dc0001a77983 */ /* 0x000ea20000300800 */
[----:B------:R-:W-:-:S03]  /*67650*/  IMAD.WIDE R10, R228, 0x4, R4 ;  /* 0x00000004e40a7825 */ /* 0x000fc600078e0204 */
[----:B------:R-:W2:Y:S04]  /*67660*/  LDL.LU R228, [R1+0x15e4] ;  /* 0x0015e40001e47983 */ /* 0x000ea80000300800 */
[----:B---3--:R-:W-:Y:S04]  /*67670*/  @P6 STG.E desc[UR4][R12.64], R22 ;  /* 0x000000160c006986 */ /* 0x008fe8000c101904 */
[----:B------:R1:W-:Y:S04]  /*67680*/  @P5 STG.E desc[UR4][R10.64], R252 ;  /* 0x000000fc0a005986 */ /* 0x0003e8000c101904 */
        /* <DEDUP_REMOVED lines=8> */
[----:B----4-:R-:W-:Y:S01]  /*67710*/  IMAD.WIDE R12, R229, 0x4, R2 ;  /* 0x00000004e50c7825 */ /* 0x010fe200078e0202 */
[----:B------:R-:W-:Y:S01]  /*67720*/  ISETP.LT.AND P6, PT, R8, UR6, !P3 ;  /* 0x0000000608007c0c */ /* 0x000fe2000dfc1270 */
[----:B------:R-:W-:Y:S01]  /*67730*/  ULDC UR8, c[0x0][0x22c] ;  /* 0x00008b0000087ab9 */ /* 0x000fe20000000800 */
[----:B------:R-:W-:Y:S01]  /*67740*/  ISETP.LT.AND P3, PT, R9, UR6, !P3 ;  /* 0x0000000609007c0c */ /* 0x000fe2000df61270 */
[----:B------:R-:W-:-:S04]  /*67750*/  IMAD.WIDE R10, R229, 0x4, R4 ;  /* 0x00000004e50a7825 */ /* 0x000fc800078e0204 */
[----:B------:R2:W-:Y:S04]  /*67760*/  @P4 STG.E desc[UR4][R12.64], R23 ;  /* 0x000000170c004986 */ /* 0x0005e8000c101904 */
[----:B------:R1:W-:Y:S04]  /*67770*/  @P0 STG.E desc[UR4][R10.64], R164 ;  /* 0x000000a40a000986 */ /* 0x0003e8000c101904 */
[----:B------:R-:W4:Y:S01]  /*67780*/  LDL.LU R229, [R1+0x15ec] ;  /* 0x0015ec0001e57983 */ /* 0x000f220000300800 */
[----:B--2---:R-:W-:-:S04]  /*67790*/  IMAD.WIDE R12, R166, 0x4, R2 ;  /* 0x00000004a60c7825 */ /* 0x004fc800078e0202 */
[----:B-1----:R-:W-:Y:S01]  /*677a0*/  IMAD.WIDE R10, R166, 0x4, R4 ;  /* 0x00000004a60a7825 */ /* 0x002fe200078e0204 */
[----:B---3--:R1:W-:Y:S04]  /*677b0*/  @P6 STG.E desc[UR4][R12.64], R252 ;  /* 0x000000fc0c006986 */ /* 0x0083e8000c101904 */
[----:B------:R2:W-:Y:S04]  /*677c0*/  @P3 STG.E desc[UR4][R10.64], R231 ;  /* 0x000000e70a003986 */ /* 0x0005e8000c101904 */
[----:B-1----:R-:W3:Y:S04]  /*677d0*/  LDL.LU R252, [R1+0x1c50] ;  /* 0x001c500001fc7983 */ /* 0x002ee80000300800 */
[----:B------:R-:W4:Y:S04]  /*677e0*/  LDL.LU R166, [R1+0x15f0] ;  /* 0x0015f00001a67983 */ /* 0x000f280000300800 */
[----:B--2---:R-:W2:Y:S01]  /*677f0*/  LDL.LU R231, [R1+0x1c4c] ;  /* 0x001c4c0001e77983 */ /* 0x004ea20000300800 */
[----:B------:R-:W-:-:S04]  /*67800*/  IMAD.WIDE R12, R167, 0x4, R2 ;  /* 0x00000004a70c7825 */ /* 0x000fc800078e0202 */
[----:B------:R-:W-:Y:S02]  /*67810*/  IMAD.WIDE R10, R167, 0x4, R4 ;  /* 0x00000004a70a7825 */ /* 0x000fe400078e0204 */
[----:B------:R-:W4:Y:S02]  /*67820*/  LDL.LU R167, [R1+0x15f8] ;  /* 0x0015f80001a77983 */ /* 0x000f240000300800 */
        /* <DEDUP_REMOVED lines=9> */
[----:B------:R-:W-:Y:S01]  /*678c0*/  ULDC UR8, c[0x0][0x22c] ;  /* 0x00008b0000087ab9 */ /* 0x000fe20000000800 */
[----:B------:R-:W-:-:S02]  /*678d0*/  ISETP.LT.AND P0, PT, R9, UR6, !P0 ;  /* 0x0000000609007c0c */ /* 0x000fc4000c701270 */
[----:B------:R-:W-:-:S03]  /*678e0*/  ISETP.GE.AND P3, PT, R0, UR8, PT ;  /* 0x0000000800007c0c */ /* 0x000fc6000bf66270 */
[----:B------:R1:W-:Y:S01]  /*678f0*/  @P4 STG.E desc[UR4][R12.64], R165 ;  /* 0x000000a50c004986 */ /* 0x0003e2000c101904 */
[----:B------:R-:W-:Y:S01]  /*67900*/  ISETP.LT.AND P4, PT, R8, UR6, !P3 ;  /* 0x0000000608007c0c */ /* 0x000fe2000df81270 */
[----:B------:R-:W-:Y:S01]  /*67910*/  VIADD R0, R7, 0x191 ;  /* 0x0000019107007836 */ /* 0x000fe20000000000 */
[----:B------:R-:W-:Y:S01]  /*67920*/  ISETP.LT.AND P3, PT, R9, UR6, !P3 ;  /* 0x0000000609007c0c */ /* 0x000fe2000df61270 */
[----:B------:R-:W-:Y:S01]  /*67930*/  ULDC UR8, c[0x0][0x22c] ;  /* 0x00008b0000087ab9 */ /* 0x000fe20000000800 */
[C---:B-1----:R-:W-:Y:S01]  /*67940*/  IMAD.WIDE R12, R228.reuse, 0x4, R2 ;  /* 0x00000004e40c7825 */ /* 0x042fe200078e0202 */
[----:B---3--:R1:W-:Y:S04]  /*67950*/  @P5 STG.E desc[UR4][R10.64], R252 ;  /* 0x000000fc0a005986 */ /* 0x0083e8000c101904 */
[----:B--2---:R2:W-:Y:S04]  /*67960*/  @P6 STG.E desc[UR4][R12.64], R231 ;  /* 0x000000e70c006986 */ /* 0x0045e8000c101904 */
[----:B-1----:R-:W3:Y:S01]  /*67970*/  LDL.LU R252, [R1+0x1c48] ;  /* 0x001c480001fc7983 */ /* 0x002ee20000300800 */
[----:B------:R-:W-:-:S03]  /*67980*/  IMAD.WIDE R10, R228, 0x4, R4 ;  /* 0x00000004e40a7825 */ /* 0x000fc600078e0204 */
[----:B--2---:R-:W2:Y:S04]  /*67990*/  LDL.LU R231, [R1+0x1c44] ;  /* 0x001c440001e77983 */ /* 0x004ea80000300800 */
[----:B------:R-:W3:Y:S01]  /*679a0*/  LDL.LU R228, [R1+0x15fc] ;  /* 0x0015fc0001e47983 */ /* 0x000ee20000300800 */
[----:B----4-:R-:W-:-:S03]  /*679b0*/  IMAD.WIDE R12, R229, 0x4, R2 ;  /* 0x00000004e50c7825 */ /* 0x010fc600078e0202 */
[----:B------:R1:W-:Y:S01]  /*679c0*/  @P0 STG.E desc[UR4][R10.64], R230 ;  /* 0x000000e60a000986 */ /* 0x0003e2000c101904 */
[----:B------:R-:W-:-:S03]  /*679d0*/  ISETP.GE.AND P5, PT, R0, UR8, PT ;  /* 0x0000000800007c0c */ /* 0x000fc6000bfa6270 */
[----:B------:R4:W-:Y:S04]  /*679e0*/  @P4 STG.E desc[UR4][R12.64], R248 ;  /* 0x000000f80c004986 */ /* 0x0009e8000c101904 */
[----:B-1----:R-:W2:Y:S01]  /*679f0*/  LDL.LU R230, [R1+0x1c40] ;  /* 0x001c400001e67983 */ /* 0x002ea20000300800 */
[----:B------:R-:W-:Y:S01]  /*67a00*/  IMAD.WIDE R10, R229, 0x4, R4 ;  /* 0x00000004e50a7825 */ /* 0x000fe200078e0204 */
[----:B------:R-:W-:Y:S02]  /*67a10*/  ULDC UR8, c[0x0][0x22c] ;  /* 0x00008b0000087ab9 */ /* 0x000fe40000000800 */
[----:B------:R-:W2:Y:S01]  /*67a20*/  LDL.LU R229, [R1+0x1608] ;  /* 0x0016080001e57983 */ /* 0x000ea20000300800 */
[----:B----4-:R-:W-:-:S03]  /*67a30*/  IMAD.WIDE R12, R166, 0x4, R2 ;  /* 0x00000004a60c7825 */ /* 0x010fc600078e0202 */
[----:B------:R1:W-:Y:S01]  /*67a40*/  @P3 STG.E desc[UR4][R10.64], R244 ;  /* 0x000000f40a003986 */ /* 0x0003e2000c101904 */
[----:B------:R-:W-:Y:S02]  /*67a50*/  ISETP.LT.AND P6, PT, R8, UR6, !P5 ;  /* 0x0000000608007c0c */ /* 0x000fe4000efc1270 */
[----:B------:R-:W-:Y:S01]  /*67a60*/  ISETP.LT.AND P5, PT, R9, UR6, !P5 ;  /* 0x0000000609007c0c */ /* 0x000fe2000efa1270 */
[----:B-1----:R-:W-:Y:S02]  /*67a70*/  IMAD.WIDE R10, R166, 0x4, R4 ;  /* 0x00000004a60a7825 */ /* 0x002fe400078e0204 */
[----:B------:R-:W4:Y:S08]  /*67a80*/  LDL.LU R166, [R1+0x160c] ;  /* 0x00160c0001a67983 */ /* 0x000f300000300800 */
[----:B------:R1:W-:Y:S04]  /*67a90*/  @P6 STG.E desc[UR4][R12.64], R240 ;  /* 0x000000f00c006986 */ /* 0x0003e8000c101904 */
[----:B------:R1:W-:Y:S02]  /*67aa0*/  @P5 STG.E desc[UR4][R10.64], R236 ;  /* 0x000000ec0a005986 */ /* 0x0003e4000c101904 */
[----:B-1----:R-:W-:-:S04]  /*67ab0*/  IMAD.WIDE R12, R167, 0x4, R2 ;  /* 0x00000004a70c7825 */ /* 0x002fc800078e0202 */
[----:B------:R-:W-:Y:S02]  /*67ac0*/  IMAD.WIDE R10, R167, 0x4, R4 ;  /* 0x00000004a70a7825 */ /* 0x000fe400078e0204 */
[----:B------:R-:W4:Y:S02]  /*67ad0*/  LDL.LU R167, [R1+0x1614] ;  /* 0x0016140001a77983 */ /* 0x000f240000300800 */
[----:B------:R-:W-:-:S05]  /*67ae0*/  VIADD R0, R7, 0x192 ;  /* 0x0000019207007836 */ /* 0x000fca0000000000 */
[----:B------:R-:W-:Y:S01]  /*67af0*/  ISETP.GE.AND P0, PT, R0, UR8, PT ;  /* 0x0000000800007c0c */ /* 0x000fe2000bf06270 */
[----:B------:R-:W-:Y:S01]  /*67b00*/  ULDC UR8, c[0x0][0x22c] ;  /* 0x00008b0000087ab9 */ /* 0x000fe20000000800 */
[----:B------:R-:W-:Y:S02]  /*67b10*/  IADD3 R0, R7, 0x193, RZ ;  /* 0x0000019307007810 */ /* 0x000fe40007ffe0ff */
[----:B------:R-:W-:Y:S02]  /*67b20*/  ISETP.LT.AND P4, PT, R8, UR6, !P0 ;  /* 0x0000000608007c0c */ /* 0x000fe4000c781270 */
[----:B------:R-:W-:Y:S02]  /*67b30*/  ISETP.LT.AND P0, PT, R9, UR6, !P0 ;  /* 0x0000000609007c0c */ /* 0x000fe4000c701270 */
[----:B------:R-:W-:Y:S01]  /*67b40*/  ISETP.GE.AND P3, PT, R0, UR8, PT ;  /* 0x0000000800007c0c */ /* 0x000fe2000bf66270 */
[----:B------:R-:W-:Y:S01]  /*67b50*/  VIADD R0, R7, 0x194 ;  /* 0x0000019407007836 */ /* 0x000fe20000000000 */
[----:B------:R-:W-:-:S02]  /*67b60*/  ULDC UR8, c[0x0][0x22c] ;  /* 0x00008b0000087ab9 */ /* 0x000fc40000000800 */
[----:B------:R-:W-:Y:S02]  /*67b70*/  ISETP.LT.AND P6, PT, R8, UR6, !P3 ;  /* 0x0000000608007c0c */ /* 0x000fe4000dfc1270 */
[----:B------:R-:W-:Y:S02]  /*67b80*/  ISETP.LT.AND P3, PT, R9, UR6, !P3 ;  /* 0x0000000609007c0c */ /* 0x000fe4000df61270 */
[----:B------:R-:W-:Y:S01]  /*67b90*/  ISETP.GE.AND P5, PT, R0, UR8, PT ;  /* 0x0000000800007c0c */ /* 0x000fe2000bfa6270 */
[----:B------:R3:W-:Y:S01]  /*67ba0*/  @P4 STG.E desc[UR4][R12.64], R249 ;  /* 0x000000f90c004986 */ /* 0x0007e2000c101904 */
[----:B------:R-:W-:Y:S01]  /*67bb0*/  VIADD R0, R7, 0x195 ;  /* 0x0000019507007836 */ /* 0x000fe20000000000 */
[----:B------:R-:W-:Y:S01]  /*67bc0*/  ULDC UR8, c[0x0][0x22c] ;  /* 0x00008b0000087ab9 */ /* 0x000fe20000000800 */
[----:B------:R-:W-:Y:S01]  /*67bd0*/  ISETP.LT.AND P4, PT, R8, UR6, !P5 ;  /* 0x0000000608007c0c */ /* 0x000fe2000ef81270 */
[----:B------:R1:W-:Y:S01]  /*67be0*/  @P0 STG.E desc[UR4][R10.64], R245 ;  /* 0x000000f50a000986 */ /* 0x0003e2000c101904 */
[----:B------:R-:W-:-:S02]  /*67bf0*/  ISETP.LT.AND P5, PT, R9, UR6, !P5 ;  /* 0x0000000609007c0c */ /* 0x000fc4000efa1270 */
[----:B------:R-:W-:Y:S01]  /*67c00*/  ISETP.GE.AND P0, PT, R0, UR8, PT ;  /* 0x0000000800007c0c */ /* 0x000fe2000bf06270 */
[----:B---3--:R-:W-:Y:S01]  /*67c10*/  IMAD.WIDE R12, R228, 0x4, R2 ;  /* 0x00000004e40c7825 */ /* 0x008fe200078e0202 */
[----:B------:R-:W-:-:S03]  /*67c20*/  ULDC UR8, c[0x0][0x22c] ;  /* 0x00008b0000087ab9 */ /* 0x000fc60000000800 */
[----:B-1----:R-:W-:Y:S02]  /*67c30*/  IMAD.WIDE R10, R228, 0x4, R4 ;  /* 0x00000004e40a7825 */ /* 0x002fe400078e0204 */
[----:B------:R-:W3:Y:S04]  /*67c40*/  LDL.LU R228, [R1+0x1618] ;  /* 0x0016180001e47983 */ /* 0x000ee80000300800 */
[----:B------:R2:W-:Y:S04]  /*67c50*/  @P6 STG.E desc[UR4][R12.64], R241 ;  /* 0x000000f10c006986 */ /* 0x0005e8000c101904 */
[----:B------:R1:W-:Y:S01]  /*67c60*/  @P3 STG.E desc[UR4][R10.64], R237 ;  /* 0x000000ed0a003986 */ /* 0x0003e2000c101904 */
[----:B--2---:R-:W-:-:S04]  /*67c70*/  IMAD.WIDE R12, R229, 0x4, R2 ;  /* 0x00000004e50c7825 */ /* 0x004fc800078e0202 */
[----:B-1----:R-:W-:Y:S02]  /*67c80*/  IMAD.WIDE R10, R229, 0x4, R4 ;  /* 0x00000004e50a7825 */ /* 0x002fe400078e0204 */
[----:B------:R-:W2:Y:S04]  /*67c90*/  LDL.LU R229, [R1+0x161c] ;  /* 0x00161c0001e57983 */ /* 0x000ea80000300800 */
[----:B------:R4:W-:Y:S04]  /*67ca0*/  @P4 STG.E desc[UR4][R12.64], R250 ;  /* 0x000000fa0c004986 */ /* 0x0009e8000c101904 */
[----:B------:R1:W-:Y:S01]  /*67cb0*/  @P5 STG.E desc[UR4][R10.64], R246 ;  /* 0x000000f60a005986 */ /* 0x0003e2000c101904 */
[----:B------:R-:W-:-:S02]  /*67cc0*/  ISETP.LT.AND P6, PT, R8, UR6, !P0 ;  /* 0x0000000608007c0c */ /* 0x000fc4000c7c1270 */
[----:B------:R-:W-:Y:S01]  /*67cd0*/  ISETP.LT.AND P0, PT, R9, UR6, !P0 ;  /* 0x0000000609007c0c */ /* 0x000fe2000c701270 */
[----:B----4-:R-:W-:-:S04]  /*67ce0*/  IMAD.WIDE R12, R166, 0x4, R2 ;  /* 0x00000004a60c7825 */ /* 0x010fc800078e0202 */
[----:B-1----:R-:W-:Y:S02]  /*67cf0*/  IMAD.WIDE R10, R166, 0x4, R4 ;  /* 0x00000004a60a7825 */ /* 0x002fe400078e0204 */
[----:B------:R-:W4:Y:S04]  /*67d00*/  LDL.LU R166, [R1+0x1624] ;  /* 0x0016240001a67983 */ /* 0x000f280000300800 */
[----:B------:R1:W-:Y:S04]  /*67d10*/  @P6 STG.E desc[UR4][R12.64], R242 ;  /* 0x000000f20c006986 */ /* 0x0003e8000c101904 */
[----:B------:R1:W-:Y:S02]  /*67d20*/  @P0 STG.E desc[UR4][R10.64], R238 ;  /* 0x000000ee0a000986 */ /* 0x0003e4000c101904 */
[----:B-1----:R-:W-:-:S04]  /*67d30*/  IMAD.WIDE R12, R167, 0x4, R2 ;  /* 0x00000004a70c7825 */ /* 0x002fc800078e0202 */
[----:B------:R-:W-:Y:S02]  /*67d40*/  IMAD.WIDE R10, R167, 0x4, R4 ;  /* 0x00000004a70a7825 */ /* 0x000fe400078e0204 */
[----:B------:R-:W4:Y:S02]  /*67d50*/  LDL.LU R167, [R1+0x162c] ;  /* 0x00162c0001a77983 */ /* 0x000f240000300800 */
        /* <DEDUP_REMOVED lines=419> */
[----:B------:R-:W-:Y:S01]  /*69790*/  VIADD R6, R7, 0x1ea ;  /* 0x000001ea07067836 */ /* 0x000fe20000000000 */
[----:B------:R-:W-:Y:S01]  /*697a0*/  ULDC UR8, c[0x0][0x22c] ;  /* 0x00008b0000087ab9 */ /* 0x000fe20000000800 */
[----:B------:R-:W4:Y:S01]  /*697b0*/  LDS.128 R24, [R21] ;  /* 0x0000000015187984 */ /* 0x000f220000000c00 */
[----:B---3--:R-:W-:-:S04]  /*697c0*/  IMAD.WIDE R12, R228, 0x4, R2 ;  /* 0x00000004e40c7825 */ /* 0x008fc800078e0202 */
        /* <DEDUP_REMOVED lines=25> */
[----:B------:R-:W-:-:S09]  /*69960*/  ISETP.LT.AND P0, PT, R9, UR6, !P0 ;  /* 0x0000000609007c0c */ /* 0x000fd2000c701270 */
[----:B------:R3:W-:Y:S01]  /*69970*/  @P4 STG.E desc[UR4][R12.64], R33 ;  /* 0x000000210c004986 */ /* 0x0007e2000c101904 */
[----:B------:R-:W-:Y:S01]  /*69980*/  ISETP.LT.AND P6, PT, R8, UR6, !P3 ;  /* 0x0000000608007c0c */ /* 0x000fe2000dfc1270 */
[----:B------:R-:W-:Y:S01]  /*69990*/  VIADD R0, R7, 0x1c4 ;  /* 0x000001c407007836 */ /* 0x000fe20000000000 */
[----:B------:R-:W-:Y:S01]  /*699a0*/  ISETP.LT.AND P3, PT, R9, UR6, !P3 ;  /* 0x0000000609007c0c */ /* 0x000fe2000df61270 */
[----:B------:R1:W-:Y:S01]  /*699b0*/  @P0 STG.E desc[UR4][R10.64], R45 ;  /* 0x0000002d0a000986 */ /* 0x0003e2000c101904 */
[----:B------:R-:W-:Y:S02]  /*699c0*/  ULDC UR8, c[0x0][0x22c] ;  /* 0x00008b0000087ab9 */ /* 0x000fe40000000800 */
[----:B------:R-:W-:Y:S01]  /*699d0*/  ISETP.GE.AND P5, PT, R0, UR8, PT ;  /* 0x0000000800007c0c */ /* 0x000fe2000bfa6270 */
[----:B---3--:R-:W-:Y:S01]  /*699e0*/  IMAD.WIDE R12, R228, 0x4, R2 ;  /* 0x00000004e40c7825 */ /* 0x008fe200078e0202 */
[----:B------:R-:W-:-:S03]  /*699f0*/  ULDC UR8, c[0x0][0x22c] ;  /* 0x00008b0000087ab9 */ /* 0x000fc60000000800 */
[----:B-1----:R-:W-:Y:S02]  /*69a00*/  IMAD.WIDE R10, R228, 0x4, R4 ;  /* 0x00000004e40a7825 */ /* 0x002fe400078e0204 */
[----:B------:R2:W-:Y:S04]  /*69a10*/  @P6 STG.E desc[UR4][R12.64], R57 ;  /* 0x000000390c006986 */ /* 0x0005e8000c101904 */
[----:B------:R-:W3:Y:S04]  /*69a20*/  LDL.LU R228, [R1+0x1720] ;  /* 0x0017200001e47983 */ /* 0x000ee80000300800 */
[----:B------:R1:W-:Y:S01]  /*69a30*/  @P3 STG.E desc[UR4][R10.64], R53 ;  /* 0x000000350a003986 */ /* 0x0003e2000c101904 */
[----:B--2---:R-:W-:-:S04]  /*69a40*/  IMAD.WIDE R12, R229, 0x4, R2 ;  /* 0x00000004e50c7825 */ /* 0x004fc800078e0202 */
[----:B------:R-:W-:Y:S02]  /*69a50*/  IMAD.WIDE R14, R229, 0x4, R4 ;  /* 0x00000004e50e7825 */ /* 0x000fe400078e0204 */
[----:B------:R-:W2:Y:S01]  /*69a60*/  LDL.LU R229, [R1+0x1710] ;  /* 0x0017100001e57983 */ /* 0x000ea20000300800 */
[----:B------:R-:W-:Y:S02]  /*69a70*/  ISETP.LT.AND P4, PT, R8, UR6, !P5 ;  /* 0x0000000608007c0c */ /* 0x000fe4000ef81270 */
        /* <DEDUP_REMOVED lines=17> */
[----:B------:R-:W-:Y:S01]  /*69b90*/  ULDC UR8, c[0x0][0x22c] ;  /* 0x00008b0000087ab9 */ /* 0x000fe20000000800 */
[----:B------:R-:W-:-:S02]  /*69ba0*/  ISETP.LT.AND P4, PT, R8, UR6, !P3 ;  /* 0x0000000608007c0c */ /* 0x000fc4000df81270 */
[----:B------:R-:W-:Y:S02]  /*69bb0*/  ISETP.LT.AND P3, PT, R9, UR6, !P3 ;  /* 0x0000000609007c0c */ /* 0x000fe4000df61270 */
[----:B------:R-:W-:-:S03]  /*69bc0*/  ISETP.GE.AND P5, PT, R0, UR8, PT ;  /* 0x0000000800007c0c */ /* 0x000fc6000bfa6270 */
[----:B------:R3:W-:Y:S01]  /*69bd0*/  @P6 STG.E desc[UR4][R16.64], R58 ;  /* 0x0000003a10006986 */ /* 0x0007e2000c101904 */
[----:B------:R-:W-:Y:S01]  /*69be0*/  ISETP.LT.AND P6, PT, R8, UR6, !P5 ;  /* 0x0000000608007c0c */ /* 0x000fe2000efc1270 */
[----:B------:R-:W-:Y:S01]  /*69bf0*/  VIADD R0, R7, 0x1c8 ;  /* 0x000001c807007836 */ /* 0x000fe20000000000 */
[----:B------:R-:W-:Y:S01]  /*69c00*/  ISETP.LT.AND P5, PT, R9, UR6, !P5 ;  /* 0x0000000609007c0c */ /* 0x000fe2000efa1270 */
[----:B------:R1:W-:Y:S01]  /*69c10*/  @P0 STG.E desc[UR4][R10.64], R54 ;  /* 0x000000360a000986 */ /* 0x0003e2000c101904 */
[----:B------:R-:W-:-:S03]  /*69c20*/  ULDC UR8, c[0x0][0x22c] ;  /* 0x00008b0000087ab9 */ /* 0x000fc60000000800 */
[----:B------:R2:W-:Y:S04]  /*69c30*/  @P4 STG.E desc[UR4][R12.64], R35 ;  /* 0x000000230c004986 */ /* 0x0005e8000c101904 */
[----:B------:R2:W-:Y:S01]  /*69c40*/  @P3 STG.E desc[UR4][R14.64], R47 ;  /* 0x0000002f0e003986 */ /* 0x0005e2000c101904 */
[----:B------:R-:W-:Y:S01]  /*69c50*/  ISETP.GE.AND P0, PT, R0, UR8, PT ;  /* 0x0000000800007c0c */ /* 0x000fe2000bf06270 */
[----:B---3--:R-:W-:Y:S01]  /*69c60*/  IMAD.WIDE R16, R228, 0x4, R2 ;  /* 0x00000004e4107825 */ /* 0x008fe200078e0202 */
[----:B------:R-:W-:-:S03]  /*69c70*/  ULDC UR8, c[0x0][0x22c] ;  /* 0x00008b0000087ab9 */ /* 0x000fc60000000800 */
[----:B-1----:R-:W-:Y:S02]  /*69c80*/  IMAD.WIDE R10, R228, 0x4, R4 ;  /* 0x00000004e40a7825 */ /* 0x002fe400078e0204 */
[----:B------:R-:W3:Y:S04]  /*69c90*/  LDL.LU R228, [R1+0x16f4] ;  /* 0x0016f40001e47983 */ /* 0x000ee80000300800 */
[----:B------:R4:W-:Y:S01]  /*69ca0*/  @P6 STG.E desc[UR4][R16.64], R59 ;  /* 0x0000003b10006986 */ /* 0x0009e2000c101904 */
[----:B--2---:R-:W-:-:S04]  /*69cb0*/  IMAD.WIDE R12, R229, 0x4, R2 ;  /* 0x00000004e50c7825 */ /* 0x004fc800078e0202 */
[----:B------:R-:W-:Y:S02]  /*69cc0*/  IMAD.WIDE R14, R229, 0x4, R4 ;  /* 0x00000004e50e7825 */ /* 0x000fe400078e0204 */
[----:B------:R-:W2:Y:S04]  /*69cd0*/  LDL.LU R229, [R1+0x16e4] ;  /* 0x0016e40001e57983 */ /* 0x000ea80000300800 */
[----:B------:R1:W-:Y:S01]  /*69ce0*/  @P5 STG.E desc[UR4][R10.64], R55 ;  /* 0x000000370a005986 */ /* 0x0003e2000c101904 */
        /* <DEDUP_REMOVED lines=210> */
[C---:B------:R-:W-:Y:S02]  /*6aa10*/  VIADD R0, R7.reuse, 0x1dd ;  /* 0x000001dd07007836 */ /* 0x040fe40000000000 */
[----:B------:R-:W4:Y:S03]  /*6aa20*/  LDL.LU R165, [R1+0x15f4] ;  /* 0x0015f40001a57983 */ /* 0x000f260000300800 */
[----:B------:R-:W-:Y:S01]  /*6aa30*/  ISETP.GE.AND P0, PT, R0, UR8, PT ;  /* 0x0000000800007c0c */ /* 0x000fe2000bf06270 */
[----:B------:R-:W-:Y:S01]  /*6aa40*/  VIADD R0, R7, 0x1de ;  /* 0x000001de07007836 */ /* 0x000fe20000000000 */
[----:B------:R-:W-:-:S02]  /*6aa50*/  ULDC UR8, c[0x0][0x22c] ;  /* 0x00008b0000087ab9 */ /* 0x000fc40000000800 */
[----:B------:R-:W-:Y:S02]  /*6aa60*/  ISETP.LT.AND P6, PT, R8, UR6, !P0 ;  /* 0x0000000608007c0c */ /* 0x000fe4000c7c1270 */
[----:B------:R-:W-:Y:S01]  /*6aa70*/  ISETP.GE.AND P3, PT, R0, UR8, PT ;  /* 0x0000000800007c0c */ /* 0x000fe2000bf66270 */
[----:B------:R-:W-:Y:S01]  /*6aa80*/  VIADD R0, R7, 0x1df ;  /* 0x000001df07007836 */ /* 0x000fe20000000000 */
[C---:B------:R-:W-:Y:S01]  /*6aa90*/  ISETP.LT.AND P0, PT, R9.reuse, UR6, !P0 ;  /* 0x0000000609007c0c */ /* 0x040fe2000c701270 */
[----:B------:R-:W-:Y:S01]  /*6aaa0*/  ULDC UR8, c[0x0][0x22c] ;  /* 0x00008b0000087ab9 */ /* 0x000fe20000000800 */
[----:B------:R-:W-:Y:S02]  /*6aab0*/  ISETP.LT.AND P4, PT, R8, UR6, !P3 ;  /* 0x0000000608007c0c */ /* 0x000fe4000df81270 */
[----:B------:R-:W-:Y:S02]  /*6aac0*/  ISETP.GE.AND P5, PT, R0, UR8, PT ;  /* 0x0000000800007c0c */ /* 0x000fe4000bfa6270 */
[----:B------:R-:W-:-:S03]  /*6aad0*/  ISETP.LT.AND P3, PT, R9, UR6, !P3 ;  /* 0x0000000609007c0c */ /* 0x000fc6000df61270 */
[----:B------:R3:W-:Y:S01]  /*6aae0*/  @P6 STG.E desc[UR4][R16.64], R106 ;  /* 0x0000006a10006986 */ /* 0x0007e2000c101904 */
[----:B------:R-:W-:Y:S01]  /*6aaf0*/  ISETP.LT.AND P6, PT, R8, UR6, !P5 ;  /* 0x0000000608007c0c */ /* 0x000fe2000efc1270 */
[----:B------:R-:W-:Y:S01]  /*6ab00*/  VIADD R0, R7, 0x1e0 ;  /* 0x000001e007007836 */ /* 0x000fe20000000000 */
[----:B------:R-:W-:Y:S01]  /*6ab10*/  ULDC UR8, c[0x0][0x22c] ;  /* 0x00008b0000087ab9 */ /* 0x000fe20000000800 */
[----:B------:R2:W-:Y:S04]  /*6ab20*/  @P0 STG.E desc[UR4][R10.64], R102 ;  /* 0x000000660a000986 */ /* 0x0005e8000c101904 */
[----:B------:R1:W-:Y:S01]  /*6ab30*/  @P4 STG.E desc[UR4][R12.64], R83 ;  /* 0x000000530c004986 */ /* 0x0003e2000c101904 */
[----:B------:R-:W-:-:S03]  /*6ab40*/  ISETP.GE.AND P0, PT, R0, UR8, PT ;  /* 0x0000000800007c0c */ /* 0x000fc6000bf06270 */
[----:B------:R4:W-:Y:S01]  /*6ab50*/  @P3 STG.E desc[UR4][R14.64], R95 ;  /* 0x0000005f0e003986 */ /* 0x0009e2000c101904 */
[----:B------:R-:W-:Y:S01]  /*6ab60*/  ISETP.LT.AND P5, PT, R9, UR6, !P5 ;  /* 0x0000000609007c0c */ /* 0x000fe2000efa1270 */
[----:B---3--:R-:W-:Y:S01]  /*6ab70*/  IMAD.WIDE R16, R228, 0x4, R2 ;  /* 0x00000004e4107825 */ /* 0x008fe200078e0202 */
[----:B------:R-:W-:-:S04]  /*6ab80*/  ULDC UR8, c[0x0][0x22c] ;  /* 0x00008b0000087ab9 */ /* 0x000fc80000000800 */
[----:B------:R3:W-:Y:S01]  /*6ab90*/  @P6 STG.E desc[UR4][R16.64], R107 ;  /* 0x0000006b10006986 */ /* 0x0007e2000c101904 */
[----:B------:R-:W-:Y:S01]  /*6aba0*/  ISETP.LT.AND P4, PT, R8, UR6, !P0 ;  /* 0x0000000608007c0c */ /* 0x000fe2000c781270 */
[----:B--2---:R-:W-:-:S04]  /*6abb0*/  IMAD.WIDE R10, R229, 0x4, R2 ;  /* 0x00000004e50a7825 */ /* 0x004fc800078e0202 */
[--C-:B-1----:R-:W-:Y:S02]  /*6abc0*/  IMAD.WIDE R12, R229, 0x4, R4.reuse ;  /* 0x00000004e50c7825 */ /* 0x102fe400078e0204 */
[----:B------:R-:W2:Y:S02]  /*6abd0*/  LDL.LU R229, [R1+0x15e8] ;  /* 0x0015e80001e57983 */ /* 0x000ea40000300800 */
[----:B------:R-:W-:-:S04]  /*6abe0*/  IMAD.WIDE R18, R228, 0x4, R4 ;  /* 0x00000004e4127825 */ /* 0x000fc800078e0204 */
[----:B----4-:R-:W-:-:S04]  /*6abf0*/  IMAD.WIDE R14, R166, 0x4, R2 ;  /* 0x00000004a60e7825 */ /* 0x010fc800078e0202 */
[--C-:B---3--:R-:W-:Y:S02]  /*6ac00*/  IMAD.WIDE R16, R166, 0x4, R4.reuse ;  /* 0x00000004a6107825 */ /* 0x108fe400078e0204 */
[----:B------:R-:W3:Y:S04]  /*6ac10*/  LDL.LU R166, [R1+0x15e0] ;  /* 0x0015e00001a67983 */ /* 0x000ee80000300800 */
[----:B------:R1:W-:Y:S04]  /*6ac20*/  @P5 STG.E desc[UR4][R18.64], R103 ;  /* 0x0000006712005986 */ /* 0x0003e8000c101904 */
[----:B------:R4:W-:Y:S04]  /*6ac30*/  @P4 STG.E desc[UR4][R10.64], R96 ;  /* 0x000000600a004986 */ /* 0x0009e8000c101904 */
[----:B------:R-:W3:Y:S01]  /*6ac40*/  LDL.LU R228, [R1+0x15d8] ;  /* 0x0015d80001e47983 */ /* 0x000ee20000300800 */
[----:B-1----:R-:W-:-:S04]  /*6ac50*/  IMAD.WIDE R18, R167, 0x4, R4 ;  /* 0x00000004a7127825 */ /* 0x002fc800078e0204 */
[----:B----4-:R-:W-:Y:S02]  /*6ac60*/  IMAD.WIDE R10, R167, 0x4, R2 ;  /* 0x00000004a70a7825 */ /* 0x010fe400078e0202 */
[----:B------:R-:W4:Y:S02]  /*6ac70*/  LDL.LU R167, [R1+0x15d0] ;  /* 0x0015d00001a77983 */ /* 0x000f240000300800 */
[----:B------:R-:W-:Y:S01]  /*6ac80*/  VIADD R0, R7, 0x1e1 ;  /* 0x000001e107007836 */ /* 0x000fe20000000000 */
[----:B------:R-:W-:-:S04]  /*6ac90*/  ISETP.LT.AND P0, PT, R9, UR6, !P0 ;  /* 0x0000000609007c0c */ /* 0x000fc8000c701270 */
        /* <DEDUP_REMOVED lines=8> */
[----:B------:R-:W-:Y:S01]  /*6ad20*/  ISETP.LT.AND P4, PT, R8, UR6, !P6 ;  /* 0x0000000608007c0c */ /* 0x000fe2000f781270 */
[----:B------:R1:W-:Y:S01]  /*6ad30*/  @P0 STG.E desc[UR4][R12.64], R108 ;  /* 0x0000006c0c000986 */ /* 0x0003e2000c101904 */
[----:B------:R-:W-:-:S02]  /*6ad40*/  ISETP.GE.AND P0, PT, R0, UR8, PT ;  /* 0x0000000800007c0c */ /* 0x000fc4000bf06270 */
[----:B------:R-:W-:-:S03]  /*6ad50*/  ISETP.LT.AND P6, PT, R9, UR6, !P6 ;  /* 0x0000000609007c0c */ /* 0x000fc6000f7c1270 */
[----:B------:R1:W-:Y:S01]  /*6ad60*/  @P5 STG.E desc[UR4][R14.64], R120 ;  /* 0x000000780e005986 */ /* 0x0003e2000c101904 */
[----:B------:R-:W-:Y:S01]  /*6ad70*/  ISETP.LT.AND P5, PT, R8, UR6, !P0 ;  /* 0x0000000608007c0c */ /* 0x000fe2000c7a1270 */
[----:B------:R-:W-:Y:S01]  /*6ad80*/  VIADD R0, R7, 0x1e4 ;  /* 0x000001e407007836 */ /* 0x000fe20000000000 */
[----:B------:R-:W-:Y:S01]  /*6ad90*/  ISETP.LT.AND P0, PT, R9, UR6, !P0 ;  /* 0x0000000609007c0c */ /* 0x000fe2000c701270 */
[----:B------:R-:W-:Y:S01]  /*6ada0*/  @P3 STG.E desc[UR4][R16.64], R116 ;  /* 0x0000007410003986 */ /* 0x000fe2000c101904 */
[----:B------:R-:W-:Y:S01]  /*6adb0*/  ULDC UR8, c[0x0][0x22c] ;  /* 0x00008b0000087ab9 */ /* 0x000fe20000000800 */
[C---:B-1----:R-:W-:Y:S02]  /*6adc0*/  IMAD.WIDE R12, R165.reuse, 0x4, R2 ;  /* 0x00000004a50c7825 */ /* 0x042fe400078e0202 */
[----:B------:R2:W-:Y:S02]  /*6add0*/  @P4 STG.E desc[UR4][R10.64], R97 ;  /* 0x000000610a004986 */ /* 0x0005e4000c101904 */
[----:B------:R-:W-:-:S02]  /*6ade0*/  IMAD.WIDE R14, R165, 0x4, R4 ;  /* 0x00000004a50e7825 */ /* 0x000fc400078e0204 */
[----:B------:R-:W4:Y:S01]  /*6adf0*/  LDL.LU R165, [R1+0x15c4] ;  /* 0x0015c40001a57983 */ /* 0x000f220000300800 */
[----:B------:R-:W-:-:S03]  /*6ae00*/  ISETP.GE.AND P3, PT, R0, UR8, PT ;  /* 0x0000000800007c0c */ /* 0x000fc6000bf66270 */
[----:B------:R-:W-:Y:S01]  /*6ae10*/  @P6 STG.E desc[UR4][R18.64], R109 ;  /* 0x0000006d12006986 */ /* 0x000fe2000c101904 */
[----:B--2---:R-:W-:-:S04]  /*6ae20*/  IMAD.WIDE R10, R229, 0x4, R2 ;  /* 0x00000004e50a7825 */ /* 0x004fc800078e0202 */
[----:B------:R-:W-:Y:S01]  /*6ae30*/  IMAD.WIDE R16, R229, 0x4, R4 ;  /* 0x00000004e5107825 */ /* 0x000fe200078e0204 */
[----:B------:R-:W-:Y:S01]  /*6ae40*/  ULDC UR8, c[0x0][0x22c] ;  /* 0x00008b0000087ab9 */ /* 0x000fe20000000800 */
[----:B------:R-:W2:Y:S04]  /*6ae50*/  LDL.LU R229, [R1+0x15b8] ;  /* 0x0015b80001e57983 */ /* 0x000ea80000300800 */
[----:B------:R3:W-:Y:S04]  /*6ae60*/  @P5 STG.E desc[UR4][R12.64], R121 ;  /* 0x000000790c005986 */ /* 0x0007e8000c101904 */
[----:B------:R1:W-:Y:S01]  /*6ae70*/  @P0 STG.E desc[UR4][R14.64], R117 ;  /* 0x000000750e000986 */ /* 0x0003e2000c101904 */
[----:B------:R-:W-:-:S02]  /*6ae80*/  ISETP.LT.AND P6, PT, R8, UR6, !P3 ;  /* 0x0000000608007c0c */ /* 0x000fc4000dfc1270 */
[----:B------:R-:W-:Y:S01]  /*6ae90*/  ISETP.LT.AND P3, PT, R9, UR6, !P3 ;  /* 0x0000000609007c0c */ /* 0x000fe2000df61270 */
[----:B---3--:R-:W-:-:S04]  /*6aea0*/  IMAD.WIDE R12, R166, 0x4, R2 ;  /* 0x00000004a60c7825 */ /* 0x008fc800078e0202 */
[--C-:B-1----:R-:W-:Y:S02]  /*6aeb0*/  IMAD.WIDE R14, R166, 0x4, R4.reuse ;  /* 0x00000004a60e7825 */ /* 0x102fe400078e0204 */
[----:B------:R-:W3:Y:S04]  /*6aec0*/  LDL.LU R166, [R1+0x15b4] ;  /* 0x0015b40001a67983 */ /* 0x000ee80000300800 */
[----:B------:R-:W-:Y:S04]  /*6aed0*/  @P6 STG.E desc[UR4][R10.64], R98 ;  /* 0x000000620a006986 */ /* 0x000fe8000c101904 */
[----:B------:R1:W-:Y:S01]  /*6aee0*/  @P3 STG.E desc[UR4][R16.64], R110 ;  /* 0x0000006e10003986 */ /* 0x0003e2000c101904 */
[----:B----4-:R-:W-:-:S04]  /*6aef0*/  IMAD.WIDE R22, R167, 0x4, R4 ;  /* 0x00000004a7167825 */ /* 0x010fc800078e0204 */
[----:B-1----:R-:W-:Y:S02]  /*6af00*/  IMAD.WIDE R16, R167, 0x4, R2 ;  /* 0x00000004a7107825 */ /* 0x002fe400078e0202 */
        /* <DEDUP_REMOVED lines=11> */
[----:B------:R-:W-:Y:S02]  /*6afc0*/  ISETP.GE.AND P3, PT, R0, UR8, PT ;  /* 0x0000000800007c0c */ /* 0x000fe4000bf66270 */
[----:B------:R-:W-:-:S03]  /*6afd0*/  ISETP.LT.AND P5, PT, R9, UR6, !P5 ;  /* 0x0000000609007c0c */ /* 0x000fc6000efa1270 */
[----:B------:R1:W-:Y:S01]  /*6afe0*/  @P0 STG.E desc[UR4][R12.64], R122 ;  /* 0x0000007a0c000986 */ /* 0x0003e2000c101904 */
[----:B------:R-:W-:Y:S01]  /*6aff0*/  ISETP.LT.AND P0, PT, R8, UR6, !P3 ;  /* 0x0000000608007c0c */ /* 0x000fe2000df01270 */
[C---:B------:R-:W-:Y:S01]  /*6b000*/  IMAD.WIDE R18, R228.reuse, 0x4, R2 ;  /* 0x00000004e4127825 */ /* 0x040fe200078e0202 */
[----:B------:R-:W-:Y:S01]  /*6b010*/  ISETP.LT.AND P3, PT, R9, UR6, !P3 ;  /* 0x0000000609007c0c */ /* 0x000fe2000df61270 */
[----:B------:R-:W-:Y:S02]  /*6b020*/  @P4 STG.E desc[UR4][R14.64], R118 ;  /* 0x000000760e004986 */ /* 0x000fe4000c101904 */
[----:B------:R-:W-:Y:S02]  /*6b030*/  IMAD.WIDE R10, R228, 0x4, R4 ;  /* 0x00000004e40a7825 */ /* 0x000fe400078e0204 */
[----:B------:R-:W-:Y:S01]  /*6b040*/  @P6 STG.E desc[UR4][R18.64], R99 ;  /* 0x0000006312006986 */ /* 0x000fe2000c101904 */
[----:B------:R-:W-:-:S03]  /*6b050*/  ISETP.LT.AND P6, PT, R8, UR6, !P1 ;  /* 0x0000000608007c0c */ /* 0x000fc6000cfc1270 */
[----:B------:R1:W-:Y:S02]  /*6b060*/  @P5 STG.E desc[UR4][R10.64], R111 ;  /* 0x0000006f0a005986 */ /* 0x0003e4000c101904 */
[C---:B-1----:R-:W-:Y:S02]  /*6b070*/  IMAD.WIDE R12, R165.reuse, 0x4, R2 ;  /* 0x00000004a50c7825 */ /* 0x042fe400078e0202 */
[----:B------:R1:W-:Y:S04]  /*6b080*/  @P0 STG.E desc[UR4][R16.64], R123 ;  /* 0x0000007b10000986 */ /* 0x0003e8000c101904 */
[----:B------:R-:W4:Y:S04]  /*6b090*/  LDL.LU R228, [R1+0x159c] ;  /* 0x00159c0001e47983 */ /* 0x000f280000300800 */
[----:B------:R-:W-:Y:S01]  /*6b0a0*/  @P3 STG.E desc[UR4][R22.64], R119 ;  /* 0x0000007716003986 */ /* 0x000fe2000c101904 */
[----:B------:R-:W-:-:S03]  /*6b0b0*/  IMAD.WIDE R10, R165, 0x4, R4 ;  /* 0x00000004a50a7825 */ /* 0x000fc600078e0204 */
[----:B------:R3:W-:Y:S01]  /*6b0c0*/  @P6 STG.E desc[UR4][R12.64], R112 ;  /* 0x000000700c006986 */ /* 0x0007e2000c101904 */
[----:B------:R-:W-:Y:S02]  /*6b0d0*/  ISETP.LT.AND P1, PT, R9, UR6, !P1 ;  /* 0x0000000609007c0c */ /* 0x000fe4000cf21270 */
[----:B------:R-:W-:-:S11]  /*6b0e0*/  ISETP.LT.AND P0, PT, R8, UR6, !P2 ;  /* 0x0000000608007c0c */ /* 0x000fd6000d701270 */
[----:B------:R4:W-:Y:S01]  /*6b0f0*/  @P1 STG.E desc[UR4][R10.64], R124 ;  /* 0x0000007c0a001986 */ /* 0x0009e2000c101904 */
[----:B--2---:R-:W-:-:S04]  /*6b100*/  IMAD.WIDE R14, R229, 0x4, R2 ;  /* 0x00000004e50e7825 */ /* 0x004fc800078e0202 */
[----:B-1----:R-:W-:Y:S02]  /*6b110*/  IMAD.WIDE R16, R229, 0x4, R4 ;  /* 0x00000004e5107825 */ /* 0x002fe400078e0204 */
[----:B------:R-:W2:Y:S04]  /*6b120*/  LDL.LU R229, [R1+0x1594] ;  /* 0x0015940001e57983 */ /* 0x000ea80000300800 */
[----:B------:R-:W2:Y:S01]  /*6b130*/  LDL.LU R165, [R1+0x158c] ;  /* 0x00158c0001a57983 */ /* 0x000ea20000300800 */
[----:B---3--:R-:W-:-:S04]  /*6b140*/  IMAD.WIDE R18, R166, 0x4, R2 ;  /* 0x00000004a6127825 */ /* 0x008fc800078e0202 */
[----:B------:R-:W-:Y:S02]  /*6b150*/  IMAD.WIDE R12, R166, 0x4, R4 ;  /* 0x00000004a60c7825 */ /* 0x000fe400078e0204 */
[----:B------:R-:W3:Y:S04]  /*6b160*/  LDL.LU R166, [R1+0x1584] ;  /* 0x0015840001a67983 */ /* 0x000ee80000300800 */
[----:B------:R1:W-:Y:S01]  /*6b170*/  @P0 STG.E desc[UR4][R14.64], R136 ;  /* 0x000000880e000986 */ /* 0x0003e2000c101904 */
[----:B----4-:R-:W-:-:S04]  /*6b180*/  IMAD.WIDE R10, R167, 0x4, R2 ;  /* 0x00000004a70a7825 */ /* 0x010fc800078e0202 */
[----:B-1----:R-:W-:Y:S02]  /*6b190*/  IMAD.WIDE R14, R167, 0x4, R4 ;  /* 0x00000004a70e7825 */ /* 0x002fe400078e0204 */
[----:B------:R-:W4:Y:S01]  /*6b1a0*/  LDL.LU R167, [R1+0x1578] ;  /* 0x0015780001a77983 */ /* 0x000f220000300800 */
[----:B------:R-:W-:Y:S01]  /*6b1b0*/  ISETP.GE.AND P4, PT, R6, UR7, PT ;  /* 0x0000000706007c0c */ /* 0x000fe2000bf86270 */
[----:B------:R-:W-:Y:S01]  /*6b1c0*/  VIADD R0, R7, 0x1eb ;  /* 0x000001eb07007836 */ /* 0x000fe20000000000 */
[----:B------:R-:W-:Y:S02]  /*6b1d0*/  ISETP.LT.AND P2, PT, R9, UR6, !P2 ;  /* 0x0000000609007c0c */ /* 0x000fe4000d741270 */
[----:B------:R-:W-:Y:S02]  /*6b1e0*/  ISETP.LT.AND P3, PT, R8, UR6, !P4 ;  /* 0x0000000608007c0c */ /* 0x000fe4000e761270 */
[----:B------:R-:W-:Y:S01]  /*6b1f0*/  ISETP.GE.AND P5, PT, R0, UR7, PT ;  /* 0x0000000700007c0c */ /* 0x000fe2000bfa6270 */
[----:B------:R-:W-:Y:S01]  /*6b200*/  VIADD R0, R7, 0x1ec ;  /* 0x000001ec07007836 */ /* 0x000fe20000000000 */
[----:B------:R-:W-:-:S04]  /*6b210*/  ISETP.LT.AND P4, PT, R9, UR6, !P4 ;  /* 0x0000000609007c0c */ /* 0x000fc8000e781270 */
[----:B------:R-:W-:-:S03]  /*6b220*/  ISETP.GE.AND P6, PT, R0, UR7, PT ;  /* 0x0000000700007c0c */ /* 0x000fc6000bfc6270 */
[----:B------:R1:W-:Y:S01]  /*6b230*/  @P2 STG.E desc[UR4][R16.64], R132 ;  /* 0x0000008410002986 */ /* 0x0003e2000c101904 */
[C---:B------:R-:W-:Y:S02]  /*6b240*/  ISETP.LT.AND P2, PT, R8.reuse, UR6, !P5 ;  /* 0x0000000608007c0c */ /* 0x040fe4000ef41270 */
[----:B------:R-:W-:Y:S01]  /*6b250*/  ISETP.LT.AND P5, PT, R9, UR6, !P5 ;  /* 0x0000000609007c0c */ /* 0x000fe2000efa1270 */
[----:B------:R-:W-:Y:S01]  /*6b260*/  @P3 STG.E desc[UR4][R18.64], R113 ;  /* 0x0000007112003986 */ /* 0x000fe2000c101904 */
[----:B------:R-:W-:Y:S01]  /*6b270*/  ISETP.LT.AND P3, PT, R8, UR6, !P6 ;  /* 0x0000000608007c0c */ /* 0x000fe2000f761270 */
[C---:B------:R-:W-:Y:S02]  /*6b280*/  VIADD R0, R7.reuse, 0x1ed ;  /* 0x000001ed07007836 */ /* 0x040fe40000000000 */
[----:B------:R-:W-:Y:S01]  /*6b290*/  VIADD R6, R7, 0x1ee ;  /* 0x000001ee07067836 */ /* 0x000fe20000000000 */
[----:B------:R1:W-:Y:S02]  /*6b2a0*/  @P4 STG.E desc[UR4][R12.64], R125 ;  /* 0x0000007d0c004986 */ /* 0x0003e4000c101904 */
[----:B------:R-:W-:-:S03]  /*6b2b0*/  ISETP.GE.AND P1, PT, R0, UR7, PT ;  /* 0x0000000700007c0c */ /* 0x000fc6000bf26270 */
[----:B------:R-:W-:Y:S01]  /*6b2c0*/  @P2 STG.E desc[UR4][R10.64], R137 ;  /* 0x000000890a002986 */ /* 0x000fe2000c101904 */
[----:B------:R-:W-:-:S03]  /*6b2d0*/  ISETP.GE.AND P0, PT, R6, UR7, PT ;  /* 0x0000000706007c0c */ /* 0x000fc6000bf06270 */
[----:B------:R3:W-:Y:S01]  /*6b2e0*/  @P5 STG.E desc[UR4][R14.64], R133 ;  /* 0x000000850e005986 */ /* 0x0007e2000c101904 */
[----:B-1----:R-:W-:Y:S01]  /*6b2f0*/  IMAD.WIDE R16, R228, 0x4, R2 ;  /* 0x00000004e4107825 */ /* 0x002fe200078e0202 */
[----:B------:R-:W-:-:S03]  /*6b300*/  ISETP.LT.AND P6, PT, R9, UR6, !P6 ;  /* 0x0000000609007c0c */ /* 0x000fc6000f7c1270 */
[----:B------:R-:W-:Y:S01]  /*6b310*/  IMAD.WIDE R12, R228, 0x4, R4 ;  /* 0x00000004e40c7825 */ /* 0x000fe200078e0204 */
[----:B------:R1:W-:Y:S01]  /*6b320*/  @P3 STG.E desc[UR4][R16.64], R114 ;  /* 0x0000007210003986 */ /* 0x0003e2000c101904 */
[C---:B------:R-:W-:Y:S02]  /*6b330*/  ISETP.LT.AND P2, PT, R8.reuse, UR6, !P1 ;  /* 0x0000000608007c0c */ /* 0x040fe4000cf41270 */
[----:B------:R-:W-:Y:S02]  /*6b340*/  ISETP.LT.AND P1, PT, R9, UR6, !P1 ;  /* 0x0000000609007c0c */ /* 0x000fe4000cf21270 */
[----:B------:R-:W-:-:S04]  /*6b350*/  ISETP.LT.AND P5, PT, R8, UR6, !P0 ;  /* 0x0000000608007c0c */ /* 0x000fc8000c7a1270 */
[----:B------:R-:W-:Y:S01]  /*6b360*/  @P6 STG.E desc[UR4][R12.64], R126 ;  /* 0x0000007e0c006986 */ /* 0x000fe2000c101904 */
[----:B--2---:R-:W-:-:S04]  /*6b370*/  IMAD.WIDE R18, R229, 0x4, R2 ;  /* 0x00000004e5127825 */ /* 0x004fc800078e0202 */
[----:B------:R-:W-:Y:S02]  /*6b380*/  IMAD.WIDE R22, R229, 0x4, R4 ;  /* 0x00000004e5167825 */ /* 0x000fe400078e0204 */
[----:B------:R-:W2:Y:S04]  /*6b390*/  LDL.LU R229, [R1+0x156c] ;  /* 0x00156c0001e57983 */ /* 0x000ea80000300800 */
[----:B------:R-:W2:Y:S01]  /*6b3a0*/  LDL.LU R228, [R1+0x1564] ;  /* 0x0015640001e47983 */ /* 0x000ea20000300800 */
[----:B---3--:R-:W-:-:S04]  /*6b3b0*/  IMAD.WIDE R14, R166, 0x4, R2 ;  /* 0x00000004a60e7825 */ /* 0x008fc800078e0202 */
[----:B-1----:R-:W-:Y:S02]  /*6b3c0*/  IMAD.WIDE R16, R166, 0x4, R4 ;  /* 0x00000004a6107825 */ /* 0x002fe400078e0204 */
[----:B------:R-:W3:Y:S02]  /*6b3d0*/  LDL.LU R166, [R1+0x1558] ;  /* 0x0015580001a67983 */ /* 0x000ee40000300800 */
[--C-:B------:R-:W-:Y:S02]  /*6b3e0*/  IMAD.WIDE R10, R165, 0x4, R2.reuse ;  /* 0x00000004a50a7825 */ /* 0x100fe400078e0202 */
[----:B------:R4:W-:Y:S04]  /*6b3f0*/  @P2 STG.E desc[UR4][R18.64], R138 ;  /* 0x0000008a12002986 */ /* 0x0009e8000c101904 */
[----:B------:R-:W-:Y:S04]  /*6b400*/  @P1 STG.E desc[UR4][R22.64], R134 ;  /* 0x0000008616001986 */ /* 0x000fe8000c101904 */
[----:B------:R1:W-:Y:S01]  /*6b410*/  @P5 STG.E desc[UR4][R10.64], R115 ;  /* 0x000000730a005986 */ /* 0x0003e2000c101904 */
[----:B----4-:R-:W-:-:S04]  /*6b420*/  IMAD.WIDE R18, R167, 0x4, R2 ;  /* 0x00000004a7127825 */ /* 0x010fc800078e0202 */
[----:B-1----:R-:W-:Y:S02]  /*6b430*/  IMAD.WIDE R10, R167, 0x4, R4 ;  /* 0x00000004a70a7825 */ /* 0x002fe400078e0204 */
[----:B------:R-:W4:Y:S02]  /*6b440*/  LDL.LU R167, [R1+0x154c] ;  /* 0x00154c0001a77983 */ /* 0x000f240000300800 */
[----:B------:R-:W-:Y:S01]  /*6b450*/  VIADD R0, R7, 0x1ef ;  /* 0x000001ef07007836 */ /* 0x000fe20000000000 */
[----:B------:R-:W-:Y:S01]  /*6b460*/  ISETP.LT.AND P0, PT, R9, UR6, !P0 ;  /* 0x0000000609007c0c */ /* 0x000fe2000c701270 */
[----:B------:R-:W-:-:S03]  /*6b470*/  VIADD R6, R7, 0x1f0 ;  /* 0x000001f007067836 */ /* 0x000fc60000000000 */
[----:B------:R-:W-:-:S04]  /*6b480*/  ISETP.GE.AND P4, PT, R0, UR7, PT ;  /* 0x0000000700007c0c */ /* 0x000fc8000bf86270 */
[----:B------:R-:W-:Y:S02]  /*6b490*/  ISETP.LT.AND P1, PT, R8, UR6, !P4 ;  /* 0x0000000608007c0c */ /* 0x000fe4000e721270 */
[----:B------:R-:W-:Y:S01]  /*6b4a0*/  ISETP.GE.AND P3, PT, R6, UR7, PT ;  /* 0x0000000706007c0c */ /* 0x000fe2000bf66270 */
[----:B------:R-:W-:Y:S01]  /*6b4b0*/  IMAD.WIDE R12, R165, 0x4, R4 ;  /* 0x00000004a50c7825 */ /* 0x000fe200078e0204 */
[----:B------:R-:W-:Y:S01]  /*6b4c0*/  ISETP.LT.AND P4, PT, R9, UR6, !P4 ;  /* 0x0000000609007c0c */ /* 0x000fe2000e781270 */
[----:B------:R-:W4:Y:S01]  /*6b4d0*/  LDL.LU R165, [R1+0x1544] ;  /* 0x0015440001a57983 */ /* 0x000f220000300800 */
[----:B------:R-:W-:Y:S01]  /*6b4e0*/  ISETP.LT.AND P2, PT, R8, UR6, !P3 ;  /* 0x0000000608007c0c */ /* 0x000fe2000df41270 */
[C---:B------:R-:W-:Y:S02]  /*6b4f0*/  VIADD R0, R7.reuse, 0x1f1 ;  /* 0x000001f107007836 */ /* 0x040fe40000000000 */
[----:B------:R2:W-:Y:S04]  /*6b500*/  @P0 STG.E desc[UR4][R12.64], R127 ;  /* 0x0000007f0c000986 */ /* 0x0005e8000c101904 */
[----:B------:R1:W-:Y:S01]  /*6b510*/  @P1 STG.E desc[UR4][R14.64], R139 ;  /* 0x0000008b0e001986 */ /* 0x0003e2000c101904 */
[----:B------:R-:W-:Y:S01]  /*6b520*/  ISETP.GE.AND P6, PT, R0, UR7, PT ;  /* 0x0000000700007c0c */ /* 0x000fe2000bfc6270 */
[----:B------:R-:W-:Y:S01]  /*6b530*/  VIADD R0, R7, 0x1f2 ;  /* 0x000001f207007836 */ /* 0x000fe20000000000 */
[----:B------:R-:W-:Y:S01]  /*6b540*/  ISETP.LT.AND P3, PT, R9, UR6, !P3 ;  /* 0x0000000609007c0c */ /* 0x000fe2000df61270 */
[----:B------:R1:W-:Y:S03]  /*6b550*/  @P4 STG.E desc[UR4][R16.64], R135 ;  /* 0x0000008710004986 */ /* 0x0003e6000c101904 */
[----:B------:R-:W-:Y:S01]  /*6b560*/  ISETP.GE.AND P5, PT, R0, UR7, PT ;  /* 0x0000000700007c0c */ /* 0x000fe2000bfa6270 */
[----:B------:R3:W-:Y:S01]  /*6b570*/  @P2 STG.E desc[UR4][R18.64], R128 ;  /* 0x0000008012002986 */ /* 0x0007e2000c101904 */
[----:B------:R-:W-:-:S02]  /*6b580*/  ISETP.LT.AND P2, PT, R8, UR6, !P6 ;  /* 0x0000000608007c0c */ /* 0x000fc4000f741270 */
[C---:B------:R-:W-:Y:S02]  /*6b590*/  ISETP.LT.AND P6, PT, R9.reuse, UR6, !P6 ;  /* 0x0000000609007c0c */ /* 0x040fe4000f7c1270 */
[----:B------:R-:W-:Y:S02]  /*6b5a0*/  ISETP.LT.AND P4, PT, R8, UR6, !P5 ;  /* 0x0000000608007c0c */ /* 0x000fe4000ef81270 */
[----:B------:R-:W-:Y:S01]  /*6b5b0*/  ISETP.LT.AND P5, PT, R9, UR6, !P5 ;  /* 0x0000000609007c0c */ /* 0x000fe2000efa1270 */
[----:B------:R3:W-:Y:S01]  /*6b5c0*/  @P3 STG.E desc[UR4][R10.64], R140 ;  /* 0x0000008c0a003986 */ /* 0x0007e2000c101904 */
[----:B--2---:R-:W-:-:S04]  /*6b5d0*/  IMAD.WIDE R12, R229, 0x4, R2 ;  /* 0x00000004e50c7825 */ /* 0x004fc800078e0202 */
[----:B-1----:R-:W-:Y:S02]  /*6b5e0*/  IMAD.WIDE R14, R229, 0x4, R4 ;  /* 0x00000004e50e7825 */ /* 0x002fe400078e0204 */
[----:B------:R-:W2:Y:S02]  /*6b5f0*/  LDL.LU R229, [R1+0x153c] ;  /* 0x00153c0001e57983 */ /* 0x000ea40000300800 */
[----:B------:R-:W-:-:S04]  /*6b600*/  IMAD.WIDE R16, R228, 0x4, R2 ;  /* 0x00000004e4107825 */ /* 0x000fc800078e0202 */
[----:B---3--:R-:W-:-:S04]  /*6b610*/  IMAD.WIDE R18, R166, 0x4, R2 ;  /* 0x00000004a6127825 */ /* 0x008fc800078e0202 */
[--C-:B------:R-:W-:Y:S02]  /*6b620*/  IMAD.WIDE R22, R166, 0x4, R4.reuse ;  /* 0x00000004a6167825 */ /* 0x100fe400078e0204 */
[----:B------:R-:W3:Y:S02]  /*6b630*/  LDL.LU R166, [R1+0x1534] ;  /* 0x0015340001a67983 */ /* 0x000ee40000300800 */
[----:B------:R-:W-:Y:S02]  /*6b640*/  IMAD.WIDE R10, R228, 0x4, R4 ;  /* 0x00000004e40a7825 */ /* 0x000fe400078e0204 */
[----:B------:R4:W-:Y:S04]  /*6b650*/  @P2 STG.E desc[UR4][R12.64], R152 ;  /* 0x000000980c002986 */ /* 0x0009e8000c101904 */
[----:B------:R-:W-:Y:S04]  /*6b660*/  @P6 STG.E desc[UR4][R14.64], R156 ;  /* 0x0000009c0e006986 */ /* 0x000fe8000c101904 */
[----:B------:R-:W-:Y:S04]  /*6b670*/  @P4 STG.E desc[UR4][R16.64], R129 ;  /* 0x0000008110004986 */ /* 0x000fe8000c101904 */
[----:B------:R1:W-:Y:S04]  /*6b680*/  @P5 STG.E desc[UR4][R10.64], R141 ;  /* 0x0000008d0a005986 */ /* 0x0003e8000c101904 */
[----:B------:R-:W3:Y:S01]  /*6b690*/  LDL.LU R228, [R1+0x1528] ;  /* 0x0015280001e47983 */ /* 0x000ee20000300800 */
[----:B----4-:R-:W-:-:S04]  /*6b6a0*/  IMAD.WIDE R12, R167, 0x4, R2 ;  /* 0x00000004a70c7825 */ /* 0x010fc800078e0202 */
[----:B-1----:R-:W-:Y:S02]  /*6b6b0*/  IMAD.WIDE R10, R167, 0x4, R4 ;  /* 0x00000004a70a7825 */ /* 0x002fe400078e0204 */
[----:B------:R-:W4:Y:S02]  /*6b6c0*/  LDL.LU R167, [R1+0x151c] ;  /* 0x00151c0001a77983 */ /* 0x000f240000300800 */
[C---:B------:R-:W-:Y:S02]  /*6b6d0*/  VIADD R0, R7.reuse, 0x1f3 ;  /* 0x000001f307007836 */ /* 0x040fe40000000000 */
[----:B------:R-:W-:-:S03]  /*6b6e0*/  VIADD R6, R7, 0x1f4 ;  /* 0x000001f407067836 */ /* 0x000fc60000000000 */
[----:B------:R-:W-:Y:S02]  /*6b6f0*/  ISETP.GE.AND P0, PT, R0, UR7, PT ;  /* 0x0000000700007c0c */ /* 0x000fe4000bf06270 */
[----:B------:R-:W-:Y:S02]  /*6b700*/  ISETP.GE.AND P1, PT, R6, UR7, PT ;  /* 0x0000000706007c0c */ /* 0x000fe4000bf26270 */
[C---:B------:R-:W-:Y:S01]  /*6b710*/  ISETP.LT.AND P2, PT, R8.reuse, UR6, !P0 ;  /* 0x0000000608007c0c */ /* 0x040fe2000c741270 */
[----:B------:R-:W-:Y:S01]  /*6b720*/  VIADD R0, R7, 0x1f5 ;  /* 0x000001f507007836 */ /* 0x000fe20000000000 */
[----:B------:R-:W-:Y:S02]  /*6b730*/  ISETP.LT.AND P0, PT, R9, UR6, !P0 ;  /* 0x0000000609007c0c */ /* 0x000fe4000c701270 */
[----:B------:R-:W-:Y:S02]  /*6b740*/  ISETP.LT.AND P6, PT, R8, UR6, !P1 ;  /* 0x0000000608007c0c */ /* 0x000fe4000cfc1270 */
[----:B------:R-:W-:-:S02]  /*6b750*/  ISETP.GE.AND P3, PT, R0, UR7, PT ;  /* 0x0000000700007c0c */ /* 0x000fc4000bf66270 */
[----:B------:R-:W-:-:S05]  /*6b760*/  ISETP.LT.AND P1, PT, R9, UR6, !P1 ;  /* 0x0000000609007c0c */ /* 0x000fca000cf21270 */
[----:B------:R2:W-:Y:S01]  /*6b770*/  @P2 STG.E desc[UR4][R18.64], R153 ;  /* 0x0000009912002986 */ /* 0x0005e2000c101904 */
[----:B------:R-:W-:-:S03]  /*6b780*/  ISETP.LT.AND P2, PT, R8, UR6, !P3 ;  /* 0x0000000608007c0c */ /* 0x000fc6000df41270 */
[----:B------:R-:W-:Y:S01]  /*6b790*/  @P0 STG.E desc[UR4][R22.64], R157 ;  /* 0x0000009d16000986 */ /* 0x000fe2000c101904 */
[----:B------:R-:W-:-:S03]  /*6b7a0*/  IMAD.WIDE R14, R165, 0x4, R2 ;  /* 0x00000004a50e7825 */ /* 0x000fc600078e0202 */
[----:B------:R1:W-:Y:S01]  /*6b7b0*/  @P6 STG.E desc[UR4][R12.64], R130 ;  /* 0x000000820c006986 */ /* 0x0003e2000c101904 */
[----:B------:R-:W-:-:S03]  /*6b7c0*/  VIADD R6, R7, 0x1f6 ;  /* 0x000001f607067836 */ /* 0x000fc60000000000 */
[----:B------:R3:W-:Y:S02]  /*6b7d0*/  @P1 STG.E desc[UR4][R10.64], R142 ;  /* 0x0000008e0a001986 */ /* 0x0007e4000c101904 */
[----:B------:R-:W-:Y:S02]  /*6b7e0*/  ISETP.GE.AND P4, PT, R6, UR7, PT ;  /* 0x0000000706007c0c */ /* 0x000fe4000bf86270 */
[----:B------:R3:W-:Y:S01]  /*6b7f0*/  @P2 STG.E desc[UR4][R14.64], R154 ;  /* 0x0000009a0e002986 */ /* 0x0007e2000c101904 */
[----:B------:R-:W-:Y:S02]  /*6b800*/  ISETP.LT.AND P3, PT, R9, UR6, !P3 ;  /* 0x0000000609007c0c */ /* 0x000fe4000df61270 */
[----:B------:R-:W-:Y:S01]  /*6b810*/  ISETP.LT.AND P6, PT, R8, UR6, !P4 ;  /* 0x0000000608007c0c */ /* 0x000fe2000e7c1270 */
[----:B------:R-:W-:-:S10]  /*6b820*/  IMAD.WIDE R16, R165, 0x4, R4 ;  /* 0x00000004a5107825 */ /* 0x000fd400078e0204 */
[----:B------:R-:W-:Y:S01]  /*6b830*/  @P3 STG.E desc[UR4][R16.64], R158 ;  /* 0x0000009e10003986 */ /* 0x000fe2000c101904 */
[----:B--2---:R-:W-:-:S04]  /*6b840*/  IMAD.WIDE R18, R229, 0x4, R2 ;  /* 0x00000004e5127825 */ /* 0x004fc800078e0202 */
[----:B-1----:R-:W-:Y:S02]  /*6b850*/  IMAD.WIDE R12, R229, 0x4, R4 ;  /* 0x00000004e50c7825 */ /* 0x002fe400078e0204 */
[----:B------:R-:W2:Y:S02]  /*6b860*/  LDL.LU R229, [R1+0x1518] ;  /* 0x0015180001e57983 */ /* 0x000ea40000300800 */
[----:B---3--:R-:W-:-:S04]  /*6b870*/  IMAD.WIDE R10, R166, 0x4, R2 ;  /* 0x00000004a60a7825 */ /* 0x008fc800078e0202 */
[----:B------:R-:W-:Y:S02]  /*6b880*/  IMAD.WIDE R14, R166, 0x4, R4 ;  /* 0x00000004a60e7825 */ /* 0x000fe400078e0204 */
[----:B------:R-:W3:Y:S04]  /*6b890*/  LDL.LU R166, [R1+0x150c] ;  /* 0x00150c0001a67983 */ /* 0x000ee80000300800 */
[----:B------:R4:W-:Y:S02]  /*6b8a0*/  @P6 STG.E desc[UR4][R18.64], R131 ;  /* 0x0000008312006986 */ /* 0x0009e4000c101904 */
[----:B----4-:R-:W-:-:S04]  /*6b8b0*/  IMAD.WIDE R18, R167, 0x4, R2 ;  /* 0x00000004a7127825 */ /* 0x010fc800078e0202 */
[----:B------:R-:W-:Y:S02]  /*6b8c0*/  IMAD.WIDE R20, R167, 0x4, R4 ;  /* 0x00000004a7147825 */ /* 0x000fe400078e0204 */
[----:B------:R-:W4:Y:S02]  /*6b8d0*/  LDL.LU R167, [R1+0x1740] ;  /* 0x0017400001a77983 */ /* 0x000f240000300800 */
[----:B------:R-:W-:Y:S01]  /*6b8e0*/  VIADD R0, R7, 0x1f7 ;  /* 0x000001f707007836 */ /* 0x000fe20000000000 */
[----:B------:R-:W-:-:S04]  /*6b8f0*/  ISETP.LT.AND P4, PT, R9, UR6, !P4 ;  /* 0x0000000609007c0c */ /* 0x000fc8000e781270 */
[----:B------:R-:W-:Y:S01]  /*6b900*/  ISETP.GE.AND P5, PT, R0, UR7, PT ;  /* 0x0000000700007c0c */ /* 0x000fe2000bfa6270 */
[----:B------:R-:W-:-:S03]  /*6b910*/  VIADD R0, R7, 0x1f8 ;  /* 0x000001f807007836 */ /* 0x000fc60000000000 */
[----:B------:R-:W-:Y:S02]  /*6b920*/  ISETP.LT.AND P2, PT, R8, UR6, !P5 ;  /* 0x0000000608007c0c */ /* 0x000fe4000ef41270 */
[----:B------:R-:W-:Y:S01]  /*6b930*/  ISETP.GE.AND P0, PT, R0, UR7, PT ;  /* 0x0000000700007c0c */ /* 0x000fe2000bf06270 */
[----:B------:R-:W-:Y:S01]  /*6b940*/  VIADD R0, R7, 0x1f9 ;  /* 0x000001f907007836 */ /* 0x000fe20000000000 */
[----:B------:R-:W-:Y:S02]  /*6b950*/  ISETP.LT.AND P5, PT, R9, UR6, !P5 ;  /* 0x0000000609007c0c */ /* 0x000fe4000efa1270 */
[----:B------:R-:W-:Y:S02]  /*6b960*/  ISETP.LT.AND P6, PT, R8, UR6, !P0 ;  /* 0x0000000608007c0c */ /* 0x000fe4000c7c1270 */
[----:B------:R-:W-:Y:S01]  /*6b970*/  ISETP.GE.AND P1, PT, R0, UR7, PT ;  /* 0x0000000700007c0c */ /* 0x000fe2000bf26270 */
[----:B------:R-:W-:Y:S01]  /*6b980*/  VIADD R0, R7, 0x1fa ;  /* 0x000001fa07007836 */ /* 0x000fe20000000000 */
[----:B------:R1:W-:Y:S01]  /*6b990*/  @P4 STG.E desc[UR4][R12.64], R143 ;  /* 0x0000008f0c004986 */ /* 0x0003e2000c101904 */
[----:B------:R-:W-:Y:S01]  /*6b9a0*/  ISETP.LT.AND P0, PT, R9, UR6, !P0 ;  /* 0x0000000609007c0c */ /* 0x000fe2000c701270 */
[----:B------:R-:W-:Y:S01]  /*6b9b0*/  IMAD.WIDE R16, R228, 0x4, R2 ;  /* 0x00000004e4107825 */ /* 0x000fe200078e0202 */
[----:B------:R-:W-:-:S02]  /*6b9c0*/  ISETP.LT.AND P4, PT, R8, UR6, !P1 ;  /* 0x0000000608007c0c */ /* 0x000fc4000cf81270 */
[----:B------:R-:W-:Y:S02]  /*6b9d0*/  ISETP.LT.AND P1, PT, R9, UR6, !P1 ;  /* 0x0000000609007c0c */ /* 0x000fe4000cf21270 */
[----:B------:R-:W-:Y:S01]  /*6b9e0*/  ISETP.GE.AND P3, PT, R0, UR7, PT ;  /* 0x0000000700007c0c */ /* 0x000fe2000bf66270 */
[----:B------:R-:W-:Y:S01]  /*6b9f0*/  VIADD R0, R7, 0x1fb ;  /* 0x000001fb07007836 */ /* 0x000fe20000000000 */
[----:B------:R-:W-:Y:S04]  /*6ba00*/  @P2 STG.E desc[UR4][R10.64], R155 ;  /* 0x0000009b0a002986 */ /* 0x000fe8000c101904 */
[----:B------:R-:W-:Y:S01]  /*6ba10*/  @P5 STG.E desc[UR4][R14.64], R159 ;  /* 0x0000009f0e005986 */ /* 0x000fe2000c101904 */
[----:B-1----:R-:W-:Y:S01]  /*6ba20*/  IMAD.WIDE R12, R228, 0x4, R4 ;  /* 0x00000004e40c7825 */ /* 0x002fe200078e0204 */
[----:B------:R-:W-:-:S02]  /*6ba30*/  ISETP.GE.AND P2, PT, R0, UR7, PT ;  /* 0x0000000700007c0c */ /* 0x000fc4000bf46270 */
[----:B------:R1:W-:Y:S01]  /*6ba40*/  @P6 STG.E desc[UR4][R16.64], R144 ;  /* 0x0000009010006986 */ /* 0x0003e2000c101904 */
[----:B------:R-:W-:Y:S01]  /*6ba50*/  ISETP.LT.AND P6, PT, R8, UR6, !P3 ;  /* 0x0000000608007c0c */ /* 0x000fe2000dfc1270 */
[----:B------:R-:W-:Y:S02]  /*6ba60*/  VIADD R0, R7, 0x1fc ;  /* 0x000001fc07007836 */ /* 0x000fe40000000000 */
[----:B------:R2:W-:Y:S01]  /*6ba70*/  @P0 STG.E desc[UR4][R12.64], R160 ;  /* 0x000000a00c000986 */ /* 0x0005e2000c101904 */
[----:B------:R-:W-:Y:S02]  /*6ba80*/  ISETP.LT.AND P3, PT, R9, UR6, !P3 ;  /* 0x0000000609007c0c */ /* 0x000fe4000df61270 */
[----:B------:R-:W-:Y:S01]  /*6ba90*/  ISETP.GE.AND P5, PT, R0, UR7, PT ;  /* 0x0000000700007c0c */ /* 0x000fe2000bfa6270 */
[----:B------:R-:W-:Y:S01]  /*6baa0*/  @P4 STG.E desc[UR4][R18.64], R148 ;  /* 0x0000009412004986 */ /* 0x000fe2000c101904 */
[----:B------:R-:W-:-:S03]  /*6bab0*/  VIADD R0, R7, 0x1fe ;  /* 0x000001fe07007836 */ /* 0x000fc60000000000 */
[----:B------:R-:W-:Y:S01]  /*6bac0*/  @P1 STG.E desc[UR4][R20.64], R24 ;  /* 0x0000001814001986 */ /* 0x000fe2000c101904 */
[C---:B------:R-:W-:Y:S01]  /*6bad0*/  ISETP.LT.AND P1, PT, R8.reuse, UR6, !P2 ;  /* 0x0000000608007c0c */ /* 0x040fe2000d721270 */
[----:B------:R-:W-:Y:S01]  /*6bae0*/  VIADD R6, R7, 0x1fd ;  /* 0x000001fd07067836 */ /* 0x000fe20000000000 */
[C---:B------:R-:W-:Y:S02]  /*6baf0*/  ISETP.LT.AND P2, PT, R9.reuse, UR6, !P2 ;  /* 0x0000000609007c0c */ /* 0x040fe4000d741270 */
[----:B------:R-:W-:Y:S02]  /*6bb00*/  ISETP.LT.AND P4, PT, R8, UR6, !P5 ;  /* 0x0000000608007c0c */ /* 0x000fe4000ef81270 */
[----:B------:R-:W-:Y:S01]  /*6bb10*/  ISETP.GE.AND P0, PT, R6, UR7, PT ;  /* 0x0000000706007c0c */ /* 0x000fe2000bf06270 */
[----:B-1----:R-:W-:Y:S01]  /*6bb20*/  IMAD.WIDE R16, R252, 0x4, R2 ;  /* 0x00000004fc107825 */ /* 0x002fe200078e0202 */
[----:B------:R-:W-:-:S03]  /*6bb30*/  ISETP.LT.AND P5, PT, R9, UR6, !P5 ;  /* 0x0000000609007c0c */ /* 0x000fc6000efa1270 */
[----:B--2---:R-:W-:-:S05]  /*6bb40*/  IMAD.WIDE R10, R229, 0x4, R2 ;  /* 0x00000004e50a7825 */ /* 0x004fca00078e0202 */
[----:B------:R-:W-:Y:S01]  /*6bb50*/  @P6 STG.E desc[UR4][R10.64], R145 ;  /* 0x000000910a006986 */ /* 0x000fe2000c101904 */
[----:B------:R-:W-:Y:S01]  /*6bb60*/  ISETP.GE.AND P6, PT, R0, UR7, PT ;  /* 0x0000000700007c0c */ /* 0x000fe2000bfc6270 */
[----:B------:R-:W-:-:S04]  /*6bb70*/  IMAD.WIDE R12, R229, 0x4, R4 ;  /* 0x00000004e50c7825 */ /* 0x000fc800078e0204 */
[----:B------:R-:W-:Y:S01]  /*6bb80*/  VIADD R0, R7, 0x1ff ;  /* 0x000001ff07007836 */ /* 0x000fe20000000000 */
[----:B------:R-:W-:Y:S01]  /*6bb90*/  @P3 STG.E desc[UR4][R12.64], R161 ;  /* 0x000000a10c003986 */ /* 0x000fe2000c101904 */
[----:B---3--:R-:W-:-:S04]  /*6bba0*/  IMAD.WIDE R6, R166, 0x4, R2 ;  /* 0x00000004a6067825 */ /* 0x008fc800078e0202 */
[----:B------:R-:W-:Y:S01]  /*6bbb0*/  IMAD.WIDE R14, R166, 0x4, R4 ;  /* 0x00000004a60e7825 */ /* 0x000fe200078e0204 */
[----:B------:R1:W-:Y:S01]  /*6bbc0*/  @P1 STG.E desc[UR4][R6.64], R149 ;  /* 0x0000009506001986 */ /* 0x0003e2000c101904 */
[----:B------:R-:W-:-:S03]  /*6bbd0*/  ISETP.GE.AND P3, PT, R0, UR7, PT ;  /* 0x0000000700007c0c */ /* 0x000fc6000bf66270 */
[----:B------:R2:W-:Y:S01]  /*6bbe0*/  @P2 STG.E desc[UR4][R14.64], R25 ;  /* 0x000000190e002986 */ /* 0x0005e2000c101904 */
[C---:B------:R-:W-:Y:S02]  /*6bbf0*/  ISETP.LT.AND P2, PT, R8.reuse, UR6, !P0 ;  /* 0x0000000608007c0c */ /* 0x040fe4000c741270 */
[C---:B------:R-:W-:Y:S01]  /*6bc00*/  ISETP.LT.AND P0, PT, R9.reuse, UR6, !P0 ;  /* 0x0000000609007c0c */ /* 0x040fe2000c701270 */
[----:B------:R2:W-:Y:S01]  /*6bc10*/  @P4 STG.E desc[UR4][R16.64], R146 ;  /* 0x0000009210004986 */ /* 0x0005e2000c101904 */
[C---:B------:R-:W-:Y:S02]  /*6bc20*/  ISETP.LT.AND P4, PT, R8.reuse, UR6, !P6 ;  /* 0x0000000608007c0c */ /* 0x040fe4000f781270 */
[C---:B------:R-:W-:Y:S02]  /*6bc30*/  ISETP.LT.AND P6, PT, R9.reuse, UR6, !P6 ;  /* 0x0000000609007c0c */ /* 0x040fe4000f7c1270 */
[----:B------:R-:W-:Y:S02]  /*6bc40*/  ISETP.LT.AND P1, PT, R8, UR6, !P3 ;  /* 0x0000000608007c0c */ /* 0x000fe4000df21270 */
[----:B------:R-:W-:Y:S01]  /*6bc50*/  ISETP.LT.AND P3, PT, R9, UR6, !P3 ;  /* 0x0000000609007c0c */ /* 0x000fe2000df61270 */
[----:B------:R-:W-:-:S04]  /*6bc60*/  IMAD.WIDE R8, R252, 0x4, R4 ;  /* 0x00000004fc087825 */ /* 0x000fc800078e0204 */
[C---:B-1----:R-:W-:Y:S01]  /*6bc70*/  IMAD.WIDE R6, R231.reuse, 0x4, R2 ;  /* 0x00000004e7067825 */ /* 0x042fe200078e0202 */
[----:B------:R2:W-:Y:S03]  /*6bc80*/  @P5 STG.E desc[UR4][R8.64], R162 ;  /* 0x000000a208005986 */ /* 0x0005e6000c101904 */
[----:B------:R-:W-:Y:S01]  /*6bc90*/  IMAD.WIDE R10, R231, 0x4, R4 ;  /* 0x00000004e70a7825 */ /* 0x000fe200078e0204 */
[----:B------:R2:W-:Y:S03]  /*6bca0*/  @P2 STG.E desc[UR4][R6.64], R150 ;  /* 0x0000009606002986 */ /* 0x0005e6000c101904 */
[C---:B------:R-:W-:Y:S01]  /*6bcb0*/  IMAD.WIDE R12, R230.reuse, 0x4, R2 ;  /* 0x00000004e60c7825 */ /* 0x040fe200078e0202 */
[----:B------:R2:W-:Y:S03]  /*6bcc0*/  @P0 STG.E desc[UR4][R10.64], R26 ;  /* 0x0000001a0a000986 */ /* 0x0005e6000c101904 */
[----:B------:R-:W-:Y:S01]  /*6bcd0*/  IMAD.WIDE R230, R230, 0x4, R4 ;  /* 0x00000004e6e67825 */ /* 0x000fe200078e0204 */
[----:B------:R2:W-:Y:S03]  /*6bce0*/  @P4 STG.E desc[UR4][R12.64], R147 ;  /* 0x000000930c004986 */ /* 0x0005e6000c101904 */
[C---:B----4-:R-:W-:Y:S01]  /*6bcf0*/  IMAD.WIDE R2, R167.reuse, 0x4, R2 ;  /* 0x00000004a7027825 */ /* 0x050fe200078e0202 */
[----:B------:R2:W-:Y:S04]  /*6bd00*/  @P6 STG.E desc[UR4][R230.64], R163 ;  /* 0x000000a3e6006986 */ /* 0x0005e8000c101904 */
[----:B------:R2:W-:Y:S01]  /*6bd10*/  @P1 STG.E desc[UR4][R2.64], R151 ;  /* 0x0000009702001986 */ /* 0x0005e2000c101904 */
[----:B------:R-:W-:Y:S01]  /*6bd20*/  IMAD.WIDE R4, R167, 0x4, R4 ;  /* 0x00000004a7047825 */ /* 0x000fe200078e0204 */
[----:B------:R-:W-:Y:S06]  /*6bd30*/  @!P3 EXIT ;  /* 0x000000000000b94d */ /* 0x000fec0003800000 */
[----:B------:R-:W-:Y:S01]  /*6bd40*/  STG.E desc[UR4][R4.64], R27 ;  /* 0x0000001b04007986 */ /* 0x000fe2000c101904 */
[----:B------:R-:W-:Y:S05]  /*6bd50*/  EXIT ;  /* 0x000000000000794d */ /* 0x000fea0003800000 */
.L_x_2:
[----:B------:R-:W-:-:S00]  /*6bd60*/  BRA `(.L_x_2) ;  /* 0xfffffffc00fc7947 */ /* 0x000fc0000383ffff */
[----:B------:R-:W-:-:S00]  /*6bd70*/  NOP ;  /* 0x0000000000007918 */ /* 0x000fc00000000000 */
        /* <DEDUP_REMOVED lines=8> */
.L_x_3:


//--------------------- .nv.shared.matmul_kernel  --------------------------
	.section	.nv.shared.matmul_kernel,"aw",@nobits
	.sectionflags	@""
	.align	16
	.zero		1024


//--------------------- .nv.shared.reserved.0     --------------------------
	.section	.nv.shared.reserved.0,"aw",@nobits
	.weak		__nv_reservedSMEM_offset_0_alias
	.size		__nv_reservedSMEM_offset_0_alias, 0, 0
	.other		__nv_reservedSMEM_offset_0_alias,@"STO_CUDA_RESERVED_SHARED STV_DEFAULT"
__nv_reservedSMEM_offset_0_alias:
	.zero		0


//--------------------- .nv.constant0.matmul_kernel --------------------------
	.section	.nv.constant0.matmul_kernel,"a",@progbits
	.sectionflags	@""
	.align	4
.nv.constant0.matmul_kernel:
	.zero		608


//--------------------- SYMBOLS --------------------------

	.type		.nv.reservedSmem.offset0,@object
	.size		.nv.reservedSmem.offset0,0x4
